	.target	sm_80

	.elftype	@"ET_EXEC"


//--------------------- .note.nv.tkinfo           --------------------------
	.section	.note.nv.tkinfo,"",@"SHT_NOTE"
	.sectionflags	@"SHF_NOTE_NV_TKINFO"
	.tkinfo
        /*0018*/ 	.word	0x00000002
        /*0030*/ 	.string	""
        /*0030*/ 	.string	"ptxas"
        /*0030*/ 	.string	"Cuda compilation tools, release 13.0, V13.0.88"
        /*0030*/ 	.string	"Build cuda_13.0.r13.0/compiler.36424714_0"
        /*0030*/ 	.string	"-v  -suppress-debug-info  -lineinfo  -arch sm_80 "



//--------------------- .note.nv.cuinfo           --------------------------
	.section	.note.nv.cuinfo,"",@"SHT_NOTE"
	.sectionflags	@"SHF_NOTE_NV_CUINFO"
        /*0018*/ 	.short	0x0002
        /*001a*/ 	.short	0x0050
        /*001c*/ 	.short	0x0082
	.zero		2


//--------------------- .nv.info                  --------------------------
	.section	.nv.info,"",@"SHT_CUDA_INFO"
	.align	4


	//----- nvinfo : EIATTR_REGCOUNT
	.align		4
        /*0000*/ 	.byte	0x04, 0x2f
        /*0002*/ 	.short	(.L_1 - .L_0)
	.align		4
.L_0:
        /*0004*/ 	.word	index@(matmul_kernel)
        /*0008*/ 	.word	0x000000ff


	//----- nvinfo : EIATTR_FRAME_SIZE
	.align		4
.L_1:
        /*000c*/ 	.byte	0x04, 0x11
        /*000e*/ 	.short	(.L_3 - .L_2)
	.align		4
.L_2:
        /*0010*/ 	.word	index@(matmul_kernel)
        /*0014*/ 	.word	0x00000218


	//----- nvinfo : EIATTR_MIN_STACK_SIZE
	.align		4
.L_3:
        /*0018*/ 	.byte	0x04, 0x12
        /*001a*/ 	.short	(.L_5 - .L_4)
	.align		4
.L_4:
        /*001c*/ 	.word	index@(matmul_kernel)
        /*0020*/ 	.word	0x00000218
.L_5:


//--------------------- .nv.info.matmul_kernel    --------------------------
	.section	.nv.info.matmul_kernel,"",@"SHT_CUDA_INFO"
	.sectionflags	@""
	.align	4


	//----- nvinfo : EIATTR_CUDA_API_VERSION
	.align		4
        /*0000*/ 	.byte	0x04, 0x37
        /*0002*/ 	.short	(.L_7 - .L_6)
.L_6:
        /*0004*/ 	.word	0x00000082


	//----- nvinfo : EIATTR_SW2861232_WAR
	.align		4
.L_7:
        /*0008*/ 	.byte	0x01, 0x35
	.zero		2


	//----- nvinfo : EIATTR_PARAM_CBANK
	.align		4
        /*000c*/ 	.byte	0x04, 0x0a
        /*000e*/ 	.short	(.L_9 - .L_8)
	.align		4
.L_8:
        /*0010*/ 	.word	index@(.nv.constant0.matmul_kernel)
        /*0014*/ 	.short	0x0160
        /*0016*/ 	.short	0x0050


	//----- nvinfo : EIATTR_CBANK_PARAM_SIZE
	.align		4
.L_9:
        /*0018*/ 	.byte	0x03, 0x19
        /*001a*/ 	.short	0x0050


	//----- nvinfo : EIATTR_KPARAM_INFO
	.align		4
        /*001c*/ 	.byte	0x04, 0x17
        /*001e*/ 	.short	(.L_11 - .L_10)
.L_10:
        /*0020*/ 	.word	0x00000000
        /*0024*/ 	.short	0x000d
        /*0026*/ 	.short	0x0048
        /*0028*/ 	.byte	0x00, 0xf4, 0x21, 0x00


	//----- nvinfo : EIATTR_KPARAM_INFO
	.align		4
.L_11:
        /*002c*/ 	.byte	0x04, 0x17
        /*002e*/ 	.short	(.L_13 - .L_12)
.L_12:
        /*0030*/ 	.word	0x00000000
        /*0034*/ 	.short	0x000c
        /*0036*/ 	.short	0x0040
        /*0038*/ 	.byte	0x00, 0xf4, 0x21, 0x00


	//----- nvinfo : EIATTR_KPARAM_INFO
	.align		4
.L_13:
        /*003c*/ 	.byte	0x04, 0x17
        /*003e*/ 	.short	(.L_15 - .L_14)
.L_14:
        /*0040*/ 	.word	0x00000000
        /*0044*/ 	.short	0x000b
        /*0046*/ 	.short	0x0038
        /*0048*/ 	.byte	0x00, 0xf0, 0x11, 0x00


	//----- nvinfo : EIATTR_KPARAM_INFO
	.align		4
.L_15:
        /*004c*/ 	.byte	0x04, 0x17
        /*004e*/ 	.short	(.L_17 - .L_16)
.L_16:
        /*0050*/ 	.word	0x00000000
        /*0054*/ 	.short	0x000a
        /*0056*/ 	.short	0x0034
        /*0058*/ 	.byte	0x00, 0xf0, 0x11, 0x00


	//----- nvinfo : EIATTR_KPARAM_INFO
	.align		4
.L_17:
        /*005c*/ 	.byte	0x04, 0x17
        /*005e*/ 	.short	(.L_19 - .L_18)
.L_18:
        /*0060*/ 	.word	0x00000000
        /*0064*/ 	.short	0x0009
        /*0066*/ 	.short	0x0030
        /*0068*/ 	.byte	0x00, 0xf0, 0x11, 0x00


	//----- nvinfo : EIATTR_KPARAM_INFO
	.align		4
.L_19:
        /*006c*/ 	.byte	0x04, 0x17
        /*006e*/ 	.short	(.L_21 - .L_20)
.L_20:
        /*0070*/ 	.word	0x00000000
        /*0074*/ 	.short	0x0008
        /*0076*/ 	.short	0x002c
        /*0078*/ 	.byte	0x00, 0xf0, 0x11, 0x00


	//----- nvinfo : EIATTR_KPARAM_INFO
	.align		4
.L_21:
        /*007c*/ 	.byte	0x04, 0x17
        /*007e*/ 	.short	(.L_23 - .L_22)
.L_22:
        /*0080*/ 	.word	0x00000000
        /*0084*/ 	.short	0x0007
        /*0086*/ 	.short	0x0028
        /*0088*/ 	.byte	0x00, 0xf0, 0x11, 0x00


	//----- nvinfo : EIATTR_KPARAM_INFO
	.align		4
.L_23:
        /*008c*/ 	.byte	0x04, 0x17
        /*008e*/ 	.short	(.L_25 - .L_24)
.L_24:
        /*0090*/ 	.word	0x00000000
        /*0094*/ 	.short	0x0006
        /*0096*/ 	.short	0x0024
        /*0098*/ 	.byte	0x00, 0xf0, 0x11, 0x00


	//----- nvinfo : EIATTR_KPARAM_INFO
	.align		4
.L_25:
        /*009c*/ 	.byte	0x04, 0x17
        /*009e*/ 	.short	(.L_27 - .L_26)
.L_26:
        /*00a0*/ 	.word	0x00000000
        /*00a4*/ 	.short	0x0005
        /*00a6*/ 	.short	0x0020
        /*00a8*/ 	.byte	0x00, 0xf0, 0x11, 0x00


	//----- nvinfo : EIATTR_KPARAM_INFO
	.align		4
.L_27:
        /*00ac*/ 	.byte	0x04, 0x17
        /*00ae*/ 	.short	(.L_29 - .L_28)
.L_28:
        /*00b0*/ 	.word	0x00000000
        /*00b4*/ 	.short	0x0004
        /*00b6*/ 	.short	0x001c
        /*00b8*/ 	.byte	0x00, 0xf0, 0x11, 0x00


	//----- nvinfo : EIATTR_KPARAM_INFO
	.align		4
.L_29:
        /*00bc*/ 	.byte	0x04, 0x17
        /*00be*/ 	.short	(.L_31 - .L_30)
.L_30:
        /*00c0*/ 	.word	0x00000000
        /*00c4*/ 	.short	0x0003
        /*00c6*/ 	.short	0x0018
        /*00c8*/ 	.byte	0x00, 0xf0, 0x11, 0x00


	//----- nvinfo : EIATTR_KPARAM_INFO
	.align		4
.L_31:
        /*00cc*/ 	.byte	0x04, 0x17
        /*00ce*/ 	.short	(.L_33 - .L_32)
.L_32:
        /*00d0*/ 	.word	0x00000000
        /*00d4*/ 	.short	0x0002
        /*00d6*/ 	.short	0x0010
        /*00d8*/ 	.byte	0x00, 0xf4, 0x21, 0x00


	//----- nvinfo : EIATTR_KPARAM_INFO
	.align		4
.L_33:
        /*00dc*/ 	.byte	0x04, 0x17
        /*00de*/ 	.short	(.L_35 - .L_34)
.L_34:
        /*00e0*/ 	.word	0x00000000
        /*00e4*/ 	.short	0x0001
        /*00e6*/ 	.short	0x0008
        /*00e8*/ 	.byte	0x00, 0xf4, 0x21, 0x00


	//----- nvinfo : EIATTR_KPARAM_INFO
	.align		4
.L_35:
        /*00ec*/ 	.byte	0x04, 0x17
        /*00ee*/ 	.short	(.L_37 - .L_36)
.L_36:
        /*00f0*/ 	.word	0x00000000
        /*00f4*/ 	.short	0x0000
        /*00f6*/ 	.short	0x0000
        /*00f8*/ 	.byte	0x00, 0xf4, 0x21, 0x00


	//----- nvinfo : EIATTR_MAXREG_COUNT
	.align		4
.L_37:
        /*00fc*/ 	.byte	0x03, 0x1b
        /*00fe*/ 	.short	0x00ff


	//----- nvinfo : EIATTR_NUM_BARRIERS
	.align		4
        /*0100*/ 	.byte	0x02, 0x4c
        /*0102*/ 	.byte	0x01
	.zero		1


	//----- nvinfo : EIATTR_ANNOTATIONS
	.align		4
        /*0104*/ 	.byte	0x04, 0x55
        /*0106*/ 	.short	(.L_39 - .L_38)


	//   ....[0]....
.L_38:
        /*0108*/ 	.word	0x00000001
        /*010c*/ 	.byte	0xc0, 0x07, 0x00, 0x00, 0x01, 0x00, 0x00, 0x00, 0xa0, 0x21, 0x00, 0x00, 0x01, 0x00, 0x00, 0x00
        /* <DEDUP_REMOVED lines=210> */
        /*0e3c*/ 	.byte	0xd0, 0x07, 0x01, 0x00


	//----- nvinfo : EIATTR_MERCURY_ISA_VERSION
	.align		4
.L_39:
        /*0e40*/ 	.byte	0x03, 0x5f
        /*0e42*/ 	.short	0x0000


	//----- nvinfo : EIATTR_EXIT_INSTR_OFFSETS
	.align		4
        /*0e44*/ 	.byte	0x04, 0x1c
        /*0e46*/ 	.short	(.L_41 - .L_40)


	//   ....[0]....
.L_40:
        /*0e48*/ 	.word	0x00010b10


	//   ....[1]....
        /*0e4c*/ 	.word	0x00010b30


	//----- nvinfo : EIATTR_REQNTID
	.align		4
.L_41:
        /*0e50*/ 	.byte	0x04, 0x10
        /*0e52*/ 	.short	(.L_43 - .L_42)
.L_42:
        /*0e54*/ 	.word	0x00000080
        /*0e58*/ 	.word	0x00000001
        /*0e5c*/ 	.word	0x00000001
.L_43:


//--------------------- .nv.callgraph             --------------------------
	.section	.nv.callgraph,"",@"SHT_CUDA_CALLGRAPH"
	.align	4
	.sectionentsize	8
	.align		4
        /*0000*/ 	.word	0x00000000
	.align		4
        /*0004*/ 	.word	0xffffffff
	.align		4
        /*0008*/ 	.word	0x00000000
	.align		4
        /*000c*/ 	.word	0xfffffffe
	.align		4
        /*0010*/ 	.word	0x00000000
	.align		4
        /*0014*/ 	.word	0xfffffffd
	.align		4
        /*0018*/ 	.word	0x00000000
	.align		4
        /*001c*/ 	.word	0xfffffffc


//--------------------- .nv.rel.action            --------------------------
	.section	.nv.rel.action,"",@"SHT_CUDA_RELOCINFO"
	.align	8
	.sectionentsize	8
        /*0000*/ 	.byte	0x73, 0x00, 0x00, 0x00, 0x00, 0x00, 0x00, 0x00, 0x00, 0x00, 0x00, 0x11, 0x25, 0x00, 0x05, 0x36


//--------------------- .nv.constant0.matmul_kernel --------------------------
	.section	.nv.constant0.matmul_kernel,"a",@progbits
	.sectionflags	@""
	.align	4
.nv.constant0.matmul_kernel:
	.zero		432


//--------------------- .text.matmul_kernel       --------------------------
	.section	.text.matmul_kernel,"ax",@progbits
	.sectioninfo	@"SHI_REGISTERS=255"
	.align	128
        .global         matmul_kernel
        .type           matmul_kernel,@function
        .size           matmul_kernel,(.L_x_3 - matmul_kernel)
        .other          matmul_kernel,@"STO_CUDA_ENTRY STV_DEFAULT"
matmul_kernel:
.text.matmul_kernel:
[----:B------:R-:W-:Y:S02]  /*0000*/  IMAD.MOV.U32 R1, RZ, RZ, c[0x0][0x28] ;  /* 0x00000a00ff017624 */ /* 0x000fe400078e00ff */
[----:B------:R-:W-:Y:S01]  /*0010*/  IMAD.MOV.U32 R0, RZ, RZ, c[0x0][0x17c] ;  /* 0x00005f00ff007624 */ /* 0x000fe200078e00ff */
[----:B------:R-:W1:Y:S01]  /*0020*/  S2R R7, SR_CTAID.X ;  /* 0x0000000000077919 */ /* 0x000e620000002500 */
[----:B------:R-:W-:Y:S01]  /*0030*/  IMAD.MOV.U32 R209, RZ, RZ, 0x1f ;  /* 0x0000001fffd17424 */ /* 0x000fe200078e00ff */
[----:B------:R-:W-:Y:S01]  /*0040*/  IADD3 R1, R1, -0x218, RZ ;  /* 0xfffffde801017810 */ /* 0x000fe20007ffe0ff */
[----:B------:R-:W-:Y:S01]  /*0050*/  IMAD.MOV.U32 R177, RZ, RZ, c[0x0][0x188] ;  /* 0x00006200ffb17624 */ /* 0x000fe200078e00ff */
[----:B------:R-:W-:Y:S01]  /*0060*/  IADD3 R0, R0, 0xff, RZ ;  /* 0x000000ff00007810 */ /* 0x000fe20007ffe0ff */
[----:B------:R-:W2:Y:S01]  /*0070*/  S2R R205, SR_TID.X ;  /* 0x0000000000cd7919 */ /* 0x000ea20000002100 */
[----:B------:R-:W-:Y:S01]  /*0080*/  IADD3 R209, R209, c[0x0][0x180], RZ ;  /* 0x00006000d1d17a10 */ /* 0x000fe20007ffe0ff */
[----:B------:R-:W-:Y:S01]  /*0090*/  ULDC.64 UR6, c[0x0][0x118] ;  /* 0x0000460000067ab9 */ /* 0x000fe20000000a00 */
[----:B------:R-:W-:Y:S01]  /*00a0*/  SHF.R.S32.HI R3, RZ, 0x1f, R0 ;  /* 0x0000001fff037819 */ /* 0x000fe20000011400 */
[----:B------:R-:W-:-:S02]  /*00b0*/  ULDC UR5, c[0x0][0x180] ;  /* 0x0000600000057ab9 */ /* 0x000fc40000000800 */
[----:B------:R-:W-:Y:S01]  /*00c0*/  UIADD3 UR4, UR5, -0x20, URZ ;  /* 0xffffffe005047890 */ /* 0x000fe2000fffe03f */
[----:B------:R-:W-:-:S04]  /*00d0*/  LEA.HI R3, R3, R0, RZ, 0x8 ;  /* 0x0000000003037211 */ /* 0x000fc800078f40ff */
[----:B------:R-:W-:-:S04]  /*00e0*/  SHF.R.S32.HI R4, RZ, 0x8, R3 ;  /* 0x00000008ff047819 */ /* 0x000fc80000011403 */
[-C--:B------:R-:W-:Y:S02]  /*00f0*/  IABS R5, R4.reuse ;  /* 0x0000000400057213 */ /* 0x080fe40000000000 */
[----:B------:R-:W-:Y:S02]  /*0100*/  IABS R10, R4 ;  /* 0x00000004000a7213 */ /* 0x000fe40000000000 */
[----:B------:R-:W3:Y:S01]  /*0110*/  I2F.RP R0, R5 ;  /* 0x0000000500007306 */ /* 0x000ee20000209400 */
[----:B-1----:R-:W-:Y:S02]  /*0120*/  IABS R8, R7 ;  /* 0x0000000700087213 */ /* 0x002fe40000000000 */
[----:B--2---:R-:W-:Y:S02]  /*0130*/  SHF.R.U32.HI R203, RZ, 0x6, R205 ;  /* 0x00000006ffcb7819 */ /* 0x004fe400000116cd */
[----:B------:R-:W-:Y:S02]  /*0140*/  LOP3.LUT R211, R205, 0x1f, RZ, 0xc0, !PT ;  /* 0x0000001fcdd37812 */ /* 0x000fe400078ec0ff */
[----:B------:R-:W-:-:S02]  /*0150*/  SGXT.U32 R203, R203, 0x1 ;  /* 0x00000001cbcb781a */ /* 0x000fc40000000000 */
[----:B------:R-:W-:Y:S01]  /*0160*/  LOP3.LUT R181, R205, 0x7f, RZ, 0xc0, !PT ;  /* 0x0000007fcdb57812 */ /* 0x000fe200078ec0ff */
[----:B------:R-:W-:Y:S01]  /*0170*/  IMAD R207, R211, c[0x0][0x18c], RZ ;  /* 0x00006300d3cf7a24 */ /* 0x000fe200078e02ff */
[C---:B------:R-:W-:Y:S02]  /*0180*/  LOP3.LUT R180, R203.reuse, 0x4, RZ, 0xfc, !PT ;  /* 0x00000004cbb47812 */ /* 0x040fe400078efcff */
[C---:B------:R-:W-:Y:S01]  /*0190*/  LOP3.LUT R239, R203.reuse, 0x8, RZ, 0xfc, !PT ;  /* 0x00000008cbef7812 */ /* 0x040fe200078efcff */
[----:B---3--:R-:W1:Y:S01]  /*01a0*/  MUFU.RCP R0, R0 ;  /* 0x0000000000007308 */ /* 0x008e620000001000 */
[C---:B------:R-:W-:Y:S02]  /*01b0*/  LOP3.LUT R237, R203.reuse, 0xc, RZ, 0xfc, !PT ;  /* 0x0000000ccbed7812 */ /* 0x040fe400078efcff */
[C---:B------:R-:W-:Y:S02]  /*01c0*/  LOP3.LUT R235, R203.reuse, 0x10, RZ, 0xfc, !PT ;  /* 0x00000010cbeb7812 */ /* 0x040fe400078efcff */
[----:B------:R-:W-:-:S02]  /*01d0*/  LOP3.LUT R233, R203, 0x14, RZ, 0xfc, !PT ;  /* 0x00000014cbe97812 */ /* 0x000fc400078efcff */
[C---:B------:R-:W-:Y:S02]  /*01e0*/  LOP3.LUT R182, R203.reuse, 0x18, RZ, 0xfc, !PT ;  /* 0x00000018cbb67812 */ /* 0x040fe400078efcff */
[C---:B------:R-:W-:Y:S02]  /*01f0*/  LOP3.LUT R231, R203.reuse, 0x1c, RZ, 0xfc, !PT ;  /* 0x0000001ccbe77812 */ /* 0x040fe400078efcff */
[C---:B------:R-:W-:Y:S02]  /*0200*/  LOP3.LUT R229, R203.reuse, 0x2, RZ, 0xfc, !PT ;  /* 0x00000002cbe57812 */ /* 0x040fe400078efcff */
[C---:B------:R-:W-:Y:S02]  /*0210*/  LOP3.LUT R227, R203.reuse, 0x6, RZ, 0xfc, !PT ;  /* 0x00000006cbe37812 */ /* 0x040fe400078efcff */
[C---:B------:R-:W-:Y:S02]  /*0220*/  LOP3.LUT R225, R203.reuse, 0xa, RZ, 0xfc, !PT ;  /* 0x0000000acbe17812 */ /* 0x040fe400078efcff */
[----:B-1----:R-:W-:Y:S01]  /*0230*/  IADD3 R2, R0, 0xffffffe, RZ ;  /* 0x0ffffffe00027810 */ /* 0x002fe20007ffe0ff */
[----:B------:R-:W-:Y:S01]  /*0240*/  IMAD.MOV R0, RZ, RZ, -R10 ;  /* 0x000000ffff007224 */ /* 0x000fe200078e0a0a */
[----:B------:R-:W-:-:S02]  /*0250*/  LOP3.LUT R223, R203, 0xe, RZ, 0xfc, !PT ;  /* 0x0000000ecbdf7812 */ /* 0x000fc400078efcff */
[----:B------:R1:W2:Y:S01]  /*0260*/  F2I.FTZ.U32.TRUNC.NTZ R3, R2 ;  /* 0x0000000200037305 */ /* 0x0002a2000021f000 */
[C---:B------:R-:W-:Y:S02]  /*0270*/  LOP3.LUT R221, R203.reuse, 0x12, RZ, 0xfc, !PT ;  /* 0x00000012cbdd7812 */ /* 0x040fe400078efcff */
[C---:B------:R-:W-:Y:S02]  /*0280*/  LOP3.LUT R217, R203.reuse, 0x1a, RZ, 0xfc, !PT ;  /* 0x0000001acbd97812 */ /* 0x040fe400078efcff */
[C---:B------:R-:W-:Y:S02]  /*0290*/  LOP3.LUT R219, R203.reuse, 0x16, RZ, 0xfc, !PT ;  /* 0x00000016cbdb7812 */ /* 0x040fe400078efcff */
[----:B------:R-:W-:Y:S01]  /*02a0*/  LOP3.LUT R215, R203, 0x1e, RZ, 0xfc, !PT ;  /* 0x0000001ecbd77812 */ /* 0x000fe200078efcff */
[----:B-1----:R-:W-:Y:S01]  /*02b0*/  IMAD.MOV.U32 R2, RZ, RZ, RZ ;  /* 0x000000ffff027224 */ /* 0x002fe200078e00ff */
[----:B------:R-:W-:-:S04]  /*02c0*/  LOP3.LUT R201, R205, 0x60, RZ, 0xc0, !PT ;  /* 0x00000060cdc97812 */ /* 0x000fc800078ec0ff */
[----:B------:R-:W-:Y:S01]  /*02d0*/  SHF.R.U32.HI R202, RZ, 0x1, R201 ;  /* 0x00000001ffca7819 */ /* 0x000fe200000116c9 */
[----:B--2---:R-:W-:-:S04]  /*02e0*/  IMAD.MOV R6, RZ, RZ, -R3 ;  /* 0x000000ffff067224 */ /* 0x004fc800078e0a03 */
[----:B------:R-:W-:Y:S02]  /*02f0*/  IMAD R9, R6, R5, RZ ;  /* 0x0000000506097224 */ /* 0x000fe400078e02ff */
[----:B------:R-:W-:Y:S02]  /*0300*/  IMAD.MOV.U32 R6, RZ, RZ, R8 ;  /* 0x000000ffff067224 */ /* 0x000fe400078e0008 */
[----:B------:R-:W-:-:S06]  /*0310*/  IMAD.HI.U32 R3, R3, R9, R2 ;  /* 0x0000000903037227 */ /* 0x000fcc00078e0002 */
[----:B------:R-:W-:-:S04]  /*0320*/  IMAD.HI.U32 R3, R3, R6, RZ ;  /* 0x0000000603037227 */ /* 0x000fc800078e00ff */
[----:B------:R-:W-:-:S05]  /*0330*/  IMAD R0, R3, R0, R6 ;  /* 0x0000000003007224 */ /* 0x000fca00078e0206 */
[----:B------:R-:W-:-:S13]  /*0340*/  ISETP.GT.U32.AND P1, PT, R5, R0, PT ;  /* 0x000000000500720c */ /* 0x000fda0003f24070 */
[----:B------:R-:W-:Y:S01]  /*0350*/  @!P1 IMAD.IADD R0, R0, 0x1, -R5 ;  /* 0x0000000100009824 */ /* 0x000fe200078e0a05 */
[----:B------:R-:W-:Y:S02]  /*0360*/  @!P1 IADD3 R3, R3, 0x1, RZ ;  /* 0x0000000103039810 */ /* 0x000fe40007ffe0ff */
[----:B------:R-:W-:Y:S02]  /*0370*/  ISETP.NE.AND P1, PT, R4, RZ, PT ;  /* 0x000000ff0400720c */ /* 0x000fe40003f25270 */
[----:B------:R-:W-:Y:S02]  /*0380*/  ISETP.GE.U32.AND P0, PT, R0, R5, PT ;  /* 0x000000050000720c */ /* 0x000fe40003f06070 */
[----:B------:R-:W-:-:S04]  /*0390*/  LOP3.LUT R0, R7, R4, RZ, 0x3c, !PT ;  /* 0x0000000407007212 */ /* 0x000fc800078e3cff */
[----:B------:R-:W-:Y:S01]  /*03a0*/  ISETP.GE.AND P2, PT, R0, RZ, PT ;  /* 0x000000ff0000720c */ /* 0x000fe20003f46270 */
[----:B------:R-:W-:-:S05]  /*03b0*/  IMAD.MOV.U32 R0, RZ, RZ, c[0x0][0x178] ;  /* 0x00005e00ff007624 */ /* 0x000fca00078e00ff */
[----:B------:R-:W-:Y:S02]  /*03c0*/  IADD3 R0, R0, 0x3f, RZ ;  /* 0x0000003f00007810 */ /* 0x000fe40007ffe0ff */
[----:B------:R-:W-:-:S05]  /*03d0*/  @P0 IADD3 R3, R3, 0x1, RZ ;  /* 0x0000000103030810 */ /* 0x000fca0007ffe0ff */
[----:B------:R-:W-:Y:S01]  /*03e0*/  IMAD.MOV.U32 R12, RZ, RZ, R3 ;  /* 0x000000ffff0c7224 */ /* 0x000fe200078e0003 */
[----:B------:R-:W-:-:S03]  /*03f0*/  SHF.R.S32.HI R3, RZ, 0x1f, R0 ;  /* 0x0000001fff037819 */ /* 0x000fc60000011400 */
[----:B------:R-:W-:Y:S01]  /*0400*/  @!P2 IMAD.MOV R12, RZ, RZ, -R12 ;  /* 0x000000ffff0ca224 */ /* 0x000fe200078e0a0c */
[----:B------:R-:W-:Y:S02]  /*0410*/  LEA.HI R3, R3, R0, RZ, 0x6 ;  /* 0x0000000003037211 */ /* 0x000fe400078f30ff */
[----:B------:R-:W-:Y:S02]  /*0420*/  @!P1 LOP3.LUT R12, RZ, R4, RZ, 0x33, !PT ;  /* 0x00000004ff0c9212 */ /* 0x000fe400078e33ff */
[----:B------:R-:W-:Y:S02]  /*0430*/  IABS R0, c[0x0][0x17c] ;  /* 0x00005f0000007a13 */ /* 0x000fe40000000000 */
[----:B------:R-:W-:Y:S01]  /*0440*/  LEA.HI.SX32 R3, R3, -R12, 0x1a ;  /* 0x8000000c03037211 */ /* 0x000fe200078fd2ff */
[----:B------:R-:W-:Y:S01]  /*0450*/  IMAD.MOV R8, RZ, RZ, -R12 ;  /* 0x000000ffff087224 */ /* 0x000fe200078e0a0c */
[----:B------:R-:W1:Y:S02]  /*0460*/  I2F.RP R6, R0 ;  /* 0x0000000000067306 */ /* 0x000e640000209400 */
[----:B------:R-:W-:Y:S01]  /*0470*/  IMNMX R16, R3, 0x1, PT ;  /* 0x0000000103107817 */ /* 0x000fe20003800200 */
[----:B------:R-:W-:Y:S01]  /*0480*/  IMAD R15, R4, R8, R7 ;  /* 0x00000008040f7224 */ /* 0x000fe200078e0207 */
[----:B------:R-:W-:-:S02]  /*0490*/  SHF.R.S32.HI R8, RZ, 0x6, R205 ;  /* 0x00000006ff087819 */ /* 0x000fc400000114cd */
[----:B------:R-:W-:Y:S02]  /*04a0*/  IABS R9, R16 ;  /* 0x0000001000097213 */ /* 0x000fe40000000000 */
[----:B------:R-:W-:Y:S02]  /*04b0*/  IABS R4, R15 ;  /* 0x0000000f00047213 */ /* 0x000fe40000000000 */
[----:B------:R-:W2:Y:S01]  /*04c0*/  I2F.RP R5, R9 ;  /* 0x0000000900057306 */ /* 0x000ea20000209400 */
[----:B------:R-:W-:-:S07]  /*04d0*/  SGXT R8, R8, 0x1 ;  /* 0x000000010808781a */ /* 0x000fce0000000200 */
[----:B-1----:R-:W-:Y:S08]  /*04e0*/  MUFU.RCP R6, R6 ;  /* 0x0000000600067308 */ /* 0x002ff00000001000 */
[----:B--2---:R-:W1:Y:S02]  /*04f0*/  MUFU.RCP R5, R5 ;  /* 0x0000000500057308 */ /* 0x004e640000001000 */
[----:B-1----:R-:W-:-:S02]  /*0500*/  IADD3 R2, R5, 0xffffffe, RZ ;  /* 0x0ffffffe05027810 */ /* 0x002fc40007ffe0ff */
[----:B------:R-:W-:-:S04]  /*0510*/  IABS R5, R16 ;  /* 0x0000001000057213 */ /* 0x000fc80000000000 */
[----:B------:R1:W2:Y:S01]  /*0520*/  F2I.FTZ.U32.TRUNC.NTZ R3, R2 ;  /* 0x0000000200037305 */ /* 0x0002a2000021f000 */
[----:B------:R-:W-:Y:S02]  /*0530*/  IMAD.MOV R5, RZ, RZ, -R5 ;  /* 0x000000ffff057224 */ /* 0x000fe400078e0a05 */
[----:B-1----:R-:W-:Y:S02]  /*0540*/  IMAD.MOV.U32 R2, RZ, RZ, RZ ;  /* 0x000000ffff027224 */ /* 0x002fe400078e00ff */
[----:B--2---:R-:W-:-:S04]  /*0550*/  IMAD.MOV R10, RZ, RZ, -R3 ;  /* 0x000000ffff0a7224 */ /* 0x004fc800078e0a03 */
[----:B------:R-:W-:-:S04]  /*0560*/  IMAD R7, R10, R9, RZ ;  /* 0x000000090a077224 */ /* 0x000fc800078e02ff */
[----:B------:R-:W-:-:S06]  /*0570*/  IMAD.HI.U32 R2, R3, R7, R2 ;  /* 0x0000000703027227 */ /* 0x000fcc00078e0002 */
[----:B------:R-:W-:Y:S01]  /*0580*/  IMAD.HI.U32 R3, R2, R4, RZ ;  /* 0x0000000402037227 */ /* 0x000fe200078e00ff */
[----:B------:R-:W-:-:S03]  /*0590*/  IABS R2, c[0x0][0x178] ;  /* 0x00005e0000027a13 */ /* 0x000fc60000000000 */
[----:B------:R-:W-:Y:S01]  /*05a0*/  IMAD R4, R3, R5, R4 ;  /* 0x0000000503047224 */ /* 0x000fe200078e0204 */
[----:B------:R-:W-:Y:S02]  /*05b0*/  IADD3 R5, R6, 0xffffffe, RZ ;  /* 0x0ffffffe06057810 */ /* 0x000fe40007ffe0ff */
[----:B------:R-:W1:Y:S02]  /*05c0*/  I2F.RP R6, R2 ;  /* 0x0000000200067306 */ /* 0x000e640000209400 */
[----:B------:R-:W-:-:S06]  /*05d0*/  ISETP.GT.U32.AND P1, PT, R9, R4, PT ;  /* 0x000000040900720c */ /* 0x000fcc0003f24070 */
[----:B------:R-:W2:Y:S07]  /*05e0*/  F2I.FTZ.U32.TRUNC.NTZ R5, R5 ;  /* 0x0000000500057305 */ /* 0x000eae000021f000 */
[----:B------:R-:W-:Y:S01]  /*05f0*/  @!P1 IMAD.IADD R4, R4, 0x1, -R9 ;  /* 0x0000000104049824 */ /* 0x000fe200078e0a09 */
[----:B------:R-:W-:Y:S01]  /*0600*/  @!P1 IADD3 R3, R3, 0x1, RZ ;  /* 0x0000000103039810 */ /* 0x000fe20007ffe0ff */
[----:B-1----:R-:W1:Y:S01]  /*0610*/  MUFU.RCP R6, R6 ;  /* 0x0000000600067308 */ /* 0x002e620000001000 */
[----:B------:R-:W-:-:S02]  /*0620*/  ISETP.NE.AND P1, PT, R16, RZ, PT ;  /* 0x000000ff1000720c */ /* 0x000fc40003f25270 */
[----:B------:R-:W-:Y:S02]  /*0630*/  ISETP.GE.U32.AND P0, PT, R4, R9, PT ;  /* 0x000000090400720c */ /* 0x000fe40003f06070 */
[----:B------:R-:W-:Y:S01]  /*0640*/  LOP3.LUT R4, R15, R16, RZ, 0x3c, !PT ;  /* 0x000000100f047212 */ /* 0x000fe200078e3cff */
[----:B--2---:R-:W-:-:S03]  /*0650*/  IMAD.MOV R7, RZ, RZ, -R5 ;  /* 0x000000ffff077224 */ /* 0x004fc600078e0a05 */
[----:B------:R-:W-:Y:S01]  /*0660*/  ISETP.GE.AND P2, PT, R4, RZ, PT ;  /* 0x000000ff0400720c */ /* 0x000fe20003f46270 */
[----:B------:R-:W-:Y:S02]  /*0670*/  IMAD.MOV.U32 R4, RZ, RZ, RZ ;  /* 0x000000ffff047224 */ /* 0x000fe400078e00ff */
[----:B------:R-:W-:-:S04]  /*0680*/  IMAD R7, R7, R0, RZ ;  /* 0x0000000007077224 */ /* 0x000fc800078e02ff */
[----:B------:R-:W-:Y:S02]  /*0690*/  @P0 IADD3 R3, R3, 0x1, RZ ;  /* 0x0000000103030810 */ /* 0x000fe40007ffe0ff */
[----:B-1----:R-:W-:Y:S02]  /*06a0*/  IADD3 R6, R6, 0xffffffe, RZ ;  /* 0x0ffffffe06067810 */ /* 0x002fe40007ffe0ff */
[----:B------:R-:W-:Y:S01]  /*06b0*/  ISETP.GT.AND P0, PT, R209, 0x1f, PT ;  /* 0x0000001fd100780c */ /* 0x000fe20003f04270 */
[----:B------:R-:W-:Y:S02]  /*06c0*/  IMAD.MOV.U32 R11, RZ, RZ, R3 ;  /* 0x000000ffff0b7224 */ /* 0x000fe400078e0003 */
[----:B------:R-:W-:Y:S01]  /*06d0*/  IMAD.HI.U32 R3, R5, R7, R4 ;  /* 0x0000000705037227 */ /* 0x000fe200078e0004 */
[----:B------:R-:W-:Y:S02]  /*06e0*/  SHF.R.U32.HI R7, RZ, 0x5, R205 ;  /* 0x00000005ff077819 */ /* 0x000fe400000116cd */
[----:B------:R-:W-:Y:S01]  /*06f0*/  LOP3.LUT R5, R205, 0x3f, RZ, 0xc0, !PT ;  /* 0x0000003fcd057812 */ /* 0x000fe200078ec0ff */
[----:B------:R-:W-:Y:S01]  /*0700*/  @!P2 IMAD.MOV R11, RZ, RZ, -R11 ;  /* 0x000000ffff0ba224 */ /* 0x000fe200078e0a0b */
[----:B------:R-:W-:-:S02]  /*0710*/  @!P1 LOP3.LUT R11, RZ, R16, RZ, 0x33, !PT ;  /* 0x00000010ff0b9212 */ /* 0x000fc400078e33ff */
[----:B------:R-:W-:Y:S01]  /*0720*/  SGXT.U32 R7, R7, 0x2 ;  /* 0x000000020707781a */ /* 0x000fe20000000000 */
[----:B------:R-:W-:Y:S01]  /*0730*/  IMAD.SHL.U32 R9, R5, 0x4, RZ ;  /* 0x0000000405097824 */ /* 0x000fe200078e00ff */
[----:B------:R-:W-:Y:S01]  /*0740*/  SEL R178, RZ, 0x4, !P0 ;  /* 0x00000004ffb27807 */ /* 0x000fe20004000000 */
[----:B------:R-:W-:Y:S01]  /*0750*/  IMAD.SHL.U32 R200, R11, 0x100, RZ ;  /* 0x000001000bc87824 */ /* 0x000fe200078e00ff */
[----:B------:R-:W-:Y:S02]  /*0760*/  ISETP.GE.AND P1, PT, R203, c[0x0][0x180], PT ;  /* 0x00006000cb007a0c */ /* 0x000fe40003f26270 */
[----:B------:R-:W-:Y:S01]  /*0770*/  LOP3.LUT R213, R9, 0x120, R8, 0x78, !PT ;  /* 0x0000012009d57812 */ /* 0x000fe200078e7808 */
[----:B------:R-:W-:Y:S01]  /*0780*/  IMAD.MOV R9, RZ, RZ, -R11 ;  /* 0x000000ffff097224 */ /* 0x000fe200078e0a0b */
[----:B------:R-:W-:Y:S02]  /*0790*/  LOP3.LUT R4, R200, R7, RZ, 0xfc, !PT ;  /* 0x00000007c8047212 */ /* 0x000fe400078efcff */
[----:B------:R1:W2:Y:S01]  /*07a0*/  F2I.FTZ.U32.TRUNC.NTZ R7, R6 ;  /* 0x0000000600077305 */ /* 0x0002a2000021f000 */
[----:B------:R-:W-:Y:S01]  /*07b0*/  SEL R10, R178, RZ, !P1 ;  /* 0x000000ffb20a7207 */ /* 0x000fe20004800000 */
[----:B------:R-:W-:Y:S01]  /*07c0*/  STL [R1+0x13c], R213 ;  /* 0x00013cd501007387 */ /* 0x000fe20000100800 */
[----:B------:R-:W-:-:S02]  /*07d0*/  IABS R14, R4 ;  /* 0x00000004000e7213 */ /* 0x000fc40000000000 */
[C---:B------:R-:W-:Y:S02]  /*07e0*/  LOP3.LUT R18, R4.reuse, 0xfc, RZ, 0xfc, !PT ;  /* 0x000000fc04127812 */ /* 0x040fe400078efcff */
[----:B------:R-:W-:Y:S01]  /*07f0*/  LOP3.LUT R19, R4, 0x4, RZ, 0xfc, !PT ;  /* 0x0000000404137812 */ /* 0x000fe200078efcff */
[C---:B-1----:R-:W-:Y:S01]  /*0800*/  IMAD.HI.U32 R6, R3.reuse, R14, RZ ;  /* 0x0000000e03067227 */ /* 0x042fe200078e00ff */
[----:B------:R-:W-:Y:S02]  /*0810*/  IABS R204, R18 ;  /* 0x0000001200cc7213 */ /* 0x000fe40000000000 */
[----:B------:R-:W-:Y:S01]  /*0820*/  ISETP.NE.U32.AND P1, PT, R10, RZ, PT ;  /* 0x000000ff0a00720c */ /* 0x000fe20003f25070 */
[----:B------:R-:W-:Y:S01]  /*0830*/  IMAD.MOV R11, RZ, RZ, -R6 ;  /* 0x000000ffff0b7224 */ /* 0x000fe200078e0a06 */
[----:B------:R-:W-:Y:S01]  /*0840*/  IABS R6, R19 ;  /* 0x0000001300067213 */ /* 0x000fe20000000000 */
[----:B------:R-:W-:Y:S01]  /*0850*/  IMAD.HI.U32 R8, R3, R204, RZ ;  /* 0x000000cc03087227 */ /* 0x000fe200078e00ff */
[----:B------:R-:W-:-:S02]  /*0860*/  ISETP.GE.AND P6, PT, R4, RZ, PT ;  /* 0x000000ff0400720c */ /* 0x000fc40003fc6270 */
[----:B------:R-:W-:Y:S01]  /*0870*/  LOP3.LUT R27, R4, 0x24, RZ, 0xfc, !PT ;  /* 0x00000024041b7812 */ /* 0x000fe200078efcff */
[----:B------:R-:W-:Y:S01]  /*0880*/  IMAD R14, R0, R11, R14 ;  /* 0x0000000b000e7224 */ /* 0x000fe200078e020e */
[----:B------:R-:W-:Y:S01]  /*0890*/  LOP3.LUT R11, R4, 0x8, RZ, 0xfc, !PT ;  /* 0x00000008040b7812 */ /* 0x000fe200078efcff */
[----:B------:R-:W-:Y:S01]  /*08a0*/  IMAD.MOV R13, RZ, RZ, -R8 ;  /* 0x000000ffff0d7224 */ /* 0x000fe200078e0a08 */
[----:B------:R-:W-:Y:S01]  /*08b0*/  IABS R23, R27 ;  /* 0x0000001b00177213 */ /* 0x000fe20000000000 */
[----:B------:R-:W-:Y:S01]  /*08c0*/  IMAD R8, R16, R9, R15 ;  /* 0x0000000910087224 */ /* 0x000fe200078e020f */
[C---:B------:R-:W-:Y:S01]  /*08d0*/  ISETP.GT.U32.AND P0, PT, R0.reuse, R14, PT ;  /* 0x0000000e0000720c */ /* 0x040fe20003f04070 */
[----:B------:R-:W-:Y:S01]  /*08e0*/  IMAD.MOV.U32 R15, RZ, RZ, R6 ;  /* 0x000000ffff0f7224 */ /* 0x000fe200078e0006 */
[----:B------:R-:W-:Y:S01]  /*08f0*/  IABS R16, R11 ;  /* 0x0000000b00107213 */ /* 0x000fe20000000000 */
[----:B------:R-:W-:Y:S01]  /*0900*/  IMAD R204, R0, R13, R204 ;  /* 0x0000000d00cc7224 */ /* 0x000fe200078e02cc */
[C---:B------:R-:W-:Y:S01]  /*0910*/  LOP3.LUT R13, R4.reuse, 0xc, RZ, 0xfc, !PT ;  /* 0x0000000c040d7812 */ /* 0x040fe200078efcff */
[----:B------:R-:W-:Y:S01]  /*0920*/  IMAD.HI.U32 R6, R3, R15, RZ ;  /* 0x0000000f03067227 */ /* 0x000fe200078e00ff */
[----:B------:R-:W-:-:S02]  /*0930*/  LOP3.LUT R28, R4, 0x28, RZ, 0xfc, !PT ;  /* 0x00000028041c7812 */ /* 0x000fc400078efcff */
[----:B------:R-:W-:Y:S01]  /*0940*/  ISETP.GT.U32.AND P2, PT, R0, R204, PT ;  /* 0x000000cc0000720c */ /* 0x000fe20003f44070 */
[----:B--2---:R-:W-:Y:S01]  /*0950*/  IMAD.MOV R17, RZ, RZ, -R7 ;  /* 0x000000ffff117224 */ /* 0x004fe200078e0a07 */
[----:B------:R-:W-:Y:S01]  /*0960*/  IABS R24, R28 ;  /* 0x0000001c00187213 */ /* 0x000fe20000000000 */
[----:B------:R-:W-:Y:S01]  /*0970*/  IMAD.MOV R10, RZ, RZ, -R6 ;  /* 0x000000ffff0a7224 */ /* 0x000fe200078e0a06 */
[----:B------:R-:W-:Y:S01]  /*0980*/  LOP3.LUT R33, R4, 0x40, RZ, 0xfc, !PT ;  /* 0x0000004004217812 */ /* 0x000fe200078efcff */
[----:B------:R-:W-:Y:S01]  /*0990*/  @!P0 IMAD.IADD R14, R14, 0x1, -R0 ;  /* 0x000000010e0e8824 */ /* 0x000fe200078e0a00 */
[----:B------:R-:W-:Y:S01]  /*09a0*/  ISETP.GE.AND P0, PT, R19, RZ, PT ;  /* 0x000000ff1300720c */ /* 0x000fe20003f06270 */
[----:B------:R-:W-:Y:S01]  /*09b0*/  IMAD R9, R17, R2, RZ ;  /* 0x0000000211097224 */ /* 0x000fe200078e02ff */
[----:B------:R-:W-:Y:S01]  /*09c0*/  IABS R17, R13 ;  /* 0x0000000d00117213 */ /* 0x000fe20000000000 */
[----:B------:R-:W-:Y:S01]  /*09d0*/  IMAD.MOV.U32 R6, RZ, RZ, RZ ;  /* 0x000000ffff067224 */ /* 0x000fe200078e00ff */
[C---:B------:R-:W-:Y:S01]  /*09e0*/  ISETP.GT.U32.AND P4, PT, R0.reuse, R14, PT ;  /* 0x0000000e0000720c */ /* 0x040fe20003f84070 */
[----:B------:R-:W-:Y:S01]  /*09f0*/  IMAD R15, R0, R10, R15 ;  /* 0x0000000a000f7224 */ /* 0x000fe200078e020f */
[----:B------:R-:W-:Y:S01]  /*0a00*/  LOP3.LUT R10, R4, 0x14, RZ, 0xfc, !PT ;  /* 0x00000014040a7812 */ /* 0x000fe200078efcff */
[----:B------:R-:W-:Y:S01]  /*0a10*/  IMAD.HI.U32 R6, R7, R9, R6 ;  /* 0x0000000907067227 */ /* 0x000fe200078e0006 */
[----:B------:R-:W-:-:S02]  /*0a20*/  IABS R30, R33 ;  /* 0x00000021001e7213 */ /* 0x000fc40000000000 */
[----:B------:R-:W-:Y:S01]  /*0a30*/  ISETP.GT.U32.AND P3, PT, R0, R15, PT ;  /* 0x0000000f0000720c */ /* 0x000fe20003f64070 */
[C---:B------:R-:W-:Y:S01]  /*0a40*/  IMAD.HI.U32 R7, R3.reuse, R16, RZ ;  /* 0x0000001003077227 */ /* 0x040fe200078e00ff */
[----:B------:R-:W-:Y:S02]  /*0a50*/  IABS R19, R10 ;  /* 0x0000000a00137213 */ /* 0x000fe40000000000 */
[C---:B------:R-:W-:Y:S01]  /*0a60*/  LOP3.LUT R38, R4.reuse, 0x54, RZ, 0xfc, !PT ;  /* 0x0000005404267812 */ /* 0x040fe200078efcff */
[----:B------:R-:W-:Y:S01]  /*0a70*/  IMAD.MOV R7, RZ, RZ, -R7 ;  /* 0x000000ffff077224 */ /* 0x000fe200078e0a07 */
[----:B------:R-:W-:Y:S01]  /*0a80*/  LOP3.LUT R45, R4, 0x6c, RZ, 0xfc, !PT ;  /* 0x0000006c042d7812 */ /* 0x000fe200078efcff */
[----:B------:R-:W-:Y:S01]  /*0a90*/  @!P2 IMAD.IADD R204, R204, 0x1, -R0 ;  /* 0x00000001cccca824 */ /* 0x000fe200078e0a00 */
[----:B------:R-:W-:Y:S01]  /*0aa0*/  ISETP.GE.AND P2, PT, R18, RZ, PT ;  /* 0x000000ff1200720c */ /* 0x000fe20003f46270 */
[C---:B------:R-:W-:Y:S01]  /*0ab0*/  IMAD R16, R0.reuse, R7, R16 ;  /* 0x0000000700107224 */ /* 0x040fe200078e0210 */
[----:B------:R-:W-:Y:S01]  /*0ac0*/  IABS R35, R38 ;  /* 0x0000002600237213 */ /* 0x000fe20000000000 */
[----:B------:R-:W-:Y:S01]  /*0ad0*/  IMAD.HI.U32 R9, R3, R17, RZ ;  /* 0x0000001103097227 */ /* 0x000fe200078e00ff */
[----:B------:R-:W-:-:S02]  /*0ae0*/  ISETP.GT.U32.AND P5, PT, R0, R204, PT ;  /* 0x000000cc0000720c */ /* 0x000fc40003fa4070 */
[----:B------:R-:W-:Y:S01]  /*0af0*/  IABS R41, R45 ;  /* 0x0000002d00297213 */ /* 0x000fe20000000000 */
[--C-:B------:R-:W-:Y:S01]  /*0b00*/  @!P4 IMAD.IADD R14, R14, 0x1, -R0.reuse ;  /* 0x000000010e0ec824 */ /* 0x100fe200078e0a00 */
[----:B------:R-:W-:Y:S01]  /*0b10*/  ISETP.GT.U32.AND P4, PT, R0, R16, PT ;  /* 0x000000100000720c */ /* 0x000fe20003f84070 */
[----:B------:R-:W-:Y:S01]  /*0b20*/  IMAD.MOV R9, RZ, RZ, -R9 ;  /* 0x000000ffff097224 */ /* 0x000fe200078e0a09 */
[C---:B------:R-:W-:Y:S01]  /*0b30*/  LOP3.LUT R49, R4.reuse, 0x80, RZ, 0xfc, !PT ;  /* 0x0000008004317812 */ /* 0x040fe200078efcff */
[----:B------:R-:W-:Y:S01]  /*0b40*/  @!P3 IMAD.IADD R15, R15, 0x1, -R0 ;  /* 0x000000010f0fb824 */ /* 0x000fe200078e0a00 */
[----:B------:R-:W-:Y:S01]  /*0b50*/  LOP3.LUT R58, R4, 0xa8, RZ, 0xfc, !PT ;  /* 0x000000a8043a7812 */ /* 0x000fe200078efcff */
[----:B------:R-:W-:Y:S01]  /*0b60*/  IMAD R17, R0, R9, R17 ;  /* 0x0000000900117224 */ /* 0x000fe200078e0211 */
[----:B------:R-:W-:Y:S01]  /*0b70*/  LOP3.LUT R9, R4, 0x10, RZ, 0xfc, !PT ;  /* 0x0000001004097812 */ /* 0x000fe200078efcff */
[----:B------:R-:W-:Y:S01]  /*0b80*/  IMAD.IADD R8, R12, 0x1, R8 ;  /* 0x000000010c087824 */ /* 0x000fe200078e0208 */
[----:B------:R-:W-:Y:S01]  /*0b90*/  LOP3.LUT R12, R4, 0x1c, RZ, 0xfc, !PT ;  /* 0x0000001c040c7812 */ /* 0x000fe200078efcff */
[----:B------:R-:W-:Y:S01]  /*0ba0*/  @!P5 IMAD.IADD R204, R204, 0x1, -R0 ;  /* 0x00000001ccccd824 */ /* 0x000fe200078e0a00 */
[----:B------:R-:W-:Y:S01]  /*0bb0*/  ISETP.GT.U32.AND P3, PT, R0, R17, PT ;  /* 0x000000110000720c */ /* 0x000fe20003f64070 */
[----:B------:R-:W-:Y:S01]  /*0bc0*/  @!P6 IMAD.MOV R14, RZ, RZ, -R14 ;  /* 0x000000ffff0ee224 */ /* 0x000fe200078e0a0e */
[----:B------:R-:W-:Y:S01]  /*0bd0*/  IABS R18, R9 ;  /* 0x0000000900127213 */ /* 0x000fe20000000000 */
[----:B------:R-:W-:Y:S01]  /*0be0*/  @!P4 IMAD.IADD R16, R16, 0x1, -R0 ;  /* 0x000000011010c824 */ /* 0x000fe200078e0a00 */
[C---:B------:R-:W-:Y:S01]  /*0bf0*/  ISETP.GT.U32.AND P5, PT, R0.reuse, R15, PT ;  /* 0x0000000f0000720c */ /* 0x040fe20003fa4070 */
[----:B------:R-:W-:Y:S01]  /*0c00*/  @!P2 IMAD.MOV R204, RZ, RZ, -R204 ;  /* 0x000000ffffcca224 */ /* 0x000fe200078e0acc */
[----:B------:R-:W-:Y:S01]  /*0c10*/  ISETP.GE.AND P2, PT, R11, RZ, PT ;  /* 0x000000ff0b00720c */ /* 0x000fe20003f46270 */
[----:B------:R-:W-:Y:S01]  /*0c20*/  IMAD.HI.U32 R7, R3, R18, RZ ;  /* 0x0000001203077227 */ /* 0x000fe200078e00ff */
[----:B------:R-:W-:-:S02]  /*0c30*/  ISETP.GT.U32.AND P4, PT, R0, R16, PT ;  /* 0x000000100000720c */ /* 0x000fc40003f84070 */
[----:B------:R-:W-:Y:S01]  /*0c40*/  LOP3.LUT R11, R4, 0x18, RZ, 0xfc, !PT ;  /* 0x00000018040b7812 */ /* 0x000fe200078efcff */
[----:B------:R-:W-:Y:S01]  /*0c50*/  IMAD.MOV R7, RZ, RZ, -R7 ;  /* 0x000000ffff077224 */ /* 0x000fe200078e0a07 */
[----:B------:R-:W-:Y:S01]  /*0c60*/  IABS R21, R12 ;  /* 0x0000000c00157213 */ /* 0x000fe20000000000 */
[----:B------:R-:W-:Y:S01]  /*0c70*/  @!P3 IMAD.IADD R17, R17, 0x1, -R0 ;  /* 0x000000011111b824 */ /* 0x000fe200078e0a00 */
[----:B------:R-:W-:Y:S01]  /*0c80*/  IABS R20, R11 ;  /* 0x0000000b00147213 */ /* 0x000fe20000000000 */
[C---:B------:R-:W-:Y:S01]  /*0c90*/  IMAD R18, R0.reuse, R7, R18 ;  /* 0x0000000700127224 */ /* 0x040fe200078e0212 */
[----:B------:R-:W-:Y:S01]  /*0ca0*/  ISETP.GE.AND P6, PT, R13, RZ, PT ;  /* 0x000000ff0d00720c */ /* 0x000fe20003fc6270 */
[----:B------:R-:W-:Y:S01]  /*0cb0*/  @!P5 IMAD.IADD R15, R15, 0x1, -R0 ;  /* 0x000000010f0fd824 */ /* 0x000fe200078e0a00 */
[----:B------:R-:W-:Y:S01]  /*0cc0*/  ISETP.GE.AND P5, PT, R9, RZ, PT ;  /* 0x000000ff0900720c */ /* 0x000fe20003fa6270 */
[----:B------:R-:W-:Y:S01]  /*0cd0*/  IMAD.HI.U32 R9, R3, R19, RZ ;  /* 0x0000001303097227 */ /* 0x000fe200078e00ff */
[----:B------:R-:W-:-:S02]  /*0ce0*/  ISETP.GT.U32.AND P3, PT, R0, R17, PT ;  /* 0x000000110000720c */ /* 0x000fc40003f64070 */
[----:B------:R-:W-:Y:S01]  /*0cf0*/  LOP3.LUT R13, R4, 0x20, RZ, 0xfc, !PT ;  /* 0x00000020040d7812 */ /* 0x000fe200078efcff */
[--C-:B------:R-:W-:Y:S01]  /*0d00*/  @!P4 IMAD.IADD R16, R16, 0x1, -R0.reuse ;  /* 0x000000011010c824 */ /* 0x100fe200078e0a00 */
[----:B------:R-:W-:Y:S01]  /*0d10*/  ISETP.GT.U32.AND P4, PT, R0, R18, PT ;  /* 0x000000120000720c */ /* 0x000fe20003f84070 */
[----:B------:R-:W-:Y:S01]  /*0d20*/  IMAD.MOV R9, RZ, RZ, -R9 ;  /* 0x000000ffff097224 */ /* 0x000fe200078e0a09 */
[----:B------:R-:W-:Y:S01]  /*0d30*/  IABS R22, R13 ;  /* 0x0000000d00167213 */ /* 0x000fe20000000000 */
[----:B------:R-:W-:Y:S01]  /*0d40*/  IMAD.HI.U32 R7, R3, R20, RZ ;  /* 0x0000001403077227 */ /* 0x000fe200078e00ff */
[----:B------:R-:W-:Y:S02]  /*0d50*/  IABS R46, R49 ;  /* 0x00000031002e7213 */ /* 0x000fe40000000000 */
[----:B------:R-:W-:Y:S01]  /*0d60*/  LOP3.LUT R57, R4, 0xa4, RZ, 0xfc, !PT ;  /* 0x000000a404397812 */ /* 0x000fe200078efcff */
[C---:B------:R-:W-:Y:S01]  /*0d70*/  IMAD R19, R0.reuse, R9, R19 ;  /* 0x0000000900137224 */ /* 0x040fe200078e0213 */
[----:B------:R-:W-:Y:S01]  /*0d80*/  IABS R56, R58 ;  /* 0x0000003a00387213 */ /* 0x000fe20000000000 */
[----:B------:R-:W-:Y:S01]  /*0d90*/  IMAD.MOV R7, RZ, RZ, -R7 ;  /* 0x000000ffff077224 */ /* 0x000fe200078e0a07 */
[----:B------:R-:W-:Y:S01]  /*0da0*/  IABS R55, R57 ;  /* 0x0000003900377213 */ /* 0x000fe20000000000 */
[----:B------:R-:W-:Y:S01]  /*0db0*/  @!P3 IMAD.IADD R17, R17, 0x1, -R0 ;  /* 0x000000011111b824 */ /* 0x000fe200078e0a00 */
[C---:B------:R-:W-:Y:S01]  /*0dc0*/  ISETP.GT.U32.AND P3, PT, R0.reuse, R19, PT ;  /* 0x000000130000720c */ /* 0x040fe20003f64070 */
[----:B------:R-:W-:Y:S01]  /*0dd0*/  IMAD R20, R0, R7, R20 ;  /* 0x0000000700147224 */ /* 0x000fe200078e0214 */
[----:B------:R-:W-:Y:S01]  /*0de0*/  LOP3.LUT R59, R4, 0xac, RZ, 0xfc, !PT ;  /* 0x000000ac043b7812 */ /* 0x000fe200078efcff */
[----:B------:R-:W-:Y:S01]  /*0df0*/  @!P4 IMAD.IADD R18, R18, 0x1, -R0 ;  /* 0x000000011212c824 */ /* 0x000fe200078e0a00 */
[----:B------:R-:W-:Y:S01]  /*0e00*/  LOP3.LUT R63, R4, 0xc0, RZ, 0xfc, !PT ;  /* 0x000000c0043f7812 */ /* 0x000fe200078efcff */
[----:B------:R-:W-:Y:S01]  /*0e10*/  IMAD.HI.U32 R7, R3, R21, RZ ;  /* 0x0000001503077227 */ /* 0x000fe200078e00ff */
[----:B------:R-:W-:-:S02]  /*0e20*/  ISETP.GT.U32.AND P4, PT, R0, R20, PT ;  /* 0x000000140000720c */ /* 0x000fc40003f84070 */
[C---:B------:R-:W-:Y:S01]  /*0e30*/  LOP3.LUT R62, R4.reuse, 0xbc, RZ, 0xfc, !PT ;  /* 0x000000bc043e7812 */ /* 0x040fe200078efcff */
[----:B------:R-:W-:Y:S01]  /*0e40*/  IMAD.MOV R7, RZ, RZ, -R7 ;  /* 0x000000ffff077224 */ /* 0x000fe200078e0a07 */
[C---:B------:R-:W-:Y:S01]  /*0e50*/  LOP3.LUT R65, R4.reuse, 0xc4, RZ, 0xfc, !PT ;  /* 0x000000c404417812 */ /* 0x040fe200078efcff */
[----:B------:R-:W-:Y:S01]  /*0e60*/  IMAD.HI.U32 R9, R3, R22, RZ ;  /* 0x0000001603097227 */ /* 0x000fe200078e00ff */
[----:B------:R-:W-:Y:S02]  /*0e70*/  LOP3.LUT R67, R4, 0xcc, RZ, 0xfc, !PT ;  /* 0x000000cc04437812 */ /* 0x000fe400078efcff */
[----:B------:R-:W-:Y:S01]  /*0e80*/  IABS R61, R65 ;  /* 0x00000041003d7213 */ /* 0x000fe20000000000 */
[--C-:B------:R-:W-:Y:S01]  /*0e90*/  @!P3 IMAD.IADD R19, R19, 0x1, -R0.reuse ;  /* 0x000000011313b824 */ /* 0x100fe200078e0a00 */
[----:B------:R-:W-:Y:S01]  /*0ea0*/  ISETP.GE.AND P3, PT, R10, RZ, PT ;  /* 0x000000ff0a00720c */ /* 0x000fe20003f66270 */
[----:B------:R-:W-:Y:S01]  /*0eb0*/  IMAD R21, R0, R7, R21 ;  /* 0x0000000700157224 */ /* 0x000fe200078e0215 */
[----:B------:R-:W-:Y:S01]  /*0ec0*/  LOP3.LUT R10, R4, 0x2c, RZ, 0xfc, !PT ;  /* 0x0000002c040a7812 */ /* 0x000fe200078efcff */
[----:B------:R-:W-:Y:S01]  /*0ed0*/  @!P4 IMAD.IADD R20, R20, 0x1, -R0 ;  /* 0x000000011414c824 */ /* 0x000fe200078e0a00 */
[----:B------:R-:W-:Y:S01]  /*0ee0*/  ISETP.GT.U32.AND P4, PT, R0, R19, PT ;  /* 0x000000130000720c */ /* 0x000fe20003f84070 */
[----:B------:R-:W-:Y:S01]  /*0ef0*/  IMAD.HI.U32 R7, R3, R23, RZ ;  /* 0x0000001703077227 */ /* 0x000fe200078e00ff */
[----:B------:R-:W-:-:S02]  /*0f00*/  IABS R25, R10 ;  /* 0x0000000a00197213 */ /* 0x000fc40000000000 */
[C---:B------:R-:W-:Y:S01]  /*0f10*/  LOP3.LUT R68, R4.reuse, 0xd0, RZ, 0xfc, !PT ;  /* 0x000000d004447812 */ /* 0x040fe200078efcff */
[----:B------:R-:W-:Y:S01]  /*0f20*/  IMAD.MOV R7, RZ, RZ, -R7 ;  /* 0x000000ffff077224 */ /* 0x000fe200078e0a07 */
[----:B------:R-:W-:Y:S01]  /*0f30*/  LOP3.LUT R69, R4, 0xd4, RZ, 0xfc, !PT ;  /* 0x000000d404457812 */ /* 0x000fe200078efcff */
[----:B------:R-:W-:Y:S01]  /*0f40*/  @!P0 IMAD.MOV R15, RZ, RZ, -R15 ;  /* 0x000000ffff0f8224 */ /* 0x000fe200078e0a0f */
[C---:B------:R-:W-:Y:S01]  /*0f50*/  ISETP.GT.U32.AND P0, PT, R0.reuse, R18, PT ;  /* 0x000000120000720c */ /* 0x040fe20003f04070 */
[----:B------:R-:W-:Y:S01]  /*0f60*/  IMAD R23, R0, R7, R23 ;  /* 0x0000000700177224 */ /* 0x000fe200078e0217 */
[----:B------:R-:W-:Y:S01]  /*0f70*/  LOP3.LUT R70, R4, 0xd8, RZ, 0xfc, !PT ;  /* 0x000000d804467812 */ /* 0x000fe200078efcff */
[----:B------:R-:W-:Y:S01]  /*0f80*/  IMAD.MOV R9, RZ, RZ, -R9 ;  /* 0x000000ffff097224 */ /* 0x000fe200078e0a09 */
[----:B------:R-:W-:Y:S01]  /*0f90*/  IABS R64, R69 ;  /* 0x0000004500407213 */ /* 0x000fe20000000000 */
[----:B------:R-:W-:Y:S01]  /*0fa0*/  @!P4 IMAD.IADD R19, R19, 0x1, -R0 ;  /* 0x000000011313c824 */ /* 0x000fe200078e0a00 */
[C---:B------:R-:W-:Y:S01]  /*0fb0*/  ISETP.GT.U32.AND P4, PT, R0.reuse, R23, PT ;  /* 0x000000170000720c */ /* 0x040fe20003f84070 */
[----:B------:R-:W-:Y:S01]  /*0fc0*/  IMAD R22, R0, R9, R22 ;  /* 0x0000000900167224 */ /* 0x000fe200078e0216 */
[----:B------:R-:W-:Y:S01]  /*0fd0*/  IABS R66, R70 ;  /* 0x0000004600427213 */ /* 0x000fe20000000000 */
[----:B------:R-:W-:Y:S01]  /*0fe0*/  @!P6 IMAD.MOV R17, RZ, RZ, -R17 ;  /* 0x000000ffff11e224 */ /* 0x000fe200078e0a11 */
[----:B------:R-:W-:Y:S01]  /*0ff0*/  LOP3.LUT R71, R4, 0xdc, RZ, 0xfc, !PT ;  /* 0x000000dc04477812 */ /* 0x000fe200078efcff */
[----:B------:R-:W-:Y:S01]  /*1000*/  @!P2 IMAD.MOV R16, RZ, RZ, -R16 ;  /* 0x000000ffff10a224 */ /* 0x000fe200078e0a10 */
[----:B------:R-:W-:Y:S01]  /*1010*/  ISETP.GT.U32.AND P6, PT, R0, R22, PT ;  /* 0x000000160000720c */ /* 0x000fe20003fc4070 */
[----:B------:R-:W-:Y:S01]  /*1020*/  @!P0 IMAD.IADD R18, R18, 0x1, -R0 ;  /* 0x0000000112128824 */ /* 0x000fe200078e0a00 */
[C---:B------:R-:W-:Y:S01]  /*1030*/  ISETP.GT.U32.AND P0, PT, R0.reuse, R21, PT ;  /* 0x000000150000720c */ /* 0x040fe20003f04070 */
[----:B------:R-:W-:Y:S01]  /*1040*/  IMAD.HI.U32 R7, R3, R24, RZ ;  /* 0x0000001803077227 */ /* 0x000fe200078e00ff */
[----:B------:R-:W-:-:S02]  /*1050*/  ISETP.GT.U32.AND P2, PT, R0, R20, PT ;  /* 0x000000140000720c */ /* 0x000fc40003f44070 */
[C---:B------:R-:W-:Y:S01]  /*1060*/  LOP3.LUT R72, R4.reuse, 0xf0, RZ, 0xfc, !PT ;  /* 0x000000f004487812 */ /* 0x040fe200078efcff */
[----:B------:R-:W-:Y:S01]  /*1070*/  @!P5 IMAD.MOV R18, RZ, RZ, -R18 ;  /* 0x000000ffff12d224 */ /* 0x000fe200078e0a12 */
[----:B------:R-:W-:Y:S01]  /*1080*/  ISETP.GE.AND P5, PT, R11, RZ, PT ;  /* 0x000000ff0b00720c */ /* 0x000fe20003fa6270 */
[--C-:B------:R-:W-:Y:S01]  /*1090*/  @!P4 IMAD.IADD R23, R23, 0x1, -R0.reuse ;  /* 0x000000011717c824 */ /* 0x100fe200078e0a00 */
[C---:B------:R-:W-:Y:S01]  /*10a0*/  LOP3.LUT R11, R4.reuse, 0x30, RZ, 0xfc, !PT ;  /* 0x00000030040b7812 */ /* 0x040fe200078efcff */
[----:B------:R-:W-:Y:S01]  /*10b0*/  IMAD.MOV R7, RZ, RZ, -R7 ;  /* 0x000000ffff077224 */ /* 0x000fe200078e0a07 */
[----:B------:R-:W-:Y:S01]  /*10c0*/  LOP3.LUT R73, R4, 0xf4, RZ, 0xfc, !PT ;  /* 0x000000f404497812 */ /* 0x000fe200078efcff */
[----:B------:R-:W-:Y:S01]  /*10d0*/  @!P6 IMAD.IADD R22, R22, 0x1, -R0 ;  /* 0x000000011616e824 */ /* 0x000fe200078e0a00 */
[C---:B------:R-:W-:Y:S01]  /*10e0*/  ISETP.GT.U32.AND P4, PT, R0.reuse, R23, PT ;  /* 0x000000170000720c */ /* 0x040fe20003f84070 */
[----:B------:R-:W-:Y:S01]  /*10f0*/  IMAD R24, R0, R7, R24 ;  /* 0x0000000700187224 */ /* 0x000fe200078e0218 */
[----:B------:R-:W-:Y:S01]  /*1100*/  IABS R26, R11 ;  /* 0x0000000b001a7213 */ /* 0x000fe20000000000 */
[----:B------:R-:W-:Y:S01]  /*1110*/  IMAD.HI.U32 R7, R3, R25, RZ ;  /* 0x0000001903077227 */ /* 0x000fe200078e00ff */
[----:B------:R-:W-:-:S03]  /*1120*/  LOP3.LUT R183, R213, 0x40, RZ, 0x3c, !PT ;  /* 0x00000040d5b77812 */ /* 0x000fc600078e3cff */
[--C-:B------:R-:W-:Y:S01]  /*1130*/  @!P0 IMAD.IADD R21, R21, 0x1, -R0.reuse ;  /* 0x0000000115158824 */ /* 0x100fe200078e0a00 */
[----:B------:R-:W-:Y:S01]  /*1140*/  ISETP.GE.AND P0, PT, R13, RZ, PT ;  /* 0x000000ff0d00720c */ /* 0x000fe20003f06270 */
[----:B------:R-:W-:Y:S01]  /*1150*/  @!P2 IMAD.IADD R20, R20, 0x1, -R0 ;  /* 0x000000011414a824 */ /* 0x000fe200078e0a00 */
[----:B------:R-:W-:Y:S01]  /*1160*/  ISETP.GE.AND P2, PT, R12, RZ, PT ;  /* 0x000000ff0c00720c */ /* 0x000fe20003f46270 */
[----:B------:R-:W-:Y:S01]  /*1170*/  @!P3 IMAD.MOV R19, RZ, RZ, -R19 ;  /* 0x000000ffff13b224 */ /* 0x000fe200078e0a13 */
[C---:B------:R-:W-:Y:S01]  /*1180*/  ISETP.GT.U32.AND P3, PT, R0.reuse, R22, PT ;  /* 0x000000160000720c */ /* 0x040fe20003f64070 */
[----:B------:R-:W-:Y:S01]  /*1190*/  IMAD.MOV R9, RZ, RZ, -R7 ;  /* 0x000000ffff097224 */ /* 0x000fe200078e0a07 */
[C---:B------:R-:W-:Y:S01]  /*11a0*/  ISETP.GT.U32.AND P6, PT, R0.reuse, R21, PT ;  /* 0x000000150000720c */ /* 0x040fe20003fc4070 */
[----:B------:R-:W-:Y:S01]  /*11b0*/  @!P5 IMAD.MOV R20, RZ, RZ, -R20 ;  /* 0x000000ffff14d224 */ /* 0x000fe200078e0a14 */
[C---:B------:R-:W-:Y:S01]  /*11c0*/  ISETP.GT.U32.AND P5, PT, R0.reuse, R24, PT ;  /* 0x000000180000720c */ /* 0x040fe20003fa4070 */
[----:B------:R-:W-:Y:S01]  /*11d0*/  IMAD R25, R0, R9, R25 ;  /* 0x0000000900197224 */ /* 0x000fe200078e0219 */
[C---:B------:R-:W-:Y:S01]  /*11e0*/  LOP3.LUT R12, R4.reuse, 0x34, RZ, 0xfc, !PT ;  /* 0x00000034040c7812 */ /* 0x040fe200078efcff */
[----:B------:R-:W-:Y:S01]  /*11f0*/  IMAD.HI.U32 R7, R3, R26, RZ ;  /* 0x0000001a03077227 */ /* 0x000fe200078e00ff */
[----:B------:R-:W-:-:S03]  /*1200*/  LOP3.LUT R13, R4, 0x3c, RZ, 0xfc, !PT ;  /* 0x0000003c040d7812 */ /* 0x000fc600078efcff */
[--C-:B------:R-:W-:Y:S01]  /*1210*/  @!P4 IMAD.IADD R23, R23, 0x1, -R0.reuse ;  /* 0x000000011717c824 */ /* 0x100fe200078e0a00 */
[----:B------:R-:W-:Y:S01]  /*1220*/  ISETP.GT.U32.AND P4, PT, R0, R25, PT ;  /* 0x000000190000720c */ /* 0x000fe20003f84070 */
[----:B------:R-:W-:Y:S01]  /*1230*/  IMAD.MOV R7, RZ, RZ, -R7 ;  /* 0x000000ffff077224 */ /* 0x000fe200078e0a07 */
[----:B------:R-:W-:Y:S01]  /*1240*/  IABS R29, R13 ;  /* 0x0000000d001d7213 */ /* 0x000fe20000000000 */
[----:B------:R-:W-:Y:S01]  /*1250*/  @!P3 IMAD.IADD R22, R22, 0x1, -R0 ;  /* 0x000000011616b824 */ /* 0x000fe200078e0a00 */
[----:B------:R-:W-:Y:S01]  /*1260*/  ISETP.GE.AND P3, PT, R28, RZ, PT ;  /* 0x000000ff1c00720c */ /* 0x000fe20003f66270 */
[----:B------:R-:W-:Y:S02]  /*1270*/  IMAD R26, R0, R7, R26 ;  /* 0x00000007001a7224 */ /* 0x000fe400078e021a */
[--C-:B------:R-:W-:Y:S01]  /*1280*/  @!P6 IMAD.IADD R21, R21, 0x1, -R0.reuse ;  /* 0x000000011515e824 */ /* 0x100fe200078e0a00 */
[----:B------:R-:W-:Y:S01]  /*1290*/  ISETP.GE.AND P6, PT, R27, RZ, PT ;  /* 0x000000ff1b00720c */ /* 0x000fe20003fc6270 */
[----:B------:R-:W-:Y:S01]  /*12a0*/  @!P5 IMAD.IADD R24, R24, 0x1, -R0 ;  /* 0x000000011818d824 */ /* 0x000fe200078e0a00 */
[----:B------:R-:W-:Y:S01]  /*12b0*/  IABS R27, R12 ;  /* 0x0000000c001b7213 */ /* 0x000fe20000000000 */
[----:B------:R-:W-:Y:S01]  /*12c0*/  @!P0 IMAD.MOV R22, RZ, RZ, -R22 ;  /* 0x000000ffff168224 */ /* 0x000fe200078e0a16 */
[C---:B------:R-:W-:Y:S01]  /*12d0*/  ISETP.GT.U32.AND P0, PT, R0.reuse, R26, PT ;  /* 0x0000001a0000720c */ /* 0x040fe20003f04070 */
[----:B------:R-:W-:Y:S01]  /*12e0*/  @!P4 IMAD.IADD R25, R25, 0x1, -R0 ;  /* 0x000000011919c824 */ /* 0x000fe200078e0a00 */
[----:B------:R-:W-:Y:S01]  /*12f0*/  ISETP.GT.U32.AND P4, PT, R0, R24, PT ;  /* 0x000000180000720c */ /* 0x000fe20003f84070 */
[----:B------:R-:W-:Y:S01]  /*1300*/  IMAD.HI.U32 R7, R3, R27, RZ ;  /* 0x0000001b03077227 */ /* 0x000fe200078e00ff */
[----:B------:R-:W-:-:S02]  /*1310*/  ISETP.GE.AND P5, PT, R10, RZ, PT ;  /* 0x000000ff0a00720c */ /* 0x000fc40003fa6270 */
[----:B------:R-:W-:Y:S01]  /*1320*/  LOP3.LUT R10, R4, 0x38, RZ, 0xfc, !PT ;  /* 0x00000038040a7812 */ /* 0x000fe200078efcff */
[----:B------:R-:W-:Y:S02]  /*1330*/  IMAD.MOV R7, RZ, RZ, -R7 ;  /* 0x000000ffff077224 */ /* 0x000fe400078e0a07 */
[----:B------:R-:W-:Y:S01]  /*1340*/  @!P2 IMAD.MOV R21, RZ, RZ, -R21 ;  /* 0x000000ffff15a224 */ /* 0x000fe200078e0a15 */
[----:B------:R-:W-:Y:S01]  /*1350*/  IABS R28, R10 ;  /* 0x0000000a001c7213 */ /* 0x000fe20000000000 */
[C---:B------:R-:W-:Y:S01]  /*1360*/  IMAD R27, R0.reuse, R7, R27 ;  /* 0x00000007001b7224 */ /* 0x040fe200078e021b */
[----:B------:R-:W-:Y:S01]  /*1370*/  ISETP.GT.U32.AND P2, PT, R0, R25, PT ;  /* 0x000000190000720c */ /* 0x000fe20003f44070 */
[--C-:B------:R-:W-:Y:S02]  /*1380*/  @!P0 IMAD.IADD R26, R26, 0x1, -R0.reuse ;  /* 0x000000011a1a8824 */ /* 0x100fe400078e0a00 */
[----:B------:R-:W-:Y:S01]  /*1390*/  @!P4 IMAD.IADD R24, R24, 0x1, -R0 ;  /* 0x000000011818c824 */ /* 0x000fe200078e0a00 */
[C---:B------:R-:W-:Y:S01]  /*13a0*/  ISETP.GT.U32.AND P4, PT, R0.reuse, R27, PT ;  /* 0x0000001b0000720c */ /* 0x040fe20003f84070 */
[----:B------:R-:W-:Y:S01]  /*13b0*/  IMAD.HI.U32 R7, R3, R28, RZ ;  /* 0x0000001c03077227 */ /* 0x000fe200078e00ff */
[----:B------:R-:W-:-:S03]  /*13c0*/  ISETP.GT.U32.AND P0, PT, R0, R26, PT ;  /* 0x0000001a0000720c */ /* 0x000fc60003f04070 */
[----:B------:R-:W-:-:S04]  /*13d0*/  IMAD.HI.U32 R9, R3, R29, RZ ;  /* 0x0000001d03097227 */ /* 0x000fc800078e00ff */
[----:B------:R-:W-:Y:S01]  /*13e0*/  @!P6 IMAD.MOV R23, RZ, RZ, -R23 ;  /* 0x000000ffff17e224 */ /* 0x000fe200078e0a17 */
[----:B------:R-:W-:Y:S01]  /*13f0*/  ISETP.GE.AND P6, PT, R11, RZ, PT ;  /* 0x000000ff0b00720c */ /* 0x000fe20003fc6270 */
[----:B------:R-:W-:Y:S02]  /*1400*/  IMAD.MOV R11, RZ, RZ, -R7 ;  /* 0x000000ffff0b7224 */ /* 0x000fe400078e0a07 */
[----:B------:R-:W-:-:S04]  /*1410*/  IMAD.HI.U32 R7, R3, R30, RZ ;  /* 0x0000001e03077227 */ /* 0x000fc800078e00ff */
[----:B------:R-:W-:Y:S02]  /*1420*/  IMAD.MOV R9, RZ, RZ, -R9 ;  /* 0x000000ffff097224 */ /* 0x000fe400078e0a09 */
[----:B------:R-:W-:Y:S01]  /*1430*/  IMAD R28, R0, R11, R28 ;  /* 0x0000000b001c7224 */ /* 0x000fe200078e021c */
[----:B------:R-:W-:Y:S01]  /*1440*/  LOP3.LUT R11, R4, 0x4c, RZ, 0xfc, !PT ;  /* 0x0000004c040b7812 */ /* 0x000fe200078efcff */
[----:B------:R-:W-:Y:S02]  /*1450*/  IMAD.MOV R7, RZ, RZ, -R7 ;  /* 0x000000ffff077224 */ /* 0x000fe400078e0a07 */
[----:B------:R-:W-:Y:S02]  /*1460*/  IMAD R29, R0, R9, R29 ;  /* 0x00000009001d7224 */ /* 0x000fe400078e021d */
[--C-:B------:R-:W-:Y:S01]  /*1470*/  @!P2 IMAD.IADD R25, R25, 0x1, -R0.reuse ;  /* 0x000000011919a824 */ /* 0x100fe200078e0a00 */
[----:B------:R-:W-:Y:S01]  /*1480*/  ISETP.GE.AND P2, PT, R12, RZ, PT ;  /* 0x000000ff0c00720c */ /* 0x000fe20003f46270 */
[----:B------:R-:W-:Y:S01]  /*1490*/  @!P4 IMAD.IADD R27, R27, 0x1, -R0 ;  /* 0x000000011b1bc824 */ /* 0x000fe200078e0a00 */
[C---:B------:R-:W-:Y:S01]  /*14a0*/  ISETP.GT.U32.AND P4, PT, R0.reuse, R28, PT ;  /* 0x0000001c0000720c */ /* 0x040fe20003f84070 */
[----:B------:R-:W-:Y:S01]  /*14b0*/  IMAD R30, R0, R7, R30 ;  /* 0x00000007001e7224 */ /* 0x000fe200078e021e */
[----:B------:R-:W-:Y:S01]  /*14c0*/  LOP3.LUT R12, R4, 0x44, RZ, 0xfc, !PT ;  /* 0x00000044040c7812 */ /* 0x000fe200078efcff */
[----:B------:R-:W-:Y:S01]  /*14d0*/  @!P0 IMAD.IADD R26, R26, 0x1, -R0 ;  /* 0x000000011a1a8824 */ /* 0x000fe200078e0a00 */
[C---:B------:R-:W-:Y:S01]  /*14e0*/  ISETP.GT.U32.AND P0, PT, R0.reuse, R29, PT ;  /* 0x0000001d0000720c */ /* 0x040fe20003f04070 */
[----:B------:R-:W-:Y:S01]  /*14f0*/  @!P5 IMAD.MOV R25, RZ, RZ, -R25 ;  /* 0x000000ffff19d224 */ /* 0x000fe200078e0a19 */
[----:B------:R-:W-:Y:S01]  /*1500*/  IABS R31, R12 ;  /* 0x0000000c001f7213 */ /* 0x000fe20000000000 */
[----:B------:R-:W-:Y:S01]  /*1510*/  @!P6 IMAD.MOV R26, RZ, RZ, -R26 ;  /* 0x000000ffff1ae224 */ /* 0x000fe200078e0a1a */
[----:B------:R-:W-:Y:S01]  /*1520*/  ISETP.GT.U32.AND P6, PT, R0, R30, PT ;  /* 0x0000001e0000720c */ /* 0x000fe20003fc4070 */
[----:B------:R-:W-:Y:S01]  /*1530*/  @!P3 IMAD.MOV R24, RZ, RZ, -R24 ;  /* 0x000000ffff18b224 */ /* 0x000fe200078e0a18 */
[----:B------:R-:W-:Y:S01]  /*1540*/  ISETP.GE.AND P5, PT, R10, RZ, PT ;  /* 0x000000ff0a00720c */ /* 0x000fe20003fa6270 */
[----:B------:R-:W-:Y:S01]  /*1550*/  IMAD.HI.U32 R7, R3, R31, RZ ;  /* 0x0000001f03077227 */ /* 0x000fe200078e00ff */
[----:B------:R-:W-:-:S02]  /*1560*/  LOP3.LUT R10, R4, 0x48, RZ, 0xfc, !PT ;  /* 0x00000048040a7812 */ /* 0x000fc400078efcff */
[----:B------:R-:W-:Y:S01]  /*1570*/  ISETP.GT.U32.AND P3, PT, R0, R27, PT ;  /* 0x0000001b0000720c */ /* 0x000fe20003f64070 */
[--C-:B------:R-:W-:Y:S01]  /*1580*/  @!P4 IMAD.IADD R28, R28, 0x1, -R0.reuse ;  /* 0x000000011c1cc824 */ /* 0x100fe200078e0a00 */
[----:B------:R-:W-:Y:S01]  /*1590*/  IABS R32, R10 ;  /* 0x0000000a00207213 */ /* 0x000fe20000000000 */
[--C-:B------:R-:W-:Y:S01]  /*15a0*/  @!P0 IMAD.IADD R29, R29, 0x1, -R0.reuse ;  /* 0x000000011d1d8824 */ /* 0x100fe200078e0a00 */
[----:B------:R-:W-:Y:S01]  /*15b0*/  ISETP.GE.AND P4, PT, R33, RZ, PT ;  /* 0x000000ff2100720c */ /* 0x000fe20003f86270 */
[----:B------:R-:W-:Y:S01]  /*15c0*/  IMAD.MOV R7, RZ, RZ, -R7 ;  /* 0x000000ffff077224 */ /* 0x000fe200078e0a07 */
[----:B------:R-:W-:Y:S01]  /*15d0*/  ISETP.GT.U32.AND P0, PT, R0, R28, PT ;  /* 0x0000001c0000720c */ /* 0x000fe20003f04070 */
[----:B------:R-:W-:Y:S01]  /*15e0*/  @!P6 IMAD.IADD R30, R30, 0x1, -R0 ;  /* 0x000000011e1ee824 */ /* 0x000fe200078e0a00 */
[C---:B------:R-:W-:Y:S01]  /*15f0*/  ISETP.GT.U32.AND P6, PT, R0.reuse, R29, PT ;  /* 0x0000001d0000720c */ /* 0x040fe20003fc4070 */
[----:B------:R-:W-:Y:S01]  /*1600*/  IMAD R31, R0, R7, R31 ;  /* 0x00000007001f7224 */ /* 0x000fe200078e021f */
[----:B------:R-:W-:Y:S01]  /*1610*/  IABS R33, R11 ;  /* 0x0000000b00217213 */ /* 0x000fe20000000000 */
[----:B------:R-:W-:-:S04]  /*1620*/  IMAD.HI.U32 R7, R3, R32, RZ ;  /* 0x0000002003077227 */ /* 0x000fc800078e00ff */
[----:B------:R-:W-:Y:S02]  /*1630*/  IMAD.MOV R7, RZ, RZ, -R7 ;  /* 0x000000ffff077224 */ /* 0x000fe400078e0a07 */
[----:B------:R-:W-:Y:S01]  /*1640*/  @!P3 IMAD.IADD R27, R27, 0x1, -R0 ;  /* 0x000000011b1bb824 */ /* 0x000fe200078e0a00 */
[----:B------:R-:W-:Y:S01]  /*1650*/  ISETP.GE.AND P3, PT, R13, RZ, PT ;  /* 0x000000ff0d00720c */ /* 0x000fe20003f66270 */
[----:B------:R-:W-:Y:S01]  /*1660*/  IMAD R32, R0, R7, R32 ;  /* 0x0000000700207224 */ /* 0x000fe200078e0220 */
[----:B------:R-:W-:Y:S01]  /*1670*/  LOP3.LUT R13, R4, 0x50, RZ, 0xfc, !PT ;  /* 0x00000050040d7812 */ /* 0x000fe200078efcff */
[--C-:B------:R-:W-:Y:S01]  /*1680*/  @!P0 IMAD.IADD R28, R28, 0x1, -R0.reuse ;  /* 0x000000011c1c8824 */ /* 0x100fe200078e0a00 */
[C---:B------:R-:W-:Y:S01]  /*1690*/  ISETP.GT.U32.AND P0, PT, R0.reuse, R31, PT ;  /* 0x0000001f0000720c */ /* 0x040fe20003f04070 */
[----:B------:R-:W-:Y:S01]  /*16a0*/  @!P6 IMAD.IADD R29, R29, 0x1, -R0 ;  /* 0x000000011d1de824 */ /* 0x000fe200078e0a00 */
[----:B------:R-:W-:Y:S01]  /*16b0*/  ISETP.GT.U32.AND P6, PT, R0, R32, PT ;  /* 0x000000200000720c */ /* 0x000fe20003fc4070 */
[----:B------:R-:W-:Y:S01]  /*16c0*/  IMAD.HI.U32 R7, R3, R33, RZ ;  /* 0x0000002103077227 */ /* 0x000fe200078e00ff */
[----:B------:R-:W-:-:S03]  /*16d0*/  IABS R34, R13 ;  /* 0x0000000d00227213 */ /* 0x000fc60000000000 */
[----:B------:R-:W-:Y:S01]  /*16e0*/  @!P2 IMAD.MOV R27, RZ, RZ, -R27 ;  /* 0x000000ffff1ba224 */ /* 0x000fe200078e0a1b */
[----:B------:R-:W-:Y:S01]  /*16f0*/  ISETP.GT.U32.AND P2, PT, R0, R30, PT ;  /* 0x0000001e0000720c */ /* 0x000fe20003f44070 */
[----:B------:R-:W-:Y:S02]  /*1700*/  IMAD.MOV R9, RZ, RZ, -R7 ;  /* 0x000000ffff097224 */ /* 0x000fe400078e0a07 */
[----:B------:R-:W-:-:S04]  /*1710*/  IMAD.HI.U32 R7, R3, R34, RZ ;  /* 0x0000002203077227 */ /* 0x000fc800078e00ff */
[--C-:B------:R-:W-:Y:S01]  /*1720*/  @!P0 IMAD.IADD R31, R31, 0x1, -R0.reuse ;  /* 0x000000011f1f8824 */ /* 0x100fe200078e0a00 */
[----:B------:R-:W-:Y:S01]  /*1730*/  ISETP.GE.AND P0, PT, R10, RZ, PT ;  /* 0x000000ff0a00720c */ /* 0x000fe20003f06270 */
[----:B------:R-:W-:Y:S01]  /*1740*/  IMAD R33, R0, R9, R33 ;  /* 0x0000000900217224 */ /* 0x000fe200078e0221 */
[----:B------:R-:W-:Y:S01]  /*1750*/  LOP3.LUT R10, R4, 0x58, RZ, 0xfc, !PT ;  /* 0x00000058040a7812 */ /* 0x000fe200078efcff */
[----:B------:R-:W-:Y:S02]  /*1760*/  @!P6 IMAD.IADD R32, R32, 0x1, -R0 ;  /* 0x000000012020e824 */ /* 0x000fe400078e0a00 */
[----:B------:R-:W-:Y:S01]  /*1770*/  @!P5 IMAD.MOV R28, RZ, RZ, -R28 ;  /* 0x000000ffff1cd224 */ /* 0x000fe200078e0a1c */
[C---:B------:R-:W-:Y:S01]  /*1780*/  ISETP.GT.U32.AND P5, PT, R0.reuse, R31, PT ;  /* 0x0000001f0000720c */ /* 0x040fe20003fa4070 */
[----:B------:R-:W-:Y:S01]  /*1790*/  @!P3 IMAD.MOV R29, RZ, RZ, -R29 ;  /* 0x000000ffff1db224 */ /* 0x000fe200078e0a1d */
[C---:B------:R-:W-:Y:S01]  /*17a0*/  ISETP.GT.U32.AND P6, PT, R0.reuse, R32, PT ;  /* 0x000000200000720c */ /* 0x040fe20003fc4070 */
[----:B------:R-:W-:Y:S01]  /*17b0*/  IMAD.MOV R7, RZ, RZ, -R7 ;  /* 0x000000ffff077224 */ /* 0x000fe200078e0a07 */
[----:B------:R-:W-:Y:S01]  /*17c0*/  ISETP.GT.U32.AND P3, PT, R0, R33, PT ;  /* 0x000000210000720c */ /* 0x000fe20003f64070 */
[----:B------:R-:W-:Y:S01]  /*17d0*/  IMAD.HI.U32 R9, R3, R35, RZ ;  /* 0x0000002303097227 */ /* 0x000fe200078e00ff */
[----:B------:R-:W-:-:S03]  /*17e0*/  IABS R36, R10 ;  /* 0x0000000a00247213 */ /* 0x000fc60000000000 */
[----:B------:R-:W-:Y:S01]  /*17f0*/  @!P2 IMAD.IADD R30, R30, 0x1, -R0 ;  /* 0x000000011e1ea824 */ /* 0x000fe200078e0a00 */
[----:B------:R-:W-:Y:S01]  /*1800*/  ISETP.GE.AND P2, PT, R12, RZ, PT ;  /* 0x000000ff0c00720c */ /* 0x000fe20003f46270 */
[----:B------:R-:W-:Y:S01]  /*1810*/  IMAD R34, R0, R7, R34 ;  /* 0x0000000700227224 */ /* 0x000fe200078e0222 */
[----:B------:R-:W-:Y:S01]  /*1820*/  LOP3.LUT R12, R4, 0x5c, RZ, 0xfc, !PT ;  /* 0x0000005c040c7812 */ /* 0x000fe200078efcff */
[----:B------:R-:W-:Y:S02]  /*1830*/  IMAD.MOV R9, RZ, RZ, -R9 ;  /* 0x000000ffff097224 */ /* 0x000fe400078e0a09 */
[----:B------:R-:W-:Y:S01]  /*1840*/  @!P4 IMAD.MOV R30, RZ, RZ, -R30 ;  /* 0x000000ffff1ec224 */ /* 0x000fe200078e0a1e */
[C---:B------:R-:W-:Y:S01]  /*1850*/  ISETP.GT.U32.AND P4, PT, R0.reuse, R34, PT ;  /* 0x000000220000720c */ /* 0x040fe20003f84070 */
[----:B------:R-:W-:Y:S01]  /*1860*/  IMAD R35, R0, R9, R35 ;  /* 0x0000000900237224 */ /* 0x000fe200078e0223 */
[----:B------:R-:W-:Y:S01]  /*1870*/  IABS R37, R12 ;  /* 0x0000000c00257213 */ /* 0x000fe20000000000 */
[--C-:B------:R-:W-:Y:S01]  /*1880*/  @!P5 IMAD.IADD R31, R31, 0x1, -R0.reuse ;  /* 0x000000011f1fd824 */ /* 0x100fe200078e0a00 */
[----:B------:R-:W-:Y:S01]  /*1890*/  ISETP.GE.AND P5, PT, R11, RZ, PT ;  /* 0x000000ff0b00720c */ /* 0x000fe20003fa6270 */
[--C-:B------:R-:W-:Y:S01]  /*18a0*/  @!P6 IMAD.IADD R32, R32, 0x1, -R0.reuse ;  /* 0x000000012020e824 */ /* 0x100fe200078e0a00 */
[----:B------:R-:W-:Y:S01]  /*18b0*/  ISETP.GT.U32.AND P6, PT, R0, R35, PT ;  /* 0x000000230000720c */ /* 0x000fe20003fc4070 */
[----:B------:R-:W-:Y:S01]  /*18c0*/  @!P3 IMAD.IADD R33, R33, 0x1, -R0 ;  /* 0x000000012121b824 */ /* 0x000fe200078e0a00 */
[----:B------:R-:W-:Y:S01]  /*18d0*/  LOP3.LUT R11, R4, 0x60, RZ, 0xfc, !PT ;  /* 0x00000060040b7812 */ /* 0x000fe200078efcff */
[----:B------:R-:W-:Y:S01]  /*18e0*/  @!P2 IMAD.MOV R31, RZ, RZ, -R31 ;  /* 0x000000ffff1fa224 */ /* 0x000fe200078e0a1f */
[----:B------:R-:W-:Y:S01]  /*18f0*/  ISETP.GE.AND P3, PT, R13, RZ, PT ;  /* 0x000000ff0d00720c */ /* 0x000fe20003f66270 */
[----:B------:R-:W-:Y:S01]  /*1900*/  IMAD.HI.U32 R7, R3, R36, RZ ;  /* 0x0000002403077227 */ /* 0x000fe200078e00ff */
[----:B------:R-:W-:-:S02]  /*1910*/  ISETP.GT.U32.AND P2, PT, R0, R33, PT ;  /* 0x000000210000720c */ /* 0x000fc40003f44070 */
[----:B------:R-:W-:Y:S01]  /*1920*/  LOP3.LUT R13, R4, 0x68, RZ, 0xfc, !PT ;  /* 0x00000068040d7812 */ /* 0x000fe200078efcff */
[--C-:B------:R-:W-:Y:S02]  /*1930*/  @!P4 IMAD.IADD R34, R34, 0x1, -R0.reuse ;  /* 0x000000012222c824 */ /* 0x100fe400078e0a00 */
[----:B------:R-:W-:Y:S01]  /*1940*/  IMAD.MOV R9, RZ, RZ, -R7 ;  /* 0x000000ffff097224 */ /* 0x000fe200078e0a07 */
[----:B------:R-:W-:Y:S01]  /*1950*/  IABS R40, R13 ;  /* 0x0000000d00287213 */ /* 0x000fe20000000000 */
[----:B------:R-:W-:Y:S01]  /*1960*/  @!P6 IMAD.IADD R35, R35, 0x1, -R0 ;  /* 0x000000012323e824 */ /* 0x000fe200078e0a00 */
[C---:B------:R-:W-:Y:S01]  /*1970*/  ISETP.GT.U32.AND P4, PT, R0.reuse, R34, PT ;  /* 0x000000220000720c */ /* 0x040fe20003f84070 */
[C---:B------:R-:W-:Y:S02]  /*1980*/  IMAD R36, R0.reuse, R9, R36 ;  /* 0x0000000900247224 */ /* 0x040fe400078e0224 */
[----:B------:R-:W-:Y:S01]  /*1990*/  IMAD.HI.U32 R7, R3, R37, RZ ;  /* 0x0000002503077227 */ /* 0x000fe200078e00ff */
[----:B------:R-:W-:-:S03]  /*19a0*/  ISETP.GT.U32.AND P6, PT, R0, R35, PT ;  /* 0x000000230000720c */ /* 0x000fc60003fc4070 */
[----:B------:R-:W-:Y:S01]  /*19b0*/  @!P2 IMAD.IADD R33, R33, 0x1, -R0 ;  /* 0x000000012121a824 */ /* 0x000fe200078e0a00 */
[----:B------:R-:W-:Y:S01]  /*19c0*/  ISETP.GT.U32.AND P2, PT, R0, R36, PT ;  /* 0x000000240000720c */ /* 0x000fe20003f44070 */
[----:B------:R-:W-:Y:S01]  /*19d0*/  @!P0 IMAD.MOV R32, RZ, RZ, -R32 ;  /* 0x000000ffff208224 */ /* 0x000fe200078e0a20 */
[----:B------:R-:W-:Y:S01]  /*19e0*/  ISETP.GE.AND P0, PT, R38, RZ, PT ;  /* 0x000000ff2600720c */ /* 0x000fe20003f06270 */
[----:B------:R-:W-:Y:S01]  /*19f0*/  IMAD.MOV R7, RZ, RZ, -R7 ;  /* 0x000000ffff077224 */ /* 0x000fe200078e0a07 */
[----:B------:R-:W-:Y:S01]  /*1a00*/  IABS R38, R11 ;  /* 0x0000000b00267213 */ /* 0x000fe20000000000 */
[----:B------:R-:W-:Y:S01]  /*1a10*/  @!P4 IMAD.IADD R34, R34, 0x1, -R0 ;  /* 0x000000012222c824 */ /* 0x000fe200078e0a00 */
[----:B------:R-:W-:Y:S01]  /*1a20*/  ISETP.GE.AND P4, PT, R10, RZ, PT ;  /* 0x000000ff0a00720c */ /* 0x000fe20003f86270 */
[----:B------:R-:W-:Y:S01]  /*1a30*/  IMAD R37, R0, R7, R37 ;  /* 0x0000000700257224 */ /* 0x000fe200078e0225 */
[----:B------:R-:W-:Y:S01]  /*1a40*/  LOP3.LUT R10, R4, 0x64, RZ, 0xfc, !PT ;  /* 0x00000064040a7812 */ /* 0x000fe200078efcff */
[----:B------:R-:W-:-:S03]  /*1a50*/  IMAD.HI.U32 R7, R3, R38, RZ ;  /* 0x0000002603077227 */ /* 0x000fc600078e00ff */
[----:B------:R-:W-:Y:S01]  /*1a60*/  IABS R39, R10 ;  /* 0x0000000a00277213 */ /* 0x000fe20000000000 */
[--C-:B------:R-:W-:Y:S01]  /*1a70*/  @!P6 IMAD.IADD R35, R35, 0x1, -R0.reuse ;  /* 0x000000012323e824 */ /* 0x100fe200078e0a00 */
[----:B------:R-:W-:Y:S01]  /*1a80*/  ISETP.GT.U32.AND P6, PT, R0, R37, PT ;  /* 0x000000250000720c */ /* 0x000fe20003fc4070 */
[----:B------:R-:W-:Y:S01]  /*1a90*/  @!P2 IMAD.IADD R36, R36, 0x1, -R0 ;  /* 0x000000012424a824 */ /* 0x000fe200078e0a00 */
[----:B------:R-:W-:Y:S01]  /*1aa0*/  ISETP.GE.AND P2, PT, R12, RZ, PT ;  /* 0x000000ff0c00720c */ /* 0x000fe20003f46270 */
[----:B------:R-:W-:Y:S01]  /*1ab0*/  IMAD.MOV R7, RZ, RZ, -R7 ;  /* 0x000000ffff077224 */ /* 0x000fe200078e0a07 */
[----:B------:R-:W-:Y:S01]  /*1ac0*/  LOP3.LUT R12, R4, 0x78, RZ, 0xfc, !PT ;  /* 0x00000078040c7812 */ /* 0x000fe200078efcff */
[----:B------:R-:W-:Y:S01]  /*1ad0*/  @!P5 IMAD.MOV R33, RZ, RZ, -R33 ;  /* 0x000000ffff21d224 */ /* 0x000fe200078e0a21 */
[C---:B------:R-:W-:Y:S01]  /*1ae0*/  ISETP.GT.U32.AND P5, PT, R0.reuse, R36, PT ;  /* 0x000000240000720c */ /* 0x040fe20003fa4070 */
[----:B------:R-:W-:Y:S01]  /*1af0*/  IMAD R38, R0, R7, R38 ;  /* 0x0000000700267224 */ /* 0x000fe200078e0226 */
[----:B------:R-:W-:Y:S01]  /*1b00*/  IABS R44, R12 ;  /* 0x0000000c002c7213 */ /* 0x000fe20000000000 */
[----:B------:R-:W-:-:S04]  /*1b10*/  IMAD.HI.U32 R7, R3, R39, RZ ;  /* 0x0000002703077227 */ /* 0x000fc800078e00ff */
[----:B------:R-:W-:Y:S02]  /*1b20*/  IMAD.MOV R7, RZ, RZ, -R7 ;  /* 0x000000ffff077224 */ /* 0x000fe400078e0a07 */
[----:B------:R-:W-:Y:S02]  /*1b30*/  @!P6 IMAD.IADD R37, R37, 0x1, -R0 ;  /* 0x000000012525e824 */ /* 0x000fe400078e0a00 */
[C---:B------:R-:W-:Y:S02]  /*1b40*/  IMAD R39, R0.reuse, R7, R39 ;  /* 0x0000000700277224 */ /* 0x040fe400078e0227 */
[----:B------:R-:W-:Y:S01]  /*1b50*/  @!P3 IMAD.MOV R34, RZ, RZ, -R34 ;  /* 0x000000ffff22b224 */ /* 0x000fe200078e0a22 */
[----:B------:R-:W-:Y:S01]  /*1b60*/  ISETP.GT.U32.AND P3, PT, R0, R38, PT ;  /* 0x000000260000720c */ /* 0x000fe20003f64070 */
[----:B------:R-:W-:Y:S01]  /*1b70*/  @!P5 IMAD.IADD R36, R36, 0x1, -R0 ;  /* 0x000000012424d824 */ /* 0x000fe200078e0a00 */
[C---:B------:R-:W-:Y:S01]  /*1b80*/  ISETP.GT.U32.AND P6, PT, R0.reuse, R37, PT ;  /* 0x000000250000720c */ /* 0x040fe20003fc4070 */
[----:B------:R-:W-:Y:S01]  /*1b90*/  @!P0 IMAD.MOV R35, RZ, RZ, -R35 ;  /* 0x000000ffff238224 */ /* 0x000fe200078e0a23 */
[----:B------:R-:W-:Y:S01]  /*1ba0*/  ISETP.GT.U32.AND P5, PT, R0, R39, PT ;  /* 0x000000270000720c */ /* 0x000fe20003fa4070 */
[----:B------:R-:W-:Y:S01]  /*1bb0*/  IMAD.HI.U32 R7, R3, R40, RZ ;  /* 0x0000002803077227 */ /* 0x000fe200078e00ff */
[----:B------:R-:W-:-:S02]  /*1bc0*/  ISETP.GE.AND P0, PT, R11, RZ, PT ;  /* 0x000000ff0b00720c */ /* 0x000fc40003f06270 */
[----:B------:R-:W-:Y:S01]  /*1bd0*/  LOP3.LUT R11, R4, 0x70, RZ, 0xfc, !PT ;  /* 0x00000070040b7812 */ /* 0x000fe200078efcff */
[----:B------:R-:W-:Y:S02]  /*1be0*/  IMAD.MOV R7, RZ, RZ, -R7 ;  /* 0x000000ffff077224 */ /* 0x000fe400078e0a07 */
[----:B------:R-:W-:Y:S01]  /*1bf0*/  @!P4 IMAD.MOV R36, RZ, RZ, -R36 ;  /* 0x000000ffff24c224 */ /* 0x000fe200078e0a24 */
[----:B------:R-:W-:Y:S01]  /*1c00*/  IABS R42, R11 ;  /* 0x0000000b002a7213 */ /* 0x000fe20000000000 */
[--C-:B------:R-:W-:Y:S01]  /*1c10*/  @!P3 IMAD.IADD R38, R38, 0x1, -R0.reuse ;  /* 0x000000012626b824 */ /* 0x100fe200078e0a00 */
[----:B------:R-:W-:Y:S01]  /*1c20*/  ISETP.GE.AND P3, PT, R13, RZ, PT ;  /* 0x000000ff0d00720c */ /* 0x000fe20003f66270 */
[--C-:B------:R-:W-:Y:S01]  /*1c30*/  @!P6 IMAD.IADD R37, R37, 0x1, -R0.reuse ;  /* 0x000000012525e824 */ /* 0x100fe200078e0a00 */
[----:B------:R-:W-:Y:S01]  /*1c40*/  ISETP.GE.AND P6, PT, R10, RZ, PT ;  /* 0x000000ff0a00720c */ /* 0x000fe20003fc6270 */
[----:B------:R-:W-:Y:S01]  /*1c50*/  @!P5 IMAD.IADD R39, R39, 0x1, -R0 ;  /* 0x000000012727d824 */ /* 0x000fe200078e0a00 */
[----:B------:R-:W-:Y:S01]  /*1c60*/  LOP3.LUT R10, R4, 0x74, RZ, 0xfc, !PT ;  /* 0x00000074040a7812 */ /* 0x000fe200078efcff */
[C---:B------:R-:W-:Y:S01]  /*1c70*/  IMAD R40, R0.reuse, R7, R40 ;  /* 0x0000000700287224 */ /* 0x040fe200078e0228 */
[C---:B------:R-:W-:Y:S01]  /*1c80*/  ISETP.GT.U32.AND P5, PT, R0.reuse, R38, PT ;  /* 0x000000260000720c */ /* 0x040fe20003fa4070 */
[----:B------:R-:W-:Y:S01]  /*1c90*/  IMAD.HI.U32 R7, R3, R42, RZ ;  /* 0x0000002a03077227 */ /* 0x000fe200078e00ff */
[----:B------:R-:W-:-:S02]  /*1ca0*/  ISETP.GT.U32.AND P4, PT, R0, R39, PT ;  /* 0x000000270000720c */ /* 0x000fc40003f84070 */
[----:B------:R-:W-:Y:S01]  /*1cb0*/  IABS R43, R10 ;  /* 0x0000000a002b7213 */ /* 0x000fe20000000000 */
[----:B------:R-:W-:Y:S01]  /*1cc0*/  IMAD.HI.U32 R9, R3, R41, RZ ;  /* 0x0000002903097227 */ /* 0x000fe200078e00ff */
[----:B------:R-:W-:-:S03]  /*1cd0*/  LOP3.LUT R13, R4, 0x7c, RZ, 0xfc, !PT ;  /* 0x0000007c040d7812 */ /* 0x000fc600078efcff */
[----:B------:R-:W-:Y:S02]  /*1ce0*/  IMAD.MOV R7, RZ, RZ, -R7 ;  /* 0x000000ffff077224 */ /* 0x000fe400078e0a07 */
[----:B------:R-:W-:Y:S01]  /*1cf0*/  @!P2 IMAD.MOV R37, RZ, RZ, -R37 ;  /* 0x000000ffff25a224 */ /* 0x000fe200078e0a25 */
[C---:B------:R-:W-:Y:S01]  /*1d00*/  ISETP.GT.U32.AND P2, PT, R0.reuse, R40, PT ;  /* 0x000000280000720c */ /* 0x040fe20003f44070 */
[----:B------:R-:W-:Y:S02]  /*1d10*/  IMAD.MOV R9, RZ, RZ, -R9 ;  /* 0x000000ffff097224 */ /* 0x000fe400078e0a09 */
[----:B------:R-:W-:Y:S02]  /*1d20*/  IMAD R42, R0, R7, R42 ;  /* 0x00000007002a7224 */ /* 0x000fe400078e022a */
[----:B------:R-:W-:-:S04]  /*1d30*/  IMAD.HI.U32 R7, R3, R43, RZ ;  /* 0x0000002b03077227 */ /* 0x000fc800078e00ff */
[----:B------:R-:W-:Y:S02]  /*1d40*/  IMAD R41, R0, R9, R41 ;  /* 0x0000000900297224 */ /* 0x000fe400078e0229 */
[----:B------:R-:W-:Y:S02]  /*1d50*/  IMAD.MOV R7, RZ, RZ, -R7 ;  /* 0x000000ffff077224 */ /* 0x000fe400078e0a07 */
[--C-:B------:R-:W-:Y:S01]  /*1d60*/  @!P5 IMAD.IADD R38, R38, 0x1, -R0.reuse ;  /* 0x000000012626d824 */ /* 0x100fe200078e0a00 */
[C---:B------:R-:W-:Y:S01]  /*1d70*/  ISETP.GT.U32.AND P5, PT, R0.reuse, R41, PT ;  /* 0x000000290000720c */ /* 0x040fe20003fa4070 */
[----:B------:R-:W-:Y:S01]  /*1d80*/  @!P4 IMAD.IADD R39, R39, 0x1, -R0 ;  /* 0x000000012727c824 */ /* 0x000fe200078e0a00 */
[C---:B------:R-:W-:Y:S01]  /*1d90*/  ISETP.GT.U32.AND P4, PT, R0.reuse, R42, PT ;  /* 0x0000002a0000720c */ /* 0x040fe20003f84070 */
[----:B------:R-:W-:Y:S02]  /*1da0*/  IMAD R43, R0, R7, R43 ;  /* 0x00000007002b7224 */ /* 0x000fe400078e022b */
[----:B------:R-:W-:-:S04]  /*1db0*/  IMAD.HI.U32 R7, R3, R44, RZ ;  /* 0x0000002c03077227 */ /* 0x000fc800078e00ff */
[----:B------:R-:W-:Y:S01]  /*1dc0*/  @!P2 IMAD.IADD R40, R40, 0x1, -R0 ;  /* 0x000000012828a824 */ /* 0x000fe200078e0a00 */
[----:B------:R-:W-:Y:S01]  /*1dd0*/  ISETP.GE.AND P2, PT, R45, RZ, PT ;  /* 0x000000ff2d00720c */ /* 0x000fe20003f46270 */
[----:B------:R-:W-:Y:S01]  /*1de0*/  IMAD.MOV R7, RZ, RZ, -R7 ;  /* 0x000000ffff077224 */ /* 0x000fe200078e0a07 */
[----:B------:R-:W-:Y:S01]  /*1df0*/  IABS R45, R13 ;  /* 0x0000000d002d7213 */ /* 0x000fe20000000000 */
[----:B------:R-:W-:Y:S01]  /*1e00*/  @!P6 IMAD.MOV R39, RZ, RZ, -R39 ;  /* 0x000000ffff27e224 */ /* 0x000fe200078e0a27 */
[C---:B------:R-:W-:Y:S01]  /*1e10*/  ISETP.GT.U32.AND P6, PT, R0.reuse, R43, PT ;  /* 0x0000002b0000720c */ /* 0x040fe20003fc4070 */
[----:B------:R-:W-:Y:S02]  /*1e20*/  IMAD R44, R0, R7, R44 ;  /* 0x00000007002c7224 */ /* 0x000fe400078e022c */
[----:B------:R-:W-:-:S04]  /*1e30*/  IMAD.HI.U32 R7, R3, R45, RZ ;  /* 0x0000002d03077227 */ /* 0x000fc800078e00ff */
[--C-:B------:R-:W-:Y:S01]  /*1e40*/  @!P5 IMAD.IADD R41, R41, 0x1, -R0.reuse ;  /* 0x000000012929d824 */ /* 0x100fe200078e0a00 */
[----:B------:R-:W-:Y:S01]  /*1e50*/  ISETP.GT.U32.AND P5, PT, R0, R40, PT ;  /* 0x000000280000720c */ /* 0x000fe20003fa4070 */
[----:B------:R-:W-:Y:S02]  /*1e60*/  @!P4 IMAD.IADD R42, R42, 0x1, -R0 ;  /* 0x000000012a2ac824 */ /* 0x000fe400078e0a00 */
[----:B------:R-:W-:Y:S01]  /*1e70*/  IMAD.MOV R7, RZ, RZ, -R7 ;  /* 0x000000ffff077224 */ /* 0x000fe200078e0a07 */
[C---:B------:R-:W-:Y:S01]  /*1e80*/  ISETP.GT.U32.AND P4, PT, R0.reuse, R41, PT ;  /* 0x000000290000720c */ /* 0x040fe20003f84070 */
[----:B------:R-:W-:Y:S01]  /*1e90*/  @!P0 IMAD.MOV R38, RZ, RZ, -R38 ;  /* 0x000000ffff268224 */ /* 0x000fe200078e0a26 */
[C---:B------:R-:W-:Y:S01]  /*1ea0*/  ISETP.GT.U32.AND P0, PT, R0.reuse, R42, PT ;  /* 0x0000002a0000720c */ /* 0x040fe20003f04070 */
[----:B------:R-:W-:Y:S02]  /*1eb0*/  IMAD R45, R0, R7, R45 ;  /* 0x00000007002d7224 */ /* 0x000fe400078e022d */
[----:B------:R-:W-:-:S02]  /*1ec0*/  @!P6 IMAD.IADD R43, R43, 0x1, -R0 ;  /* 0x000000012b2be824 */ /* 0x000fc400078e0a00 */
[----:B------:R-:W-:Y:S01]  /*1ed0*/  IMAD.HI.U32 R9, R3, R46, RZ ;  /* 0x0000002e03097227 */ /* 0x000fe200078e00ff */
[----:B------:R-:W-:-:S03]  /*1ee0*/  ISETP.GT.U32.AND P6, PT, R0, R45, PT ;  /* 0x0000002d0000720c */ /* 0x000fc60003fc4070 */
[--C-:B------:R-:W-:Y:S01]  /*1ef0*/  @!P5 IMAD.IADD R40, R40, 0x1, -R0.reuse ;  /* 0x000000012828d824 */ /* 0x100fe200078e0a00 */
[----:B------:R-:W-:Y:S01]  /*1f00*/  ISETP.GE.AND P5, PT, R11, RZ, PT ;  /* 0x000000ff0b00720c */ /* 0x000fe20003fa6270 */
[--C-:B------:R-:W-:Y:S01]  /*1f10*/  @!P4 IMAD.IADD R41, R41, 0x1, -R0.reuse ;  /* 0x000000012929c824 */ /* 0x100fe200078e0a00 */
[----:B------:R-:W-:Y:S01]  /*1f20*/  ISETP.GT.U32.AND P4, PT, R0, R44, PT ;  /* 0x0000002c0000720c */ /* 0x000fe20003f84070 */
[--C-:B------:R-:W-:Y:S01]  /*1f30*/  @!P0 IMAD.IADD R42, R42, 0x1, -R0.reuse ;  /* 0x000000012a2a8824 */ /* 0x100fe200078e0a00 */
[----:B------:R-:W-:Y:S01]  /*1f40*/  ISETP.GE.AND P0, PT, R10, RZ, PT ;  /* 0x000000ff0a00720c */ /* 0x000fe20003f06270 */
[----:B------:R-:W-:Y:S01]  /*1f50*/  IMAD.MOV R9, RZ, RZ, -R9 ;  /* 0x000000ffff097224 */ /* 0x000fe200078e0a09 */
[C---:B------:R-:W-:Y:S01]  /*1f60*/  LOP3.LUT R10, R4.reuse, 0x84, RZ, 0xfc, !PT ;  /* 0x00000084040a7812 */ /* 0x040fe200078efcff */
[----:B------:R-:W-:Y:S01]  /*1f70*/  @!P2 IMAD.MOV R41, RZ, RZ, -R41 ;  /* 0x000000ffff29a224 */ /* 0x000fe200078e0a29 */
[----:B------:R-:W-:Y:S01]  /*1f80*/  LOP3.LUT R11, R4, 0x88, RZ, 0xfc, !PT ;  /* 0x00000088040b7812 */ /* 0x000fe200078efcff */
[----:B------:R-:W-:Y:S01]  /*1f90*/  @!P6 IMAD.IADD R45, R45, 0x1, -R0 ;  /* 0x000000012d2de824 */ /* 0x000fe200078e0a00 */
[----:B------:R-:W-:Y:S01]  /*1fa0*/  IABS R47, R10 ;  /* 0x0000000a002f7213 */ /* 0x000fe20000000000 */
[C---:B------:R-:W-:Y:S01]  /*1fb0*/  IMAD R46, R0.reuse, R9, R46 ;  /* 0x00000009002e7224 */ /* 0x040fe200078e022e */
[----:B------:R-:W-:Y:S01]  /*1fc0*/  IABS R48, R11 ;  /* 0x0000000b00307213 */ /* 0x000fe20000000000 */
[----:B------:R-:W-:Y:S01]  /*1fd0*/  @!P5 IMAD.MOV R42, RZ, RZ, -R42 ;  /* 0x000000ffff2ad224 */ /* 0x000fe200078e0a2a */
[C---:B------:R-:W-:Y:S01]  /*1fe0*/  ISETP.GT.U32.AND P5, PT, R0.reuse, R45, PT ;  /* 0x0000002d0000720c */ /* 0x040fe20003fa4070 */
[----:B------:R-:W-:Y:S01]  /*1ff0*/  IMAD.HI.U32 R7, R3, R47, RZ ;  /* 0x0000002f03077227 */ /* 0x000fe200078e00ff */
[----:B------:R-:W-:-:S02]  /*2000*/  ISETP.GT.U32.AND P2, PT, R0, R46, PT ;  /* 0x0000002e0000720c */ /* 0x000fc40003f44070 */
[----:B------:R-:W-:Y:S01]  /*2010*/  ISETP.GE.AND P6, PT, R12, RZ, PT ;  /* 0x000000ff0c00720c */ /* 0x000fe20003fc6270 */
[----:B------:R-:W-:Y:S01]  /*2020*/  IMAD.MOV R7, RZ, RZ, -R7 ;  /* 0x000000ffff077224 */ /* 0x000fe200078e0a07 */
[----:B------:R-:W-:Y:S01]  /*2030*/  LOP3.LUT R12, R4, 0x8c, RZ, 0xfc, !PT ;  /* 0x0000008c040c7812 */ /* 0x000fe200078efcff */
[----:B------:R-:W-:Y:S02]  /*2040*/  @!P4 IMAD.IADD R44, R44, 0x1, -R0 ;  /* 0x000000012c2cc824 */ /* 0x000fe400078e0a00 */
[C---:B------:R-:W-:Y:S02]  /*2050*/  IMAD R47, R0.reuse, R7, R47 ;  /* 0x00000007002f7224 */ /* 0x040fe400078e022f */
[----:B------:R-:W-:Y:S01]  /*2060*/  @!P3 IMAD.MOV R40, RZ, RZ, -R40 ;  /* 0x000000ffff28b224 */ /* 0x000fe200078e0a28 */
[C---:B------:R-:W-:Y:S01]  /*2070*/  ISETP.GT.U32.AND P4, PT, R0.reuse, R44, PT ;  /* 0x0000002c0000720c */ /* 0x040fe20003f84070 */
[--C-:B------:R-:W-:Y:S01]  /*2080*/  @!P5 IMAD.IADD R45, R45, 0x1, -R0.reuse ;  /* 0x000000012d2dd824 */ /* 0x100fe200078e0a00 */
[----:B------:R-:W-:Y:S01]  /*2090*/  ISETP.GT.U32.AND P5, PT, R0, R47, PT ;  /* 0x0000002f0000720c */ /* 0x000fe20003fa4070 */
[----:B------:R-:W-:Y:S01]  /*20a0*/  @!P2 IMAD.IADD R46, R46, 0x1, -R0 ;  /* 0x000000012e2ea824 */ /* 0x000fe200078e0a00 */
[----:B------:R-:W-:Y:S01]  /*20b0*/  ISETP.GT.U32.AND P3, PT, R0, R43, PT ;  /* 0x0000002b0000720c */ /* 0x000fe20003f64070 */
[----:B------:R-:W-:-:S03]  /*20c0*/  IMAD.HI.U32 R9, R3, R48, RZ ;  /* 0x0000003003097227 */ /* 0x000fc600078e00ff */
[----:B------:R-:W-:Y:S01]  /*20d0*/  ISETP.GT.U32.AND P2, PT, R0, R46, PT ;  /* 0x0000002e0000720c */ /* 0x000fe20003f44070 */
[----:B------:R-:W-:Y:S02]  /*20e0*/  IMAD.MOV R9, RZ, RZ, -R9 ;  /* 0x000000ffff097224 */ /* 0x000fe400078e0a09 */
[----:B------:R-:W-:Y:S02]  /*20f0*/  IMAD R74, R8, 0x40, R5 ;  /* 0x00000040084a7824 */ /* 0x000fe400078e0205 */
[--C-:B------:R-:W-:Y:S01]  /*2100*/  @!P4 IMAD.IADD R44, R44, 0x1, -R0.reuse ;  /* 0x000000012c2cc824 */ /* 0x100fe200078e0a00 */
[----:B------:R-:W-:Y:S01]  /*2110*/  ISETP.GE.AND P4, PT, R49, RZ, PT ;  /* 0x000000ff3100720c */ /* 0x000fe20003f86270 */
[----:B------:R-:W-:Y:S01]  /*2120*/  @!P5 IMAD.IADD R47, R47, 0x1, -R0 ;  /* 0x000000012f2fd824 */ /* 0x000fe200078e0a00 */
[----:B------:R-:W-:Y:S01]  /*2130*/  IABS R49, R12 ;  /* 0x0000000c00317213 */ /* 0x000fe20000000000 */
[----:B------:R-:W-:Y:S01]  /*2140*/  IMAD R48, R0, R9, R48 ;  /* 0x0000000900307224 */ /* 0x000fe200078e0230 */
[----:B------:R-:W-:Y:S01]  /*2150*/  LOP3.LUT R9, R4, 0x90, RZ, 0xfc, !PT ;  /* 0x0000009004097812 */ /* 0x000fe200078efcff */
[--C-:B------:R-:W-:Y:S01]  /*2160*/  @!P3 IMAD.IADD R43, R43, 0x1, -R0.reuse ;  /* 0x000000012b2bb824 */ /* 0x100fe200078e0a00 */
[----:B------:R-:W-:Y:S01]  /*2170*/  ISETP.GT.U32.AND P5, PT, R0, R47, PT ;  /* 0x0000002f0000720c */ /* 0x000fe20003fa4070 */
[----:B------:R-:W-:Y:S01]  /*2180*/  IMAD.HI.U32 R7, R3, R49, RZ ;  /* 0x0000003103077227 */ /* 0x000fe200078e00ff */
[----:B------:R-:W-:Y:S01]  /*2190*/  IABS R50, R9 ;  /* 0x0000000900327213 */ /* 0x000fe20000000000 */
[----:B------:R-:W-:Y:S01]  /*21a0*/  STL [R1+0x1b0], R74 ;  /* 0x0001b04a01007387 */ /* 0x000fe20000100800 */
[----:B------:R-:W-:Y:S01]  /*21b0*/  ISETP.GE.AND P3, PT, R13, RZ, PT ;  /* 0x000000ff0d00720c */ /* 0x000fe20003f66270 */
[----:B------:R-:W-:Y:S01]  /*21c0*/  IMAD.MOV R7, RZ, RZ, -R7 ;  /* 0x000000ffff077224 */ /* 0x000fe200078e0a07 */
[----:B------:R-:W-:Y:S01]  /*21d0*/  LOP3.LUT R13, R4, 0xa0, RZ, 0xfc, !PT ;  /* 0x000000a0040d7812 */ /* 0x000fe200078efcff */
[----:B------:R-:W-:Y:S01]  /*21e0*/  @!P2 IMAD.IADD R46, R46, 0x1, -R0 ;  /* 0x000000012e2ea824 */ /* 0x000fe200078e0a00 */
[----:B------:R-:W-:Y:S01]  /*21f0*/  ISETP.GE.AND P2, PT, R12, RZ, PT ;  /* 0x000000ff0c00720c */ /* 0x000fe20003f46270 */
[----:B------:R-:W-:Y:S01]  /*2200*/  IMAD R49, R0, R7, R49 ;  /* 0x0000000700317224 */ /* 0x000fe200078e0231 */
[----:B------:R-:W-:Y:S01]  /*2210*/  LOP3.LUT R12, R4, 0x9c, RZ, 0xfc, !PT ;  /* 0x0000009c040c7812 */ /* 0x000fe200078efcff */
[----:B------:R-:W-:Y:S01]  /*2220*/  @!P0 IMAD.MOV R43, RZ, RZ, -R43 ;  /* 0x000000ffff2b8224 */ /* 0x000fe200078e0a2b */
[----:B------:R-:W-:Y:S01]  /*2230*/  ISETP.GT.U32.AND P0, PT, R0, R48, PT ;  /* 0x000000300000720c */ /* 0x000fe20003f04070 */
[----:B------:R-:W-:Y:S01]  /*2240*/  @!P6 IMAD.MOV R44, RZ, RZ, -R44 ;  /* 0x000000ffff2ce224 */ /* 0x000fe200078e0a2c */
[----:B------:R-:W-:Y:S01]  /*2250*/  ISETP.GE.AND P6, PT, R10, RZ, PT ;  /* 0x000000ff0a00720c */ /* 0x000fe20003fc6270 */
[----:B------:R-:W-:Y:S01]  /*2260*/  IMAD.HI.U32 R7, R3, R50, RZ ;  /* 0x0000003203077227 */ /* 0x000fe200078e00ff */
[----:B------:R-:W-:-:S02]  /*2270*/  LOP3.LUT R10, R4, 0x94, RZ, 0xfc, !PT ;  /* 0x00000094040a7812 */ /* 0x000fc400078efcff */
[----:B------:R-:W-:Y:S01]  /*2280*/  IABS R53, R12 ;  /* 0x0000000c00357213 */ /* 0x000fe20000000000 */
[----:B------:R-:W-:Y:S01]  /*2290*/  @!P4 IMAD.MOV R46, RZ, RZ, -R46 ;  /* 0x000000ffff2ec224 */ /* 0x000fe200078e0a2e */
[----:B------:R-:W-:Y:S01]  /*22a0*/  ISETP.GT.U32.AND P4, PT, R0, R49, PT ;  /* 0x000000310000720c */ /* 0x000fe20003f84070 */
[--C-:B------:R-:W-:Y:S01]  /*22b0*/  @!P5 IMAD.IADD R47, R47, 0x1, -R0.reuse ;  /* 0x000000012f2fd824 */ /* 0x100fe200078e0a00 */
[----:B------:R-:W-:Y:S01]  /*22c0*/  ISETP.GE.AND P5, PT, R9, RZ, PT ;  /* 0x000000ff0900720c */ /* 0x000fe20003fa6270 */
[----:B------:R-:W-:Y:S01]  /*22d0*/  IMAD.MOV R9, RZ, RZ, -R7 ;  /* 0x000000ffff097224 */ /* 0x000fe200078e0a07 */
[----:B------:R-:W-:Y:S01]  /*22e0*/  IABS R51, R10 ;  /* 0x0000000a00337213 */ /* 0x000fe20000000000 */
[----:B------:R-:W-:Y:S01]  /*22f0*/  @!P0 IMAD.IADD R48, R48, 0x1, -R0 ;  /* 0x0000000130308824 */ /* 0x000fe200078e0a00 */
[----:B------:R-:W-:Y:S01]  /*2300*/  IABS R54, R13 ;  /* 0x0000000d00367213 */ /* 0x000fe20000000000 */
[C---:B------:R-:W-:Y:S02]  /*2310*/  IMAD R50, R0.reuse, R9, R50 ;  /* 0x0000000900327224 */ /* 0x040fe400078e0232 */
[----:B------:R-:W-:Y:S01]  /*2320*/  @!P6 IMAD.MOV R47, RZ, RZ, -R47 ;  /* 0x000000ffff2fe224 */ /* 0x000fe200078e0a2f */
[C---:B------:R-:W-:Y:S01]  /*2330*/  ISETP.GT.U32.AND P0, PT, R0.reuse, R48, PT ;  /* 0x000000300000720c */ /* 0x040fe20003f04070 */
[----:B------:R-:W-:Y:S01]  /*2340*/  IMAD.HI.U32 R7, R3, R51, RZ ;  /* 0x0000003303077227 */ /* 0x000fe200078e00ff */
[----:B------:R-:W-:-:S03]  /*2350*/  ISETP.GT.U32.AND P6, PT, R0, R50, PT ;  /* 0x000000320000720c */ /* 0x000fc60003fc4070 */
[--C-:B------:R-:W-:Y:S02]  /*2360*/  @!P4 IMAD.IADD R49, R49, 0x1, -R0.reuse ;  /* 0x000000013131c824 */ /* 0x100fe400078e0a00 */
[----:B------:R-:W-:Y:S02]  /*2370*/  IMAD.MOV R7, RZ, RZ, -R7 ;  /* 0x000000ffff077224 */ /* 0x000fe400078e0a07 */
[----:B------:R-:W-:Y:S01]  /*2380*/  @!P3 IMAD.MOV R45, RZ, RZ, -R45 ;  /* 0x000000ffff2db224 */ /* 0x000fe200078e0a2d */
[C---:B------:R-:W-:Y:S01]  /*2390*/  ISETP.GT.U32.AND P4, PT, R0.reuse, R49, PT ;  /* 0x000000310000720c */ /* 0x040fe20003f84070 */
[----:B------:R-:W-:Y:S01]  /*23a0*/  IMAD R51, R0, R7, R51 ;  /* 0x0000000700337224 */ /* 0x000fe200078e0233 */
[----:B------:R-:W-:Y:S01]  /*23b0*/  ISETP.GE.AND P3, PT, R11, RZ, PT ;  /* 0x000000ff0b00720c */ /* 0x000fe20003f66270 */
[--C-:B------:R-:W-:Y:S01]  /*23c0*/  @!P0 IMAD.IADD R48, R48, 0x1, -R0.reuse ;  /* 0x0000000130308824 */ /* 0x100fe200078e0a00 */
[----:B------:R-:W-:Y:S01]  /*23d0*/  ISETP.GE.AND P0, PT, R10, RZ, PT ;  /* 0x000000ff0a00720c */ /* 0x000fe20003f06270 */
[----:B------:R-:W-:Y:S01]  /*23e0*/  @!P6 IMAD.IADD R50, R50, 0x1, -R0 ;  /* 0x000000013232e824 */ /* 0x000fe200078e0a00 */
[----:B------:R-:W-:Y:S01]  /*23f0*/  LOP3.LUT R11, R4, 0x98, RZ, 0xfc, !PT ;  /* 0x00000098040b7812 */ /* 0x000fe200078efcff */
[----:B------:R-:W-:-:S03]  /*2400*/  IMAD.HI.U32 R10, R3, R53, RZ ;  /* 0x00000035030a7227 */ /* 0x000fc600078e00ff */
[C---:B------:R-:W-:Y:S01]  /*2410*/  ISETP.GT.U32.AND P6, PT, R0.reuse, R50, PT ;  /* 0x000000320000720c */ /* 0x040fe20003fc4070 */
[----:B------:R-:W-:Y:S01]  /*2420*/  IMAD.MOV R10, RZ, RZ, -R10 ;  /* 0x000000ffff0a7224 */ /* 0x000fe200078e0a0a */
[----:B------:R-:W-:Y:S01]  /*2430*/  IABS R52, R11 ;  /* 0x0000000b00347213 */ /* 0x000fe20000000000 */
[----:B------:R-:W-:Y:S01]  /*2440*/  @!P4 IMAD.IADD R49, R49, 0x1, -R0 ;  /* 0x000000013131c824 */ /* 0x000fe200078e0a00 */
[C---:B------:R-:W-:Y:S01]  /*2450*/  ISETP.GT.U32.AND P4, PT, R0.reuse, R51, PT ;  /* 0x000000330000720c */ /* 0x040fe20003f84070 */
[----:B------:R-:W-:Y:S01]  /*2460*/  IMAD R53, R0, R10, R53 ;  /* 0x0000000a00357224 */ /* 0x000fe200078e0235 */
[----:B------:R-:W-:Y:S01]  /*2470*/  IABS R10, R59 ;  /* 0x0000003b000a7213 */ /* 0x000fe20000000000 */
[----:B------:R-:W-:-:S04]  /*2480*/  IMAD.HI.U32 R9, R3, R52, RZ ;  /* 0x0000003403097227 */ /* 0x000fc800078e00ff */
[----:B------:R-:W-:-:S04]  /*2490*/  IMAD.HI.U32 R7, R3, R54, RZ ;  /* 0x0000003603077227 */ /* 0x000fc800078e00ff */
[--C-:B------:R-:W-:Y:S01]  /*24a0*/  @!P6 IMAD.IADD R50, R50, 0x1, -R0.reuse ;  /* 0x000000013232e824 */ /* 0x100fe200078e0a00 */
[C---:B------:R-:W-:Y:S01]  /*24b0*/  ISETP.GT.U32.AND P6, PT, R0.reuse, R53, PT ;  /* 0x000000350000720c */ /* 0x040fe20003fc4070 */
[----:B------:R-:W-:Y:S02]  /*24c0*/  @!P4 IMAD.IADD R51, R51, 0x1, -R0 ;  /* 0x000000013333c824 */ /* 0x000fe400078e0a00 */
[----:B------:R-:W-:Y:S01]  /*24d0*/  @!P3 IMAD.MOV R48, RZ, RZ, -R48 ;  /* 0x000000ffff30b224 */ /* 0x000fe200078e0a30 */
[----:B------:R-:W-:Y:S01]  /*24e0*/  ISETP.GE.AND P3, PT, R11, RZ, PT ;  /* 0x000000ff0b00720c */ /* 0x000fe20003f66270 */
[----:B------:R-:W-:Y:S01]  /*24f0*/  IMAD.MOV R9, RZ, RZ, -R9 ;  /* 0x000000ffff097224 */ /* 0x000fe200078e0a09 */
[C---:B------:R-:W-:Y:S01]  /*2500*/  ISETP.GT.U32.AND P4, PT, R0.reuse, R51, PT ;  /* 0x000000330000720c */ /* 0x040fe20003f84070 */
[----:B------:R-:W-:Y:S02]  /*2510*/  IMAD.MOV R11, RZ, RZ, -R7 ;  /* 0x000000ffff0b7224 */ /* 0x000fe400078e0a07 */
[----:B------:R-:W-:-:S02]  /*2520*/  IMAD R52, R0, R9, R52 ;  /* 0x0000000900347224 */ /* 0x000fc400078e0234 */
[C---:B------:R-:W-:Y:S02]  /*2530*/  IMAD R54, R0.reuse, R11, R54 ;  /* 0x0000000b00367224 */ /* 0x040fe400078e0236 */
[----:B------:R-:W-:Y:S02]  /*2540*/  @!P6 IMAD.IADD R53, R53, 0x1, -R0 ;  /* 0x000000013535e824 */ /* 0x000fe400078e0a00 */
[----:B------:R-:W-:Y:S01]  /*2550*/  @!P2 IMAD.MOV R49, RZ, RZ, -R49 ;  /* 0x000000ffff31a224 */ /* 0x000fe200078e0a31 */
[C---:B------:R-:W-:Y:S01]  /*2560*/  ISETP.GT.U32.AND P2, PT, R0.reuse, R52, PT ;  /* 0x000000340000720c */ /* 0x040fe20003f44070 */
[----:B------:R-:W-:Y:S01]  /*2570*/  IMAD.HI.U32 R7, R3, R56, RZ ;  /* 0x0000003803077227 */ /* 0x000fe200078e00ff */
[----:B------:R-:W-:-:S03]  /*2580*/  ISETP.GT.U32.AND P6, PT, R0, R53, PT ;  /* 0x000000350000720c */ /* 0x000fc60003fc4070 */
[----:B------:R-:W-:Y:S01]  /*2590*/  @!P4 IMAD.IADD R51, R51, 0x1, -R0 ;  /* 0x000000013333c824 */ /* 0x000fe200078e0a00 */
[----:B------:R-:W-:Y:S01]  /*25a0*/  ISETP.GT.U32.AND P4, PT, R0, R54, PT ;  /* 0x000000360000720c */ /* 0x000fe20003f84070 */
[----:B------:R-:W-:-:S04]  /*25b0*/  IMAD.HI.U32 R9, R3, R55, RZ ;  /* 0x0000003703097227 */ /* 0x000fc800078e00ff */
[----:B------:R-:W-:Y:S02]  /*25c0*/  IMAD.MOV R7, RZ, RZ, -R7 ;  /* 0x000000ffff077224 */ /* 0x000fe400078e0a07 */
[----:B------:R-:W-:Y:S02]  /*25d0*/  IMAD.MOV R9, RZ, RZ, -R9 ;  /* 0x000000ffff097224 */ /* 0x000fe400078e0a09 */
[C---:B------:R-:W-:Y:S02]  /*25e0*/  IMAD R56, R0.reuse, R7, R56 ;  /* 0x0000000700387224 */ /* 0x040fe400078e0238 */
[C---:B------:R-:W-:Y:S02]  /*25f0*/  IMAD R55, R0.reuse, R9, R55 ;  /* 0x0000000900377224 */ /* 0x040fe400078e0237 */
[--C-:B------:R-:W-:Y:S01]  /*2600*/  @!P6 IMAD.IADD R53, R53, 0x1, -R0.reuse ;  /* 0x000000013535e824 */ /* 0x100fe200078e0a00 */
[----:B------:R-:W-:Y:S01]  /*2610*/  ISETP.GT.U32.AND P6, PT, R0, R56, PT ;  /* 0x000000380000720c */ /* 0x000fe20003fc4070 */
[----:B------:R-:W-:-:S02]  /*2620*/  @!P2 IMAD.IADD R52, R52, 0x1, -R0 ;  /* 0x000000013434a824 */ /* 0x000fc400078e0a00 */
[----:B------:R-:W-:-:S03]  /*2630*/  IMAD.HI.U32 R9, R3, R10, RZ ;  /* 0x0000000a03097227 */ /* 0x000fc600078e00ff */
[C---:B------:R-:W-:Y:S01]  /*2640*/  ISETP.GT.U32.AND P2, PT, R0.reuse, R52, PT ;  /* 0x000000340000720c */ /* 0x040fe20003f44070 */
[----:B------:R-:W-:Y:S01]  /*2650*/  @!P5 IMAD.MOV R50, RZ, RZ, -R50 ;  /* 0x000000ffff32d224 */ /* 0x000fe200078e0a32 */
[----:B------:R-:W-:Y:S01]  /*2660*/  ISETP.GT.U32.AND P5, PT, R0, R55, PT ;  /* 0x000000370000720c */ /* 0x000fe20003fa4070 */
[--C-:B------:R-:W-:Y:S02]  /*2670*/  @!P4 IMAD.IADD R54, R54, 0x1, -R0.reuse ;  /* 0x000000013636c824 */ /* 0x100fe400078e0a00 */
[----:B------:R-:W-:Y:S02]  /*2680*/  IMAD.MOV R9, RZ, RZ, -R9 ;  /* 0x000000ffff097224 */ /* 0x000fe400078e0a09 */
[----:B------:R-:W-:Y:S01]  /*2690*/  @!P6 IMAD.IADD R56, R56, 0x1, -R0 ;  /* 0x000000013838e824 */ /* 0x000fe200078e0a00 */
[C---:B------:R-:W-:Y:S01]  /*26a0*/  ISETP.GT.U32.AND P4, PT, R0.reuse, R54, PT ;  /* 0x000000360000720c */ /* 0x040fe20003f84070 */
[----:B------:R-:W-:Y:S01]  /*26b0*/  IMAD R7, R0, R9, R10 ;  /* 0x0000000900077224 */ /* 0x000fe200078e020a */
[----:B------:R-:W-:Y:S01]  /*26c0*/  LOP3.LUT R10, R4, 0xb0, RZ, 0xfc, !PT ;  /* 0x000000b0040a7812 */ /* 0x000fe200078efcff */
[----:B------:R-:W-:Y:S01]  /*26d0*/  @!P0 IMAD.MOV R51, RZ, RZ, -R51 ;  /* 0x000000ffff338224 */ /* 0x000fe200078e0a33 */
[----:B------:R-:W-:Y:S01]  /*26e0*/  ISETP.GT.U32.AND P6, PT, R0, R56, PT ;  /* 0x000000380000720c */ /* 0x000fe20003fc4070 */
[--C-:B------:R-:W-:Y:S01]  /*26f0*/  @!P2 IMAD.IADD R52, R52, 0x1, -R0.reuse ;  /* 0x000000013434a824 */ /* 0x100fe200078e0a00 */
[----:B------:R-:W-:Y:S01]  /*2700*/  IABS R11, R10 ;  /* 0x0000000a000b7213 */ /* 0x000fe20000000000 */
[----:B------:R-:W-:Y:S01]  /*2710*/  @!P5 IMAD.IADD R55, R55, 0x1, -R0 ;  /* 0x000000013737d824 */ /* 0x000fe200078e0a00 */
[----:B------:R-:W-:Y:S01]  /*2720*/  ISETP.GE.AND P2, PT, R12, RZ, PT ;  /* 0x000000ff0c00720c */ /* 0x000fe20003f46270 */
[----:B------:R-:W-:Y:S01]  /*2730*/  @!P3 IMAD.MOV R52, RZ, RZ, -R52 ;  /* 0x000000ffff34b224 */ /* 0x000fe200078e0a34 */
[----:B------:R-:W-:Y:S01]  /*2740*/  ISETP.GE.AND P0, PT, R13, RZ, PT ;  /* 0x000000ff0d00720c */ /* 0x000fe20003f06270 */
[----:B------:R-:W-:Y:S01]  /*2750*/  IMAD.HI.U32 R9, R3, R11, RZ ;  /* 0x0000000b03097227 */ /* 0x000fe200078e00ff */
[----:B------:R-:W-:-:S02]  /*2760*/  ISETP.GT.U32.AND P5, PT, R0, R55, PT ;  /* 0x000000370000720c */ /* 0x000fc40003fa4070 */
[----:B------:R-:W-:Y:S01]  /*2770*/  ISETP.GE.AND P3, PT, R57, RZ, PT ;  /* 0x000000ff3900720c */ /* 0x000fe20003f66270 */
[--C-:B------:R-:W-:Y:S01]  /*2780*/  @!P4 IMAD.IADD R54, R54, 0x1, -R0.reuse ;  /* 0x000000013636c824 */ /* 0x100fe200078e0a00 */
[----:B------:R-:W-:Y:S01]  /*2790*/  ISETP.GT.U32.AND P4, PT, R0, R7, PT ;  /* 0x000000070000720c */ /* 0x000fe20003f84070 */
[----:B------:R-:W-:Y:S01]  /*27a0*/  IMAD.MOV R9, RZ, RZ, -R9 ;  /* 0x000000ffff097224 */ /* 0x000fe200078e0a09 */
[----:B------:R-:W-:Y:S01]  /*27b0*/  LOP3.LUT R13, R4, 0xb4, RZ, 0xfc, !PT ;  /* 0x000000b4040d7812 */ /* 0x000fe200078efcff */
[--C-:B------:R-:W-:Y:S01]  /*27c0*/  @!P6 IMAD.IADD R56, R56, 0x1, -R0.reuse ;  /* 0x000000013838e824 */ /* 0x100fe200078e0a00 */
[----:B------:R-:W-:Y:S01]  /*27d0*/  IABS R57, R62 ;  /* 0x0000003e00397213 */ /* 0x000fe20000000000 */
[----:B------:R-:W-:Y:S01]  /*27e0*/  IMAD R9, R0, R9, R11 ;  /* 0x0000000900097224 */ /* 0x000fe200078e020b */
[----:B------:R-:W-:Y:S01]  /*27f0*/  IABS R12, R13 ;  /* 0x0000000d000c7213 */ /* 0x000fe20000000000 */
[----:B------:R-:W-:Y:S01]  /*2800*/  @!P2 IMAD.MOV R53, RZ, RZ, -R53 ;  /* 0x000000ffff35a224 */ /* 0x000fe200078e0a35 */
[----:B------:R-:W-:Y:S01]  /*2810*/  ISETP.GE.AND P2, PT, R58, RZ, PT ;  /* 0x000000ff3a00720c */ /* 0x000fe20003f46270 */
[----:B------:R-:W-:Y:S01]  /*2820*/  @!P5 IMAD.IADD R55, R55, 0x1, -R0 ;  /* 0x000000013737d824 */ /* 0x000fe200078e0a00 */
[----:B------:R-:W-:Y:S01]  /*2830*/  ISETP.GT.U32.AND P6, PT, R0, R9, PT ;  /* 0x000000090000720c */ /* 0x000fe20003fc4070 */
[----:B------:R-:W-:Y:S01]  /*2840*/  @!P0 IMAD.MOV R54, RZ, RZ, -R54 ;  /* 0x000000ffff368224 */ /* 0x000fe200078e0a36 */
[----:B------:R-:W-:Y:S01]  /*2850*/  ISETP.GE.AND P0, PT, R10, RZ, PT ;  /* 0x000000ff0a00720c */ /* 0x000fe20003f06270 */
[----:B------:R-:W-:Y:S01]  /*2860*/  @!P4 IMAD.IADD R7, R7, 0x1, -R0 ;  /* 0x000000010707c824 */ /* 0x000fe200078e0a00 */
[----:B------:R-:W-:Y:S01]  /*2870*/  ISETP.GE.AND P4, PT, R13, RZ, PT ;  /* 0x000000ff0d00720c */ /* 0x000fe20003f86270 */
[----:B------:R-:W-:Y:S01]  /*2880*/  IMAD.HI.U32 R10, R3, R12, RZ ;  /* 0x0000000c030a7227 */ /* 0x000fe200078e00ff */
[----:B------:R-:W-:-:S02]  /*2890*/  ISETP.GE.AND P5, PT, R59, RZ, PT ;  /* 0x000000ff3b00720c */ /* 0x000fc40003fa6270 */
[----:B------:R-:W-:Y:S01]  /*28a0*/  IABS R59, R63 ;  /* 0x0000003f003b7213 */ /* 0x000fe20000000000 */
[----:B------:R-:W-:Y:S01]  /*28b0*/  @!P3 IMAD.MOV R55, RZ, RZ, -R55 ;  /* 0x000000ffff37b224 */ /* 0x000fe200078e0a37 */
[----:B------:R-:W-:Y:S01]  /*28c0*/  ISETP.GT.U32.AND P3, PT, R0, R7, PT ;  /* 0x000000070000720c */ /* 0x000fe20003f64070 */
[----:B------:R-:W-:Y:S01]  /*28d0*/  IMAD.MOV R11, RZ, RZ, -R10 ;  /* 0x000000ffff0b7224 */ /* 0x000fe200078e0a0a */
[----:B------:R-:W-:Y:S01]  /*28e0*/  LOP3.LUT R10, R4, 0xb8, RZ, 0xfc, !PT ;  /* 0x000000b8040a7812 */ /* 0x000fe200078efcff */
[----:B------:R-:W-:Y:S02]  /*28f0*/  @!P6 IMAD.IADD R9, R9, 0x1, -R0 ;  /* 0x000000010909e824 */ /* 0x000fe400078e0a00 */
[----:B------:R-:W-:Y:S01]  /*2900*/  IMAD R11, R0, R11, R12 ;  /* 0x0000000b000b7224 */ /* 0x000fe200078e020c */
[----:B------:R-:W-:Y:S01]  /*2910*/  IABS R13, R10 ;  /* 0x0000000a000d7213 */ /* 0x000fe20000000000 */
[----:B------:R-:W-:Y:S01]  /*2920*/  @!P2 IMAD.MOV R56, RZ, RZ, -R56 ;  /* 0x000000ffff38a224 */ /* 0x000fe200078e0a38 */
[----:B------:R-:W-:Y:S01]  /*2930*/  ISETP.GE.AND P2, PT, R10, RZ, PT ;  /* 0x000000ff0a00720c */ /* 0x000fe20003f46270 */
[----:B------:R-:W-:Y:S01]  /*2940*/  IMAD.HI.U32 R12, R3, R57, RZ ;  /* 0x00000039030c7227 */ /* 0x000fe200078e00ff */
[----:B------:R-:W-:-:S03]  /*2950*/  ISETP.GT.U32.AND P6, PT, R0, R9, PT ;  /* 0x000000090000720c */ /* 0x000fc60003fc4070 */
[----:B------:R-:W-:Y:S01]  /*2960*/  @!P3 IMAD.IADD R7, R7, 0x1, -R0 ;  /* 0x000000010707b824 */ /* 0x000fe200078e0a00 */
[----:B------:R-:W-:Y:S01]  /*2970*/  ISETP.GT.U32.AND P3, PT, R0, R11, PT ;  /* 0x0000000b0000720c */ /* 0x000fe20003f64070 */
[----:B------:R-:W-:-:S04]  /*2980*/  IMAD.HI.U32 R10, R3, R13, RZ ;  /* 0x0000000d030a7227 */ /* 0x000fc800078e00ff */
[----:B------:R-:W-:Y:S02]  /*2990*/  IMAD.MOV R10, RZ, RZ, -R10 ;  /* 0x000000ffff0a7224 */ /* 0x000fe400078e0a0a */
[----:B------:R-:W-:Y:S02]  /*29a0*/  IMAD.MOV.U32 R58, RZ, RZ, R7 ;  /* 0x000000ffff3a7224 */ /* 0x000fe400078e0007 */
[C---:B------:R-:W-:Y:S02]  /*29b0*/  IMAD R13, R0.reuse, R10, R13 ;  /* 0x0000000a000d7224 */ /* 0x040fe400078e020d */
[--C-:B------:R-:W-:Y:S02]  /*29c0*/  @!P6 IMAD.IADD R9, R9, 0x1, -R0.reuse ;  /* 0x000000010909e824 */ /* 0x100fe400078e0a00 */
[----:B------:R-:W-:Y:S01]  /*29d0*/  @!P3 IMAD.IADD R11, R11, 0x1, -R0 ;  /* 0x000000010b0bb824 */ /* 0x000fe200078e0a00 */
[----:B------:R-:W-:Y:S01]  /*29e0*/  ISETP.GT.U32.AND P6, PT, R0, R13, PT ;  /* 0x0000000d0000720c */ /* 0x000fe20003fc4070 */
[----:B------:R-:W-:-:S03]  /*29f0*/  IMAD.HI.U32 R10, R3, R59, RZ ;  /* 0x0000003b030a7227 */ /* 0x000fc600078e00ff */
[C---:B------:R-:W-:Y:S01]  /*2a00*/  ISETP.GT.U32.AND P3, PT, R0.reuse, R11, PT ;  /* 0x0000000b0000720c */ /* 0x040fe20003f64070 */
[----:B------:R-:W-:Y:S02]  /*2a10*/  IMAD.MOV R10, RZ, RZ, -R10 ;  /* 0x000000ffff0a7224 */ /* 0x000fe400078e0a0a */
[----:B------:R-:W-:Y:S02]  /*2a20*/  IMAD.MOV R12, RZ, RZ, -R12 ;  /* 0x000000ffff0c7224 */ /* 0x000fe400078e0a0c */
[C---:B------:R-:W-:Y:S02]  /*2a30*/  IMAD R7, R0.reuse, R10, R59 ;  /* 0x0000000a00077224 */ /* 0x040fe400078e023b */
[C---:B------:R-:W-:Y:S02]  /*2a40*/  IMAD R57, R0.reuse, R12, R57 ;  /* 0x0000000c00397224 */ /* 0x040fe400078e0239 */
[----:B------:R-:W-:Y:S01]  /*2a50*/  @!P6 IMAD.IADD R13, R13, 0x1, -R0 ;  /* 0x000000010d0de824 */ /* 0x000fe200078e0a00 */
[----:B------:R-:W-:Y:S01]  /*2a60*/  ISETP.GT.U32.AND P6, PT, R0, R7, PT ;  /* 0x000000070000720c */ /* 0x000fe20003fc4070 */
[----:B------:R-:W-:-:S04]  /*2a70*/  IMAD.HI.U32 R12, R3, R61, RZ ;  /* 0x0000003d030c7227 */ /* 0x000fc800078e00ff */
[----:B------:R-:W-:Y:S01]  /*2a80*/  @!P3 IMAD.IADD R11, R11, 0x1, -R0 ;  /* 0x000000010b0bb824 */ /* 0x000fe200078e0a00 */
[----:B------:R-:W-:Y:S01]  /*2a90*/  ISETP.GE.AND P3, PT, R63, RZ, PT ;  /* 0x000000ff3f00720c */ /* 0x000fe20003f66270 */
[----:B------:R-:W-:Y:S01]  /*2aa0*/  @!P5 IMAD.MOV R58, RZ, RZ, -R58 ;  /* 0x000000ffff3ad224 */ /* 0x000fe200078e0a3a */
[----:B------:R-:W-:Y:S01]  /*2ab0*/  LOP3.LUT R63, R4, 0xc8, RZ, 0xfc, !PT ;  /* 0x000000c8043f7812 */ /* 0x000fe200078efcff */
[----:B------:R-:W-:Y:S01]  /*2ac0*/  IMAD.MOV.U32 R240, RZ, RZ, R11 ;  /* 0x000000fffff07224 */ /* 0x000fe200078e000b */
[C---:B------:R-:W-:Y:S01]  /*2ad0*/  ISETP.GT.U32.AND P5, PT, R0.reuse, R57, PT ;  /* 0x000000390000720c */ /* 0x040fe20003fa4070 */
[----:B------:R-:W-:Y:S01]  /*2ae0*/  IMAD.MOV R12, RZ, RZ, -R12 ;  /* 0x000000ffff0c7224 */ /* 0x000fe200078e0a0c */
[----:B------:R-:W-:Y:S01]  /*2af0*/  IABS R11, R63 ;  /* 0x0000003f000b7213 */ /* 0x000fe20000000000 */
[----:B------:R-:W-:Y:S01]  /*2b00*/  @!P4 IMAD.MOV R240, RZ, RZ, -R240 ;  /* 0x000000fffff0c224 */ /* 0x000fe200078e0af0 */
[----:B------:R-:W-:Y:S01]  /*2b10*/  ISETP.GT.U32.AND P4, PT, R0, R13, PT ;  /* 0x0000000d0000720c */ /* 0x000fe20003f84070 */
[----:B------:R-:W-:-:S02]  /*2b20*/  @!P6 IMAD.IADD R7, R7, 0x1, -R0 ;  /* 0x000000010707e824 */ /* 0x000fc400078e0a00 */
[----:B------:R-:W-:-:S03]  /*2b30*/  IMAD.HI.U32 R10, R3, R11, RZ ;  /* 0x0000000b030a7227 */ /* 0x000fc600078e00ff */
[C---:B------:R-:W-:Y:S01]  /*2b40*/  ISETP.GT.U32.AND P6, PT, R0.reuse, R7, PT ;  /* 0x000000070000720c */ /* 0x040fe20003fc4070 */
[----:B------:R-:W-:Y:S02]  /*2b50*/  IMAD.MOV.U32 R60, RZ, RZ, R9 ;  /* 0x000000ffff3c7224 */ /* 0x000fe400078e0009 */
[C---:B------:R-:W-:Y:S01]  /*2b60*/  IMAD R9, R0.reuse, R12, R61 ;  /* 0x0000000c00097224 */ /* 0x040fe200078e023d */
[----:B------:R-:W-:Y:S01]  /*2b70*/  IABS R61, R67 ;  /* 0x00000043003d7213 */ /* 0x000fe20000000000 */
[----:B------:R-:W-:Y:S02]  /*2b80*/  IMAD.MOV R12, RZ, RZ, -R10 ;  /* 0x000000ffff0c7224 */ /* 0x000fe400078e0a0a */
[--C-:B------:R-:W-:Y:S01]  /*2b90*/  @!P4 IMAD.IADD R13, R13, 0x1, -R0.reuse ;  /* 0x000000010d0dc824 */ /* 0x100fe200078e0a00 */
[C---:B------:R-:W-:Y:S01]  /*2ba0*/  ISETP.GT.U32.AND P4, PT, R0.reuse, R9, PT ;  /* 0x000000090000720c */ /* 0x040fe20003f84070 */
[----:B------:R-:W-:Y:S02]  /*2bb0*/  IMAD R11, R0, R12, R11 ;  /* 0x0000000c000b7224 */ /* 0x000fe400078e020b */
[----:B------:R-:W-:-:S02]  /*2bc0*/  @!P5 IMAD.IADD R57, R57, 0x1, -R0 ;  /* 0x000000013939d824 */ /* 0x000fc400078e0a00 */
[----:B------:R-:W-:Y:S01]  /*2bd0*/  @!P6 IMAD.IADD R7, R7, 0x1, -R0 ;  /* 0x000000010707e824 */ /* 0x000fe200078e0a00 */
[C---:B------:R-:W-:Y:S01]  /*2be0*/  ISETP.GT.U32.AND P6, PT, R0.reuse, R11, PT ;  /* 0x0000000b0000720c */ /* 0x040fe20003fc4070 */
[----:B------:R-:W-:Y:S01]  /*2bf0*/  @!P0 IMAD.MOV R60, RZ, RZ, -R60 ;  /* 0x000000ffff3c8224 */ /* 0x000fe200078e0a3c */
[----:B------:R-:W-:Y:S01]  /*2c00*/  ISETP.GT.U32.AND P5, PT, R0, R57, PT ;  /* 0x000000390000720c */ /* 0x000fe20003fa4070 */
[----:B------:R-:W-:Y:S01]  /*2c10*/  IMAD.MOV.U32 R238, RZ, RZ, R13 ;  /* 0x000000ffffee7224 */ /* 0x000fe200078e000d */
[----:B------:R-:W-:Y:S01]  /*2c20*/  ISETP.GE.AND P0, PT, R62, RZ, PT ;  /* 0x000000ff3e00720c */ /* 0x000fe20003f06270 */
[----:B------:R-:W-:Y:S01]  /*2c30*/  IMAD.HI.U32 R10, R3, R61, RZ ;  /* 0x0000003d030a7227 */ /* 0x000fe200078e00ff */
[----:B------:R-:W-:-:S03]  /*2c40*/  IABS R62, R68 ;  /* 0x00000044003e7213 */ /* 0x000fc60000000000 */
[----:B------:R-:W-:Y:S01]  /*2c50*/  @!P4 IMAD.IADD R9, R9, 0x1, -R0 ;  /* 0x000000010909c824 */ /* 0x000fe200078e0a00 */
[----:B------:R-:W-:Y:S01]  /*2c60*/  ISETP.GE.AND P4, PT, R63, RZ, PT ;  /* 0x000000ff3f00720c */ /* 0x000fe20003f86270 */
[----:B------:R-:W-:-:S04]  /*2c70*/  IMAD.HI.U32 R12, R3, R62, RZ ;  /* 0x0000003e030c7227 */ /* 0x000fc800078e00ff */
[----:B------:R-:W-:-:S04]  /*2c80*/  IMAD.HI.U32 R59, R3, R64, RZ ;  /* 0x00000040033b7227 */ /* 0x000fc800078e00ff */
[----:B------:R-:W-:Y:S02]  /*2c90*/  @!P6 IMAD.IADD R11, R11, 0x1, -R0 ;  /* 0x000000010b0be824 */ /* 0x000fe400078e0a00 */
[----:B------:R-:W-:Y:S01]  /*2ca0*/  @!P2 IMAD.MOV R238, RZ, RZ, -R238 ;  /* 0x000000ffffeea224 */ /* 0x000fe200078e0aee */
[C---:B------:R-:W-:Y:S01]  /*2cb0*/  ISETP.GT.U32.AND P2, PT, R0.reuse, R9, PT ;  /* 0x000000090000720c */ /* 0x040fe20003f44070 */
[----:B------:R-:W-:Y:S01]  /*2cc0*/  IMAD.MOV R10, RZ, RZ, -R10 ;  /* 0x000000ffff0a7224 */ /* 0x000fe200078e0a0a */
[----:B------:R-:W-:Y:S01]  /*2cd0*/  ISETP.GT.U32.AND P6, PT, R0, R11, PT ;  /* 0x0000000b0000720c */ /* 0x000fe20003fc4070 */
[----:B------:R-:W-:Y:S02]  /*2ce0*/  IMAD.MOV R63, RZ, RZ, -R12 ;  /* 0x000000ffff3f7224 */ /* 0x000fe400078e0a0c */
[----:B------:R-:W-:Y:S01]  /*2cf0*/  @!P5 IMAD.IADD R57, R57, 0x1, -R0 ;  /* 0x000000013939d824 */ /* 0x000fe200078e0a00 */
[----:B------:R-:W-:Y:S01]  /*2d00*/  ISETP.GE.AND P5, PT, R65, RZ, PT ;  /* 0x000000ff4100720c */ /* 0x000fe20003fa6270 */
[----:B------:R-:W-:Y:S01]  /*2d10*/  IMAD.MOV.U32 R12, RZ, RZ, R66 ;  /* 0x000000ffff0c7224 */ /* 0x000fe200078e0042 */
[----:B------:R-:W-:Y:S01]  /*2d20*/  LOP3.LUT R66, R4, 0xe4, RZ, 0xfc, !PT ;  /* 0x000000e404427812 */ /* 0x000fe200078efcff */
[----:B------:R-:W-:-:S02]  /*2d30*/  IMAD.MOV R65, RZ, RZ, -R59 ;  /* 0x000000ffff417224 */ /* 0x000fc400078e0a3b */
[----:B------:R-:W-:Y:S02]  /*2d40*/  IMAD R59, R0, R10, R61 ;  /* 0x0000000a003b7224 */ /* 0x000fe400078e023d */
[----:B------:R-:W-:-:S04]  /*2d50*/  IMAD.HI.U32 R10, R3, R12, RZ ;  /* 0x0000000c030a7227 */ /* 0x000fc800078e00ff */
[C---:B------:R-:W-:Y:S01]  /*2d60*/  IMAD R61, R0.reuse, R63, R62 ;  /* 0x0000003f003d7224 */ /* 0x040fe200078e023e */
[----:B------:R-:W-:Y:S01]  /*2d70*/  IABS R62, R71 ;  /* 0x00000047003e7213 */ /* 0x000fe20000000000 */
[----:B------:R-:W-:Y:S01]  /*2d80*/  IMAD R63, R0, R65, R64 ;  /* 0x00000041003f7224 */ /* 0x000fe200078e0240 */
[----:B------:R-:W-:Y:S01]  /*2d90*/  LOP3.LUT R64, R4, 0xe0, RZ, 0xfc, !PT ;  /* 0x000000e004407812 */ /* 0x000fe200078efcff */
[----:B------:R-:W-:Y:S01]  /*2da0*/  IMAD.MOV R13, RZ, RZ, -R10 ;  /* 0x000000ffff0d7224 */ /* 0x000fe200078e0a0a */
[----:B------:R-:W-:Y:S01]  /*2db0*/  IABS R65, R72 ;  /* 0x0000004800417213 */ /* 0x000fe20000000000 */
[----:B------:R-:W-:Y:S02]  /*2dc0*/  IMAD.MOV.U32 R234, RZ, RZ, R7 ;  /* 0x000000ffffea7224 */ /* 0x000fe400078e0007 */
[C---:B------:R-:W-:Y:S01]  /*2dd0*/  IMAD R7, R0.reuse, R13, R12 ;  /* 0x0000000d00077224 */ /* 0x040fe200078e020c */
[----:B------:R-:W-:Y:S01]  /*2de0*/  IABS R12, R64 ;  /* 0x00000040000c7213 */ /* 0x000fe20000000000 */
[--C-:B------:R-:W-:Y:S01]  /*2df0*/  @!P2 IMAD.IADD R9, R9, 0x1, -R0.reuse ;  /* 0x000000010909a824 */ /* 0x100fe200078e0a00 */
[C---:B------:R-:W-:Y:S01]  /*2e00*/  ISETP.GT.U32.AND P2, PT, R0.reuse, R63, PT ;  /* 0x0000003f0000720c */ /* 0x040fe20003f44070 */
[----:B------:R-:W-:Y:S01]  /*2e10*/  @!P6 IMAD.IADD R11, R11, 0x1, -R0 ;  /* 0x000000010b0be824 */ /* 0x000fe200078e0a00 */
[----:B------:R-:W-:Y:S01]  /*2e20*/  ISETP.GT.U32.AND P6, PT, R0, R7, PT ;  /* 0x000000070000720c */ /* 0x000fe20003fc4070 */
[----:B------:R-:W-:-:S02]  /*2e30*/  IMAD.MOV.U32 R236, RZ, RZ, R57 ;  /* 0x000000ffffec7224 */ /* 0x000fc400078e0039 */
[----:B------:R-:W-:Y:S01]  /*2e40*/  IMAD.MOV.U32 R57, RZ, RZ, R62 ;  /* 0x000000ffff397224 */ /* 0x000fe200078e003e */
[----:B------:R-:W-:Y:S01]  /*2e50*/  LOP3.LUT R62, R4, 0xf8, RZ, 0xfc, !PT ;  /* 0x000000f8043e7812 */ /* 0x000fe200078efcff */
[----:B------:R-:W-:Y:S02]  /*2e60*/  IMAD.MOV.U32 R232, RZ, RZ, R9 ;  /* 0x000000ffffe87224 */ /* 0x000fe400078e0009 */
[----:B------:R-:W-:-:S04]  /*2e70*/  IMAD.HI.U32 R10, R3, R57, RZ ;  /* 0x00000039030a7227 */ /* 0x000fc800078e00ff */
[----:B------:R-:W-:Y:S02]  /*2e80*/  @!P2 IMAD.IADD R63, R63, 0x1, -R0 ;  /* 0x000000013f3fa824 */ /* 0x000fe400078e0a00 */
[----:B------:R-:W-:Y:S02]  /*2e90*/  IMAD.MOV R10, RZ, RZ, -R10 ;  /* 0x000000ffff0a7224 */ /* 0x000fe400078e0a0a */
[----:B------:R-:W-:Y:S01]  /*2ea0*/  @!P6 IMAD.IADD R7, R7, 0x1, -R0 ;  /* 0x000000010707e824 */ /* 0x000fe200078e0a00 */
[C---:B------:R-:W-:Y:S01]  /*2eb0*/  ISETP.GT.U32.AND P6, PT, R0.reuse, R63, PT ;  /* 0x0000003f0000720c */ /* 0x040fe20003fc4070 */
[----:B------:R-:W-:Y:S01]  /*2ec0*/  IMAD R13, R0, R10, R57 ;  /* 0x0000000a000d7224 */ /* 0x000fe200078e0239 */
[----:B------:R-:W-:Y:S01]  /*2ed0*/  IABS R57, R66 ;  /* 0x0000004200397213 */ /* 0x000fe20000000000 */
[----:B------:R-:W-:-:S04]  /*2ee0*/  IMAD.HI.U32 R10, R3, R12, RZ ;  /* 0x0000000c030a7227 */ /* 0x000fc800078e00ff */
[----:B------:R-:W-:Y:S02]  /*2ef0*/  IMAD.MOV R9, RZ, RZ, -R10 ;  /* 0x000000ffff097224 */ /* 0x000fe400078e0a0a */
[----:B------:R-:W-:Y:S01]  /*2f00*/  @!P0 IMAD.MOV R236, RZ, RZ, -R236 ;  /* 0x000000ffffec8224 */ /* 0x000fe200078e0aec */
[C---:B------:R-:W-:Y:S01]  /*2f10*/  ISETP.GT.U32.AND P0, PT, R0.reuse, R59, PT ;  /* 0x0000003b0000720c */ /* 0x040fe20003f04070 */
[C---:B------:R-:W-:Y:S02]  /*2f20*/  IMAD R9, R0.reuse, R9, R12 ;  /* 0x0000000900097224 */ /* 0x040fe400078e020c */
[----:B------:R-:W-:Y:S02]  /*2f30*/  IMAD.MOV.U32 R230, RZ, RZ, R11 ;  /* 0x000000ffffe67224 */ /* 0x000fe400078e000b */
[----:B------:R-:W-:Y:S02]  /*2f40*/  IMAD.MOV.U32 R11, RZ, RZ, R57 ;  /* 0x000000ffff0b7224 */ /* 0x000fe400078e0039 */
[----:B------:R-:W-:Y:S01]  /*2f50*/  @!P6 IMAD.IADD R63, R63, 0x1, -R0 ;  /* 0x000000013f3fe824 */ /* 0x000fe200078e0a00 */
[C---:B------:R-:W-:Y:S01]  /*2f60*/  ISETP.GT.U32.AND P6, PT, R0.reuse, R9, PT ;  /* 0x000000090000720c */ /* 0x040fe20003fc4070 */
[----:B------:R-:W-:Y:S01]  /*2f70*/  @!P3 IMAD.MOV R234, RZ, RZ, -R234 ;  /* 0x000000ffffeab224 */ /* 0x000fe200078e0aea */
[----:B------:R-:W-:Y:S01]  /*2f80*/  ISETP.GT.U32.AND P3, PT, R0, R61, PT ;  /* 0x0000003d0000720c */ /* 0x000fe20003f64070 */
[----:B------:R-:W-:-:S04]  /*2f90*/  IMAD.HI.U32 R10, R3, R11, RZ ;  /* 0x0000000b030a7227 */ /* 0x000fc800078e00ff */
[----:B------:R-:W-:Y:S01]  /*2fa0*/  @!P4 IMAD.MOV R230, RZ, RZ, -R230 ;  /* 0x000000ffffe6c224 */ /* 0x000fe200078e0ae6 */
[----:B------:R-:W-:Y:S01]  /*2fb0*/  ISETP.GE.AND P4, PT, R68, RZ, PT ;  /* 0x000000ff4400720c */ /* 0x000fe20003f86270 */
[----:B------:R-:W-:Y:S01]  /*2fc0*/  IMAD.MOV R10, RZ, RZ, -R10 ;  /* 0x000000ffff0a7224 */ /* 0x000fe200078e0a0a */
[----:B------:R-:W-:Y:S01]  /*2fd0*/  LOP3.LUT R68, R4, 0xe8, RZ, 0xfc, !PT ;  /* 0x000000e804447812 */ /* 0x000fe200078efcff */
[--C-:B------:R-:W-:Y:S01]  /*2fe0*/  @!P0 IMAD.IADD R59, R59, 0x1, -R0.reuse ;  /* 0x000000013b3b8824 */ /* 0x100fe200078e0a00 */
[----:B------:R-:W-:Y:S01]  /*2ff0*/  ISETP.GE.AND P0, PT, R67, RZ, PT ;  /* 0x000000ff4300720c */ /* 0x000fe20003f06270 */
[C---:B------:R-:W-:Y:S01]  /*3000*/  IMAD R5, R0.reuse, R10, R11 ;  /* 0x0000000a00057224 */ /* 0x040fe200078e020b */
[----:B------:R-:W-:Y:S01]  /*3010*/  IABS R12, R68 ;  /* 0x00000044000c7213 */ /* 0x000fe20000000000 */
[--C-:B------:R-:W-:Y:S01]  /*3020*/  @!P6 IMAD.IADD R9, R9, 0x1, -R0.reuse ;  /* 0x000000010909e824 */ /* 0x100fe200078e0a00 */
[----:B------:R-:W-:Y:S01]  /*3030*/  IABS R67, R73 ;  /* 0x0000004900437213 */ /* 0x000fe20000000000 */
[----:B------:R-:W-:Y:S01]  /*3040*/  @!P3 IMAD.IADD R61, R61, 0x1, -R0 ;  /* 0x000000013d3db824 */ /* 0x000fe200078e0a00 */
[C---:B------:R-:W-:Y:S01]  /*3050*/  ISETP.GT.U32.AND P6, PT, R0.reuse, R5, PT ;  /* 0x000000050000720c */ /* 0x040fe20003fc4070 */
[----:B------:R-:W-:Y:S01]  /*3060*/  IMAD.HI.U32 R8, R3, R12, RZ ;  /* 0x0000000c03087227 */ /* 0x000fe200078e00ff */
[----:B------:R-:W-:-:S02]  /*3070*/  ISETP.GT.U32.AND P3, PT, R0, R59, PT ;  /* 0x0000003b0000720c */ /* 0x000fc40003f64070 */
[C---:B------:R-:W-:Y:S01]  /*3080*/  ISETP.GT.U32.AND P2, PT, R0.reuse, R61, PT ;  /* 0x0000003d0000720c */ /* 0x040fe20003f44070 */
[----:B------:R-:W-:Y:S01]  /*3090*/  @!P5 IMAD.MOV R232, RZ, RZ, -R232 ;  /* 0x000000ffffe8d224 */ /* 0x000fe200078e0ae8 */
[----:B------:R-:W-:Y:S01]  /*30a0*/  ISETP.GT.U32.AND P5, PT, R0, R7, PT ;  /* 0x000000070000720c */ /* 0x000fe20003fa4070 */
[----:B------:R-:W-:Y:S02]  /*30b0*/  IMAD.MOV R11, RZ, RZ, -R8 ;  /* 0x000000ffff0b7224 */ /* 0x000fe400078e0a08 */
[----:B------:R-:W-:-:S04]  /*30c0*/  IMAD.HI.U32 R8, R3, R65, RZ ;  /* 0x0000004103087227 */ /* 0x000fc800078e00ff */
[C---:B------:R-:W-:Y:S02]  /*30d0*/  IMAD R11, R0.reuse, R11, R12 ;  /* 0x0000000b000b7224 */ /* 0x040fe400078e020c */
[--C-:B------:R-:W-:Y:S02]  /*30e0*/  @!P6 IMAD.IADD R5, R5, 0x1, -R0.reuse ;  /* 0x000000010505e824 */ /* 0x100fe400078e0a00 */
[--C-:B------:R-:W-:Y:S01]  /*30f0*/  @!P3 IMAD.IADD R59, R59, 0x1, -R0.reuse ;  /* 0x000000013b3bb824 */ /* 0x100fe200078e0a00 */
[C---:B------:R-:W-:Y:S01]  /*3100*/  ISETP.GT.U32.AND P6, PT, R0.reuse, R11, PT ;  /* 0x0000000b0000720c */ /* 0x040fe20003fc4070 */
[--C-:B------:R-:W-:Y:S01]  /*3110*/  @!P5 IMAD.IADD R7, R7, 0x1, -R0.reuse ;  /* 0x000000010707d824 */ /* 0x100fe200078e0a00 */
[----:B------:R-:W-:Y:S01]  /*3120*/  ISETP.GT.U32.AND P3, PT, R0, R13, PT ;  /* 0x0000000d0000720c */ /* 0x000fe20003f64070 */
[----:B------:R-:W-:Y:S01]  /*3130*/  @!P2 IMAD.IADD R61, R61, 0x1, -R0 ;  /* 0x000000013d3da824 */ /* 0x000fe200078e0a00 */
[----:B------:R-:W-:Y:S01]  /*3140*/  ISETP.GE.AND P5, PT, R70, RZ, PT ;  /* 0x000000ff4600720c */ /* 0x000fe20003fa6270 */
[----:B------:R-:W-:Y:S01]  /*3150*/  @!P0 IMAD.MOV R59, RZ, RZ, -R59 ;  /* 0x000000ffff3b8224 */ /* 0x000fe200078e0a3b */
[----:B------:R-:W-:Y:S01]  /*3160*/  LOP3.LUT R70, R4, 0xec, RZ, 0xfc, !PT ;  /* 0x000000ec04467812 */ /* 0x000fe200078efcff */
[----:B------:R-:W-:Y:S01]  /*3170*/  @!P4 IMAD.MOV R61, RZ, RZ, -R61 ;  /* 0x000000ffff3dc224 */ /* 0x000fe200078e0a3d */
[----:B------:R-:W-:Y:S01]  /*3180*/  ISETP.GE.AND P2, PT, R69, RZ, PT ;  /* 0x000000ff4500720c */ /* 0x000fe20003f46270 */
[----:B------:R-:W-:Y:S01]  /*3190*/  IMAD.MOV.U32 R222, RZ, RZ, R7 ;  /* 0x000000ffffde7224 */ /* 0x000fe200078e0007 */
[----:B------:R-:W-:Y:S01]  /*31a0*/  IABS R57, R70 ;  /* 0x0000004600397213 */ /* 0x000fe20000000000 */
[----:B------:R-:W-:Y:S01]  /*31b0*/  IMAD.MOV R8, RZ, RZ, -R8 ;  /* 0x000000ffff087224 */ /* 0x000fe200078e0a08 */
[----:B------:R-:W-:Y:S01]  /*31c0*/  IABS R69, R62 ;  /* 0x0000003e00457213 */ /* 0x000fe20000000000 */
[--C-:B------:R-:W-:Y:S01]  /*31d0*/  @!P6 IMAD.IADD R11, R11, 0x1, -R0.reuse ;  /* 0x000000010b0be824 */ /* 0x100fe200078e0a00 */
[C---:B------:R-:W-:Y:S01]  /*31e0*/  ISETP.GT.U32.AND P4, PT, R0.reuse, R9, PT ;  /* 0x000000090000720c */ /* 0x040fe20003f84070 */
[----:B------:R-:W-:Y:S01]  /*31f0*/  @!P3 IMAD.IADD R13, R13, 0x1, -R0 ;  /* 0x000000010d0db824 */ /* 0x000fe200078e0a00 */
[----:B------:R-:W-:Y:S01]  /*3200*/  ISETP.GE.AND P3, PT, R71, RZ, PT ;  /* 0x000000ff4700720c */ /* 0x000fe20003f66270 */
[----:B------:R-:W-:Y:S01]  /*3210*/  IMAD.HI.U32 R4, R3, R57, RZ ;  /* 0x0000003903047227 */ /* 0x000fe200078e00ff */
[----:B------:R-:W-:-:S02]  /*3220*/  ISETP.GT.U32.AND P6, PT, R0, R11, PT ;  /* 0x0000000b0000720c */ /* 0x000fc40003fc4070 */
[C---:B------:R-:W-:Y:S01]  /*3230*/  ISETP.GT.U32.AND P0, PT, R0.reuse, R13, PT ;  /* 0x0000000d0000720c */ /* 0x040fe20003f04070 */
[----:B------:R-:W-:Y:S01]  /*3240*/  IMAD.MOV R10, RZ, RZ, -R4 ;  /* 0x000000ffff0a7224 */ /* 0x000fe200078e0a04 */
[----:B------:R-:W-:Y:S01]  /*3250*/  IABS R71, R74 ;  /* 0x0000004a00477213 */ /* 0x000fe20000000000 */
[----:B------:R-:W-:Y:S01]  /*3260*/  @!P2 IMAD.MOV R63, RZ, RZ, -R63 ;  /* 0x000000ffff3fa224 */ /* 0x000fe200078e0a3f */
[----:B------:R-:W-:Y:S01]  /*3270*/  ISETP.GT.U32.AND P2, PT, R0, R5, PT ;  /* 0x000000050000720c */ /* 0x000fe20003f44070 */
[----:B------:R-:W-:-:S04]  /*3280*/  IMAD.HI.U32 R4, R3, R67, RZ ;  /* 0x0000004303047227 */ /* 0x000fc800078e00ff */
[----:B------:R-:W-:Y:S02]  /*3290*/  IMAD R57, R0, R10, R57 ;  /* 0x0000000a00397224 */ /* 0x000fe400078e0239 */
[----:B------:R-:W-:-:S04]  /*32a0*/  IMAD.HI.U32 R3, R3, R69, RZ ;  /* 0x0000004503037227 */ /* 0x000fc800078e00ff */
[----:B------:R-:W-:Y:S01]  /*32b0*/  @!P5 IMAD.MOV R222, RZ, RZ, -R222 ;  /* 0x000000ffffded224 */ /* 0x000fe200078e0ade */
[C---:B------:R-:W-:Y:S01]  /*32c0*/  ISETP.GT.U32.AND P5, PT, R0.reuse, R57, PT ;  /* 0x000000390000720c */ /* 0x040fe20003fa4070 */
[----:B------:R-:W-:Y:S02]  /*32d0*/  IMAD R65, R0, R8, R65 ;  /* 0x0000000800417224 */ /* 0x000fe400078e0241 */
[----:B------:R-:W-:Y:S02]  /*32e0*/  IMAD.MOV R3, RZ, RZ, -R3 ;  /* 0x000000ffff037224 */ /* 0x000fe400078e0a03 */
[----:B------:R-:W-:Y:S02]  /*32f0*/  IMAD.MOV R4, RZ, RZ, -R4 ;  /* 0x000000ffff047224 */ /* 0x000fe400078e0a04 */
[----:B------:R-:W-:Y:S01]  /*3300*/  @!P6 IMAD.IADD R11, R11, 0x1, -R0 ;  /* 0x000000010b0be824 */ /* 0x000fe200078e0a00 */
[----:B------:R-:W-:Y:S01]  /*3310*/  ISETP.GE.AND P6, PT, R64, RZ, PT ;  /* 0x000000ff4000720c */ /* 0x000fe20003fc6270 */
[----:B------:R-:W-:-:S04]  /*3320*/  IMAD.HI.U32 R6, R6, R71, RZ ;  /* 0x0000004706067227 */ /* 0x000fc800078e00ff */
[C---:B------:R-:W-:Y:S02]  /*3330*/  IMAD R69, R0.reuse, R3, R69 ;  /* 0x0000000300457224 */ /* 0x040fe400078e0245 */
[----:B------:R-:W-:Y:S01]  /*3340*/  @!P0 IMAD.IADD R13, R13, 0x1, -R0 ;  /* 0x000000010d0d8824 */ /* 0x000fe200078e0a00 */
[C---:B------:R-:W-:Y:S01]  /*3350*/  ISETP.GT.U32.AND P0, PT, R0.reuse, R65, PT ;  /* 0x000000410000720c */ /* 0x040fe20003f04070 */
[C---:B------:R-:W-:Y:S02]  /*3360*/  IMAD R67, R0.reuse, R4, R67 ;  /* 0x0000000400437224 */ /* 0x040fe400078e0243 */
[----:B------:R-:W-:Y:S02]  /*3370*/  IMAD.MOV R6, RZ, RZ, -R6 ;  /* 0x000000ffff067224 */ /* 0x000fe400078e0a06 */
[--C-:B------:R-:W-:Y:S01]  /*3380*/  @!P2 IMAD.IADD R5, R5, 0x1, -R0.reuse ;  /* 0x000000010505a824 */ /* 0x100fe200078e0a00 */
[C---:B------:R-:W-:Y:S01]  /*3390*/  ISETP.GT.U32.AND P2, PT, R0.reuse, R69, PT ;  /* 0x000000450000720c */ /* 0x040fe20003f44070 */
[----:B------:R-:W-:Y:S01]  /*33a0*/  @!P4 IMAD.IADD R9, R9, 0x1, -R0 ;  /* 0x000000010909c824 */ /* 0x000fe200078e0a00 */
[----:B------:R-:W-:Y:S01]  /*33b0*/  ISETP.GT.U32.AND P4, PT, R0, R67, PT ;  /* 0x000000430000720c */ /* 0x000fe20003f84070 */
[----:B------:R-:W-:-:S02]  /*33c0*/  IMAD R3, R2, R6, R71 ;  /* 0x0000000602037224 */ /* 0x000fc400078e0247 */
[--C-:B------:R-:W-:Y:S02]  /*33d0*/  @!P5 IMAD.IADD R57, R57, 0x1, -R0.reuse ;  /* 0x000000013939d824 */ /* 0x100fe400078e0a00 */
[----:B------:R-:W-:Y:S01]  /*33e0*/  IMAD.MOV.U32 R218, RZ, RZ, R9 ;  /* 0x000000ffffda7224 */ /* 0x000fe200078e0009 */
[----:B------:R-:W-:Y:S01]  /*33f0*/  ISETP.GT.U32.AND P5, PT, R2, R3, PT ;  /* 0x000000030200720c */ /* 0x000fe20003fa4070 */
[----:B------:R-:W-:Y:S01]  /*3400*/  @!P0 IMAD.IADD R65, R65, 0x1, -R0 ;  /* 0x0000000141418824 */ /* 0x000fe200078e0a00 */
[----:B------:R-:W-:Y:S01]  /*3410*/  ISETP.GE.AND P0, PT, R68, RZ, PT ;  /* 0x000000ff4400720c */ /* 0x000fe20003f06270 */
[----:B------:R-:W-:Y:S01]  /*3420*/  @!P6 IMAD.MOV R218, RZ, RZ, -R218 ;  /* 0x000000ffffdae224 */ /* 0x000fe200078e0ada */
[C---:B------:R-:W-:Y:S01]  /*3430*/  ISETP.GT.U32.AND P6, PT, R0.reuse, R57, PT ;  /* 0x000000390000720c */ /* 0x040fe20003fc4070 */
[--C-:B------:R-:W-:Y:S01]  /*3440*/  @!P2 IMAD.IADD R69, R69, 0x1, -R0.reuse ;  /* 0x000000014545a824 */ /* 0x100fe200078e0a00 */
[----:B------:R-:W-:Y:S01]  /*3450*/  ISETP.GT.U32.AND P2, PT, R0, R65, PT ;  /* 0x000000410000720c */ /* 0x000fe20003f44070 */
[----:B------:R-:W-:Y:S01]  /*3460*/  @!P4 IMAD.IADD R67, R67, 0x1, -R0 ;  /* 0x000000014343c824 */ /* 0x000fe200078e0a00 */
[----:B------:R-:W-:Y:S01]  /*3470*/  ISETP.GE.AND P4, PT, R180, c[0x0][0x180], PT ;  /* 0x00006000b4007a0c */ /* 0x000fe20003f86270 */
[----:B------:R-:W-:-:S02]  /*3480*/  IMAD.MOV.U32 R214, RZ, RZ, R11 ;  /* 0x000000ffffd67224 */ /* 0x000fc400078e000b */
[----:B------:R-:W-:Y:S01]  /*3490*/  IMAD.MOV.U32 R220, RZ, RZ, R13 ;  /* 0x000000ffffdc7224 */ /* 0x000fe200078e000d */
[----:B------:R-:W-:Y:S01]  /*34a0*/  SEL R4, R178, RZ, !P4 ;  /* 0x000000ffb2047207 */ /* 0x000fe20006000000 */
[----:B------:R-:W-:Y:S01]  /*34b0*/  @!P5 IMAD.IADD R3, R3, 0x1, -R2 ;  /* 0x000000010303d824 */ /* 0x000fe200078e0a02 */
[C---:B------:R-:W-:Y:S01]  /*34c0*/  ISETP.GT.U32.AND P4, PT, R0.reuse, R69, PT ;  /* 0x000000450000720c */ /* 0x040fe20003f84070 */
[----:B------:R-:W-:Y:S01]  /*34d0*/  @!P0 IMAD.MOV R214, RZ, RZ, -R214 ;  /* 0x000000ffffd68224 */ /* 0x000fe200078e0ad6 */
[----:B------:R-:W-:Y:S01]  /*34e0*/  ISETP.GT.U32.AND P5, PT, R0, R67, PT ;  /* 0x000000430000720c */ /* 0x000fe20003fa4070 */
[--C-:B------:R-:W-:Y:S01]  /*34f0*/  @!P6 IMAD.IADD R57, R57, 0x1, -R0.reuse ;  /* 0x000000013939e824 */ /* 0x100fe200078e0a00 */
[----:B------:R-:W-:Y:S01]  /*3500*/  ISETP.GE.AND P6, PT, R70, RZ, PT ;  /* 0x000000ff4600720c */ /* 0x000fe20003fc6270 */
[----:B------:R-:W-:Y:S01]  /*3510*/  @!P2 IMAD.IADD R65, R65, 0x1, -R0 ;  /* 0x000000014141a824 */ /* 0x000fe200078e0a00 */
[----:B------:R-:W-:Y:S01]  /*3520*/  ISETP.GT.U32.AND P0, PT, R2, R3, PT ;  /* 0x000000030200720c */ /* 0x000fe20003f04070 */
[----:B------:R-:W-:Y:S01]  /*3530*/  IMAD.MOV.U32 R212, RZ, RZ, R57 ;  /* 0x000000ffffd47224 */ /* 0x000fe200078e0039 */
[----:B------:R-:W-:Y:S01]  /*3540*/  ISETP.GE.AND P2, PT, R72, RZ, PT ;  /* 0x000000ff4800720c */ /* 0x000fe20003f46270 */
[----:B------:R-:W-:Y:S01]  /*3550*/  IMAD R13, R203, c[0x0][0x188], RZ ;  /* 0x00006200cb0d7a24 */ /* 0x000fe200078e02ff */
[----:B------:R-:W-:Y:S01]  /*3560*/  LOP3.LUT R57, RZ, c[0x0][0x17c], RZ, 0x33, !PT ;  /* 0x00005f00ff397a12 */ /* 0x000fe200078e33ff */
[----:B------:R-:W-:Y:S01]  /*3570*/  @!P3 IMAD.MOV R220, RZ, RZ, -R220 ;  /* 0x000000ffffdcb224 */ /* 0x000fe200078e0adc */
[----:B------:R-:W-:Y:S01]  /*3580*/  ISETP.GE.AND P3, PT, R66, RZ, PT ;  /* 0x000000ff4200720c */ /* 0x000fe20003f66270 */
[----:B------:R-:W-:Y:S01]  /*3590*/  @!P4 IMAD.IADD R69, R69, 0x1, -R0 ;  /* 0x000000014545c824 */ /* 0x000fe200078e0a00 */
[----:B------:R-:W-:Y:S01]  /*35a0*/  ISETP.GE.AND P4, PT, R62, RZ, PT ;  /* 0x000000ff3e00720c */ /* 0x000fe20003f86270 */
[----:B------:R-:W-:-:S02]  /*35b0*/  IMAD R12, R177, 0x2, R13 ;  /* 0x00000002b10c7824 */ /* 0x000fc400078e020d */
[----:B------:R-:W-:Y:S01]  /*35c0*/  @!P6 IMAD.MOV R212, RZ, RZ, -R212 ;  /* 0x000000ffffd4e224 */ /* 0x000fe200078e0ad4 */
[----:B------:R-:W-:Y:S01]  /*35d0*/  ISETP.GE.AND P6, PT, R239, c[0x0][0x180], PT ;  /* 0x00006000ef007a0c */ /* 0x000fe20003fc6270 */
[----:B------:R-:W-:Y:S01]  /*35e0*/  @!P0 IMAD.IADD R3, R3, 0x1, -R2 ;  /* 0x0000000103038824 */ /* 0x000fe200078e0a02 */
[----:B------:R-:W-:Y:S01]  /*35f0*/  ISETP.GE.AND P0, PT, R237, c[0x0][0x180], PT ;  /* 0x00006000ed007a0c */ /* 0x000fe20003f06270 */
[----:B------:R-:W-:Y:S01]  /*3600*/  @!P5 IMAD.IADD R67, R67, 0x1, -R0 ;  /* 0x000000014343d824 */ /* 0x000fe200078e0a00 */
[----:B------:R-:W-:Y:S01]  /*3610*/  SEL R0, R178, RZ, !P6 ;  /* 0x000000ffb2007207 */ /* 0x000fe20007000000 */
[----:B------:R-:W-:Y:S01]  /*3620*/  @!P2 IMAD.MOV R65, RZ, RZ, -R65 ;  /* 0x000000ffff41a224 */ /* 0x000fe200078e0a41 */
[----:B------:R-:W-:Y:S01]  /*3630*/  ISETP.GE.AND P6, PT, R235, c[0x0][0x180], PT ;  /* 0x00006000eb007a0c */ /* 0x000fe20003fc6270 */
[C---:B------:R-:W-:Y:S01]  /*3640*/  IMAD R11, R177.reuse, 0x2, R12 ;  /* 0x00000002b10b7824 */ /* 0x040fe200078e020c */
[----:B------:R-:W-:Y:S01]  /*3650*/  ISETP.GE.AND P2, PT, R74, RZ, PT ;  /* 0x000000ff4a00720c */ /* 0x000fe20003f46270 */
[----:B------:R-:W-:Y:S01]  /*3660*/  @!P4 IMAD.MOV R69, RZ, RZ, -R69 ;  /* 0x000000ffff45c224 */ /* 0x000fe200078e0a45 */
[----:B------:R-:W-:Y:S01]  /*3670*/  SEL R2, R178, RZ, !P0 ;  /* 0x000000ffb2027207 */ /* 0x000fe20004000000 */
[C---:B------:R-:W-:Y:S01]  /*3680*/  IMAD R10, R177.reuse, 0x2, R11 ;  /* 0x00000002b10a7824 */ /* 0x040fe200078e020b */
[----:B------:R-:W-:Y:S01]  /*3690*/  ISETP.NE.U32.AND P0, PT, R0, RZ, PT ;  /* 0x000000ff0000720c */ /* 0x000fe20003f05070 */
[----:B------:R-:W-:Y:S01]  /*36a0*/  IMAD.MOV.U32 R216, RZ, RZ, R5 ;  /* 0x000000ffffd87224 */ /* 0x000fe200078e0005 */
[----:B------:R-:W-:Y:S01]  /*36b0*/  SEL R0, R178, RZ, !P6 ;  /* 0x000000ffb2007207 */ /* 0x000fe20007000000 */
[----:B------:R-:W-:Y:S01]  /*36c0*/  IMAD R9, R177, 0x2, R10 ;  /* 0x00000002b1097824 */ /* 0x000fe200078e020a */
[----:B------:R-:W-:Y:S01]  /*36d0*/  ISETP.GE.AND P5, PT, R73, RZ, PT ;  /* 0x000000ff4900720c */ /* 0x000fe20003fa6270 */
[----:B------:R-:W-:Y:S01]  /*36e0*/  @!P3 IMAD.MOV R216, RZ, RZ, -R216 ;  /* 0x000000ffffd8b224 */ /* 0x000fe200078e0ad8 */
[----:B------:R-:W-:Y:S01]  /*36f0*/  ISETP.NE.U32.AND P4, PT, R0, RZ, PT ;  /* 0x000000ff0000720c */ /* 0x000fe20003f85070 */
[----:B------:R-:W-:Y:S01]  /*3700*/  IMAD.MOV.U32 R0, RZ, RZ, R3 ;  /* 0x000000ffff007224 */ /* 0x000fe200078e0003 */
[----:B------:R-:W-:Y:S01]  /*3710*/  ISETP.NE.AND P6, PT, RZ, c[0x0][0x17c], PT ;  /* 0x00005f00ff007a0c */ /* 0x000fe20003fc5270 */
[C---:B------:R-:W-:Y:S01]  /*3720*/  IMAD R8, R177.reuse, 0x2, R9 ;  /* 0x00000002b1087824 */ /* 0x040fe200078e0209 */
[----:B------:R-:W-:Y:S01]  /*3730*/  ISETP.NE.U32.AND P3, PT, R4, RZ, PT ;  /* 0x000000ff0400720c */ /* 0x000fe20003f65070 */
[----:B------:R-:W-:Y:S01]  /*3740*/  @!P2 IMAD.MOV R0, RZ, RZ, -R0 ;  /* 0x000000ffff00a224 */ /* 0x000fe200078e0a00 */
[----:B------:R-:W-:Y:S01]  /*3750*/  ISETP.NE.AND P2, PT, RZ, c[0x0][0x178], PT ;  /* 0x00005e00ff007a0c */ /* 0x000fe20003f45270 */
[----:B------:R-:W-:Y:S01]  /*3760*/  IMAD R7, R177, 0x2, R8 ;  /* 0x00000002b1077824 */ /* 0x000fe200078e0208 */
[----:B------:R-:W-:-:S02]  /*3770*/  SEL R62, R57, R14, !P6 ;  /* 0x0000000e393e7207 */ /* 0x000fc40007000000 */
[----:B------:R-:W-:Y:S01]  /*3780*/  SEL R64, R57, R15, !P6 ;  /* 0x0000000f39407207 */ /* 0x000fe20007000000 */
[----:B------:R-:W-:Y:S01]  /*3790*/  IMAD R6, R177, 0x2, R7 ;  /* 0x00000002b1067824 */ /* 0x000fe200078e0207 */
[----:B------:R-:W-:Y:S01]  /*37a0*/  SEL R66, R57, R16, !P6 ;  /* 0x0000001039427207 */ /* 0x000fe20007000000 */
[----:B------:R-:W-:Y:S01]  /*37b0*/  @!P5 IMAD.MOV R67, RZ, RZ, -R67 ;  /* 0x000000ffff43d224 */ /* 0x000fe200078e0a43 */
[----:B------:R-:W-:Y:S01]  /*37c0*/  ISETP.NE.U32.AND P5, PT, R2, RZ, PT ;  /* 0x000000ff0200720c */ /* 0x000fe20003fa5070 */
[----:B------:R-:W-:Y:S01]  /*37d0*/  IMAD R5, R177, 0x2, R6 ;  /* 0x00000002b1057824 */ /* 0x000fe200078e0206 */
[C---:B------:R-:W-:Y:S02]  /*37e0*/  SEL R68, R57.reuse, R17, !P6 ;  /* 0x0000001139447207 */ /* 0x040fe40007000000 */
[----:B------:R-:W-:Y:S01]  /*37f0*/  SEL R70, R57, R18, !P6 ;  /* 0x0000001239467207 */ /* 0x000fe20007000000 */
[----:B------:R-:W-:Y:S01]  /*3800*/  IMAD R4, R177, 0x2, R5 ;  /* 0x00000002b1047824 */ /* 0x000fe200078e0205 */
[----:B------:R-:W-:-:S02]  /*3810*/  @!P2 LOP3.LUT R0, RZ, c[0x0][0x178], RZ, 0x33, !PT ;  /* 0x00005e00ff00aa12 */ /* 0x000fc400078e33ff */
[----:B------:R-:W-:Y:S01]  /*3820*/  SEL R19, R57, R19, !P6 ;  /* 0x0000001339137207 */ /* 0x000fe20007000000 */
[----:B------:R-:W-:Y:S01]  /*3830*/  IMAD R3, R177, 0x2, R4 ;  /* 0x00000002b1037824 */ /* 0x000fe200078e0204 */
[C---:B------:R-:W-:Y:S01]  /*3840*/  SEL R20, R57.reuse, R20, !P6 ;  /* 0x0000001439147207 */ /* 0x040fe20007000000 */
[----:B------:R-:W-:Y:S01]  /*3850*/  IMAD R14, R0, c[0x0][0x184], RZ ;  /* 0x00006100000e7a24 */ /* 0x000fe200078e02ff */
[----:B------:R-:W-:Y:S01]  /*3860*/  SEL R21, R57, R21, !P6 ;  /* 0x0000001539157207 */ /* 0x000fe20007000000 */
[----:B------:R-:W-:Y:S01]  /*3870*/  IMAD R2, R177, 0x2, R3 ;  /* 0x00000002b1027824 */ /* 0x000fe200078e0203 */
[C---:B------:R-:W-:Y:S01]  /*3880*/  SEL R22, R57.reuse, R22, !P6 ;  /* 0x0000001639167207 */ /* 0x040fe20007000000 */
[----:B------:R-:W-:Y:S01]  /*3890*/  IMAD.SHL.U32 R71, R14, 0x4, RZ ;  /* 0x000000040e477824 */ /* 0x000fe200078e00ff */
[----:B------:R-:W-:Y:S01]  /*38a0*/  SEL R23, R57, R23, !P6 ;  /* 0x0000001739177207 */ /* 0x000fe20007000000 */
[----:B------:R-:W-:Y:S01]  /*38b0*/  IMAD.SHL.U32 R0, R207, 0x4, RZ ;  /* 0x00000004cf007824 */ /* 0x000fe200078e00ff */
[----:B------:R-:W-:Y:S01]  /*38c0*/  SEL R24, R57, R24, !P6 ;  /* 0x0000001839187207 */ /* 0x000fe20007000000 */
[----:B------:R-:W-:Y:S01]  /*38d0*/  IMAD R16, R177, 0x2, R2 ;  /* 0x00000002b1107824 */ /* 0x000fe200078e0202 */
[C---:B------:R-:W-:Y:S01]  /*38e0*/  SEL R25, R57.reuse, R25, !P6 ;  /* 0x0000001939197207 */ /* 0x040fe20007000000 */
[----:B------:R-:W-:Y:S01]  /*38f0*/  STL [R1+0x58], R71 ;  /* 0x0000584701007387 */ /* 0x000fe20000100800 */
[----:B------:R-:W-:Y:S01]  /*3900*/  SEL R26, R57, R26, !P6 ;  /* 0x0000001a391a7207 */ /* 0x000fe20007000000 */
[----:B------:R-:W-:Y:S01]  /*3910*/  IMAD R18, R177, 0x2, R16 ;  /* 0x00000002b1127824 */ /* 0x000fe200078e0210 */
[----:B------:R-:W-:-:S02]  /*3920*/  SEL R27, R57, R27, !P6 ;  /* 0x0000001b391b7207 */ /* 0x000fc40007000000 */
[C---:B------:R-:W-:Y:S02]  /*3930*/  SEL R28, R57.reuse, R28, !P6 ;  /* 0x0000001c391c7207 */ /* 0x040fe40007000000 */
[C---:B------:R-:W-:Y:S02]  /*3940*/  SEL R29, R57.reuse, R29, !P6 ;  /* 0x0000001d391d7207 */ /* 0x040fe40007000000 */
[C---:B------:R-:W-:Y:S02]  /*3950*/  SEL R30, R57.reuse, R30, !P6 ;  /* 0x0000001e391e7207 */ /* 0x040fe40007000000 */
[C---:B------:R-:W-:Y:S02]  /*3960*/  SEL R31, R57.reuse, R31, !P6 ;  /* 0x0000001f391f7207 */ /* 0x040fe40007000000 */
[C---:B------:R-:W-:Y:S02]  /*3970*/  SEL R32, R57.reuse, R32, !P6 ;  /* 0x0000002039207207 */ /* 0x040fe40007000000 */
[----:B------:R-:W-:-:S02]  /*3980*/  SEL R33, R57, R33, !P6 ;  /* 0x0000002139217207 */ /* 0x000fc40007000000 */
[C---:B------:R-:W-:Y:S02]  /*3990*/  SEL R34, R57.reuse, R34, !P6 ;  /* 0x0000002239227207 */ /* 0x040fe40007000000 */
[C---:B------:R-:W-:Y:S02]  /*39a0*/  SEL R35, R57.reuse, R35, !P6 ;  /* 0x0000002339237207 */ /* 0x040fe40007000000 */
[C---:B------:R-:W-:Y:S01]  /*39b0*/  SEL R199, R57.reuse, R36, !P6 ;  /* 0x0000002439c77207 */ /* 0x040fe20007000000 */
[----:B------:R-:W-:Y:S01]  /*39c0*/  IMAD.SHL.U32 R36, R10, 0x4, RZ ;  /* 0x000000040a247824 */ /* 0x000fe200078e00ff */
[----:B------:R-:W-:Y:S01]  /*39d0*/  SEL R198, R57, R37, !P6 ;  /* 0x0000002539c67207 */ /* 0x000fe20007000000 */
[----:B------:R-:W-:Y:S01]  /*39e0*/  IMAD.SHL.U32 R37, R11, 0x4, RZ ;  /* 0x000000040b257824 */ /* 0x000fe200078e00ff */
[----:B------:R-:W-:Y:S01]  /*39f0*/  SEL R197, R57, R38, !P6 ;  /* 0x0000002639c57207 */ /* 0x000fe20007000000 */
[----:B------:R-:W-:Y:S01]  /*3a00*/  IMAD.SHL.U32 R38, R9, 0x4, RZ ;  /* 0x0000000409267824 */ /* 0x000fe200078e00ff */
[C---:B------:R-:W-:Y:S01]  /*3a10*/  SEL R196, R57.reuse, R39, !P6 ;  /* 0x0000002739c47207 */ /* 0x040fe20007000000 */
[----:B------:R-:W-:Y:S01]  /*3a20*/  IMAD.SHL.U32 R39, R12, 0x4, RZ ;  /* 0x000000040c277824 */ /* 0x000fe200078e00ff */
[----:B------:R-:W-:Y:S01]  /*3a30*/  SEL R195, R57, R40, !P6 ;  /* 0x0000002839c37207 */ /* 0x000fe20007000000 */
[----:B------:R-:W-:Y:S01]  /*3a40*/  IMAD.SHL.U32 R40, R13, 0x4, RZ ;  /* 0x000000040d287824 */ /* 0x000fe200078e00ff */
[C---:B------:R-:W-:Y:S01]  /*3a50*/  SEL R194, R57.reuse, R41, !P6 ;  /* 0x0000002939c27207 */ /* 0x040fe20007000000 */
[----:B------:R-:W-:Y:S01]  /*3a60*/  IMAD R41, R70, c[0x0][0x190], RZ ;  /* 0x0000640046297a24 */ /* 0x000fe200078e02ff */
[C---:B------:R-:W-:Y:S01]  /*3a70*/  SEL R193, R57.reuse, R42, !P6 ;  /* 0x0000002a39c17207 */ /* 0x040fe20007000000 */
[----:B------:R1:W-:Y:S01]  /*3a80*/  STL [R1+0x17c], R39 ;  /* 0x00017c2701007387 */ /* 0x0003e20000100800 */
[C---:B------:R-:W-:Y:S01]  /*3a90*/  SEL R192, R57.reuse, R43, !P6 ;  /* 0x0000002b39c07207 */ /* 0x040fe20007000000 */
[----:B------:R-:W-:Y:S01]  /*3aa0*/  IMAD R43, R68, c[0x0][0x190], RZ ;  /* 0x00006400442b7a24 */ /* 0x000fe200078e02ff */
[C---:B------:R-:W-:Y:S01]  /*3ab0*/  SEL R191, R57.reuse, R44, !P6 ;  /* 0x0000002c39bf7207 */ /* 0x040fe20007000000 */
[----:B------:R-:W-:Y:S01]  /*3ac0*/  IMAD.SHL.U32 R44, R8, 0x4, RZ ;  /* 0x00000004082c7824 */ /* 0x000fe200078e00ff */
[C---:B------:R-:W-:Y:S01]  /*3ad0*/  SEL R190, R57.reuse, R45, !P6 ;  /* 0x0000002d39be7207 */ /* 0x040fe20007000000 */
[----:B------:R2:W-:Y:S01]  /*3ae0*/  STL [R1+0x178], R37 ;  /* 0x0001782501007387 */ /* 0x0005e20000100800 */
[C---:B------:R-:W-:Y:S01]  /*3af0*/  SEL R189, R57.reuse, R46, !P6 ;  /* 0x0000002e39bd7207 */ /* 0x040fe20007000000 */
[----:B------:R-:W-:Y:S01]  /*3b00*/  IMAD R45, R66, c[0x0][0x190], RZ ;  /* 0x00006400422d7a24 */ /* 0x000fe200078e02ff */
[C---:B------:R-:W-:Y:S01]  /*3b10*/  SEL R188, R57.reuse, R47, !P6 ;  /* 0x0000002f39bc7207 */ /* 0x040fe20007000000 */
[----:B------:R3:W-:Y:S01]  /*3b20*/  STL [R1+0x174], R36 ;  /* 0x0001742401007387 */ /* 0x0007e20000100800 */
[C---:B------:R-:W-:Y:S01]  /*3b30*/  SEL R187, R57.reuse, R48, !P6 ;  /* 0x0000003039bb7207 */ /* 0x040fe20007000000 */
[----:B------:R-:W-:Y:S01]  /*3b40*/  IMAD R47, R64, c[0x0][0x190], RZ ;  /* 0x00006400402f7a24 */ /* 0x000fe200078e02ff */
[C---:B------:R-:W-:Y:S01]  /*3b50*/  SEL R186, R57.reuse, R49, !P6 ;  /* 0x0000003139ba7207 */ /* 0x040fe20007000000 */
[----:B------:R4:W-:Y:S01]  /*3b60*/  STL [R1+0x170], R38 ;  /* 0x0001702601007387 */ /* 0x0009e20000100800 */
[----:B------:R-:W-:Y:S01]  /*3b70*/  SEL R185, R57, R50, !P6 ;  /* 0x0000003239b97207 */ /* 0x000fe20007000000 */
[----:B------:R-:W-:Y:S01]  /*3b80*/  IMAD.SHL.U32 R50, R7, 0x4, RZ ;  /* 0x0000000407327824 */ /* 0x000fe200078e00ff */
        /* <DEDUP_REMOVED lines=12> */
[----:B------:R-:W-:Y:S01]  /*3c50*/  SEL R244, R57, R58, !P6 ;  /* 0x0000003a39f47207 */ /* 0x000fe20007000000 */
[----:B------:R-:W-:Y:S01]  /*3c60*/  IMAD R42, R25, c[0x0][0x190], RZ ;  /* 0x00006400192a7a24 */ /* 0x000fe200078e02ff */
[C---:B------:R-:W-:Y:S01]  /*3c70*/  SEL R242, R57.reuse, R60, !P6 ;  /* 0x0000003c39f27207 */ /* 0x040fe20007000000 */
[----:B------:R-:W-:Y:S01]  /*3c80*/  IMAD R48, R28, c[0x0][0x190], RZ ;  /* 0x000064001c307a24 */ /* 0x000fe200078e02ff */
[C---:B------:R-:W-:Y:S01]  /*3c90*/  SEL R240, R57.reuse, R240, !P6 ;  /* 0x000000f039f07207 */ /* 0x040fe20007000000 */
[----:B------:R1:W-:Y:S01]  /*3ca0*/  STL [R1+0x160], R56 ;  /* 0x0001603801007387 */ /* 0x0003e20000100800 */
[----:B------:R-:W-:Y:S01]  /*3cb0*/  SEL R238, R57, R238, !P6 ;  /* 0x000000ee39ee7207 */ /* 0x000fe20007000000 */
[----:B------:R-:W-:Y:S01]  /*3cc0*/  IMAD R46, R27, c[0x0][0x190], RZ ;  /* 0x000064001b2e7a24 */ /* 0x000fe200078e02ff */
[C---:B------:R-:W-:Y:S01]  /*3cd0*/  SEL R236, R57.reuse, R236, !P6 ;  /* 0x000000ec39ec7207 */ /* 0x040fe20007000000 */
[----:B------:R-:W-:Y:S01]  /*3ce0*/  STL [R1+0x15c], R55 ;  /* 0x00015c3701007387 */ /* 0x000fe20000100800 */
[C---:B------:R-:W-:Y:S01]  /*3cf0*/  SEL R234, R57.reuse, R234, !P6 ;  /* 0x000000ea39ea7207 */ /* 0x040fe20007000000 */
[----:B------:R-:W-:Y:S01]  /*3d00*/  IMAD R53, R30, c[0x0][0x190], RZ ;  /* 0x000064001e357a24 */ /* 0x000fe200078e02ff */
[C---:B------:R-:W-:Y:S01]  /*3d10*/  SEL R232, R57.reuse, R232, !P6 ;  /* 0x000000e839e87207 */ /* 0x040fe20007000000 */
[----:B------:R-:W-:Y:S01]  /*3d20*/  STL [R1+0x158], R51 ;  /* 0x0001583301007387 */ /* 0x000fe20000100800 */
[----:B------:R-:W-:Y:S01]  /*3d30*/  SEL R230, R57, R230, !P6 ;  /* 0x000000e639e67207 */ /* 0x000fe20007000000 */
[----:B------:R-:W-:Y:S01]  /*3d40*/  IMAD R54, R31, c[0x0][0x190], RZ ;  /* 0x000064001f367a24 */ /* 0x000fe200078e02ff */
[----:B------:R-:W-:Y:S01]  /*3d50*/  SEL R228, R57, R59, !P6 ;  /* 0x0000003b39e47207 */ /* 0x000fe20007000000 */
[----:B------:R-:W-:Y:S01]  /*3d60*/  IMAD R58, R33, c[0x0][0x190], RZ ;  /* 0x00006400213a7a24 */ /* 0x000fe200078e02ff */
[C---:B------:R-:W-:Y:S01]  /*3d70*/  SEL R226, R57.reuse, R61, !P6 ;  /* 0x0000003d39e27207 */ /* 0x040fe20007000000 */
[----:B------:R-:W-:Y:S01]  /*3d80*/  IMAD R60, R34, c[0x0][0x190], RZ ;  /* 0x00006400223c7a24 */ /* 0x000fe200078e02ff */
        /* <DEDUP_REMOVED lines=22> */
[----:B------:R-:W-:Y:S01]  /*3ef0*/  IADD3 R151, P6, R71, c[0x0][0x160], RZ ;  /* 0x0000580047977a10 */ /* 0x000fe20007fde0ff */
[----:B------:R-:W-:Y:S01]  /*3f00*/  IMAD R189, R189, c[0x0][0x190], RZ ;  /* 0x00006400bdbd7a24 */ /* 0x000fe200078e02ff */
[----:B------:R-:W-:Y:S01]  /*3f10*/  IADD3 R142, P2, R0, c[0x0][0x168], RZ ;  /* 0x00005a00008e7a10 */ /* 0x000fe20007f5e0ff */
[----:B------:R-:W-:Y:S01]  /*3f20*/  IMAD R188, R188, c[0x0][0x190], RZ ;  /* 0x00006400bcbc7a24 */ /* 0x000fe200078e02ff */
[----:B------:R-:W-:Y:S01]  /*3f30*/  LEA.HI.X.SX32 R17, R14, c[0x0][0x164], 0x2, P6 ;  /* 0x000059000e117a11 */ /* 0x000fe200030f16ff */
[----:B------:R-:W-:Y:S01]  /*3f40*/  IMAD R187, R187, c[0x0][0x190], RZ ;  /* 0x00006400bbbb7a24 */ /* 0x000fe200078e02ff */
[----:B------:R-:W-:Y:S01]  /*3f50*/  LEA R168, P6, R16, R151, 0x2 ;  /* 0x0000009710a87211 */ /* 0x000fe200078c10ff */
[----:B------:R-:W-:Y:S01]  /*3f60*/  IMAD R186, R186, c[0x0][0x190], RZ ;  /* 0x00006400baba7a24 */ /* 0x000fe200078e02ff */
[----:B------:R-:W-:Y:S01]  /*3f70*/  LEA.HI.X.SX32 R143, R207, c[0x0][0x16c], 0x2, P2 ;  /* 0x00005b00cf8f7a11 */ /* 0x000fe200010f16ff */
[----:B------:R-:W-:Y:S01]  /*3f80*/  IMAD R185, R185, c[0x0][0x190], RZ ;  /* 0x00006400b9b97a24 */ /* 0x000fe200078e02ff */
[----:B------:R-:W-:Y:S01]  /*3f90*/  LEA.HI.X.SX32 R169, R16, R17, 0x2, P6 ;  /* 0x0000001110a97211 */ /* 0x000fe200030f16ff */
[----:B------:R-:W-:Y:S01]  /*3fa0*/  IMAD R16, R177, 0x2, R18 ;  /* 0x00000002b1107824 */ /* 0x000fe200078e0212 */
[----:B------:R-:W-:Y:S01]  /*3fb0*/  LEA R146, P2, R18, R151, 0x2 ;  /* 0x0000009712927211 */ /* 0x000fe200078410ff */
[----:B------:R-:W-:-:S02]  /*3fc0*/  IMAD R184, R184, c[0x0][0x190], RZ ;  /* 0x00006400b8b87a24 */ /* 0x000fc400078e02ff */
[----:B------:R-:W-:Y:S01]  /*3fd0*/  IMAD R15, R177, 0x2, R16 ;  /* 0x00000002b10f7824 */ /* 0x000fe200078e0210 */
[----:B------:R-:W-:Y:S01]  /*3fe0*/  LEA.HI.X.SX32 R147, R18, R17, 0x2, P2 ;  /* 0x0000001112937211 */ /* 0x000fe200010f16ff */
[----:B------:R-:W-:Y:S01]  /*3ff0*/  IMAD.SHL.U32 R18, R3, 0x4, RZ ;  /* 0x0000000403127824 */ /* 0x000fe200078e00ff */
[----:B------:R-:W-:Y:S01]  /*4000*/  LEA R164, P2, R16, R151, 0x2 ;  /* 0x0000009710a47211 */ /* 0x000fe200078410ff */
[----:B------:R-:W-:Y:S02]  /*4010*/  IMAD R252, R252, c[0x0][0x190], RZ ;  /* 0x00006400fcfc7a24 */ /* 0x000fe400078e02ff */
[----:B------:R-:W-:Y:S01]  /*4020*/  IMAD R250, R250, c[0x0][0x190], RZ ;  /* 0x00006400fafa7a24 */ /* 0x000fe200078e02ff */
[----:B------:R-:W-:Y:S01]  /*4030*/  LEA.HI.X.SX32 R165, R16, R17, 0x2, P2 ;  /* 0x0000001110a57211 */ /* 0x000fe200010f16ff */
[----:B------:R-:W-:Y:S01]  /*4040*/  IMAD.SHL.U32 R16, R2, 0x4, RZ ;  /* 0x0000000402107824 */ /* 0x000fe200078e00ff */
[----:B------:R-:W-:Y:S01]  /*4050*/  LEA R144, P2, R15, R151, 0x2 ;  /* 0x000000970f907211 */ /* 0x000fe200078410ff */
[----:B------:R-:W-:Y:S01]  /*4060*/  STL [R1+0x154], R18 ;  /* 0x0001541201007387 */ /* 0x000fe20000100800 */
[----:B------:R-:W-:-:S02]  /*4070*/  IMAD R248, R248, c[0x0][0x190], RZ ;  /* 0x00006400f8f87a24 */ /* 0x000fc400078e02ff */
[----:B------:R-:W-:Y:S01]  /*4080*/  LEA.HI.X.SX32 R145, R15, R17, 0x2, P2 ;  /* 0x000000110f917211 */ /* 0x000fe200010f16ff */
[----:B------:R2:W-:Y:S01]  /*4090*/  STL [R1+0x150], R16 ;  /* 0x0001501001007387 */ /* 0x0005e20000100800 */
[----:B------:R-:W-:Y:S01]  /*40a0*/  IADD3 R174, P2, R40, R151, RZ ;  /* 0x0000009728ae7210 */ /* 0x000fe20007f5e0ff */
[----:B------:R-:W-:Y:S02]  /*40b0*/  IMAD R15, R20, c[0x0][0x190], RZ ;  /* 0x00006400140f7a24 */ /* 0x000fe400078e02ff */
[----:B------:R-:W-:Y:S01]  /*40c0*/  IMAD R40, R24, c[0x0][0x190], RZ ;  /* 0x0000640018287a24 */ /* 0x000fe200078e02ff */
[----:B------:R-:W-:Y:S01]  /*40d0*/  LEA.HI.X.SX32 R175, R13, R17, 0x2, P2 ;  /* 0x000000110daf7211 */ /* 0x000fe200010f16ff */
[----:B------:R-:W-:Y:S01]  /*40e0*/  STL [R1+0x54], R49 ;  /* 0x0000543101007387 */ /* 0x000fe20000100800 */
[----:B------:R-:W-:Y:S01]  /*40f0*/  IADD3 R160, P2, R39, R151, RZ ;  /* 0x0000009727a07210 */ /* 0x000fe20007f5e0ff */
[----:B-1----:R-:W-:Y:S02]  /*4100*/  IMAD R39, R19, c[0x0][0x190], RZ ;  /* 0x0000640013277a24 */ /* 0x002fe400078e02ff */
[----:B------:R-:W-:Y:S01]  /*4110*/  STL [R1+0x50], R47 ;  /* 0x0000502f01007387 */ /* 0x000fe20000100800 */
[----:B------:R-:W-:Y:S01]  /*4120*/  LEA.HI.X.SX32 R161, R12, R17, 0x2, P2 ;  /* 0x000000110ca17211 */ /* 0x000fe200010f16ff */
[----:B------:R-:W-:Y:S01]  /*4130*/  IMAD R246, R246, c[0x0][0x190], RZ ;  /* 0x00006400f6f67a24 */ /* 0x000fe200078e02ff */
[----:B------:R-:W-:Y:S01]  /*4140*/  IADD3 R172, P2, R37, R151, RZ ;  /* 0x0000009725ac7210 */ /* 0x000fe20007f5e0ff */
[----:B--2---:R-:W-:Y:S01]  /*4150*/  IMAD R37, R21, c[0x0][0x190], RZ ;  /* 0x0000640015257a24 */ /* 0x004fe200078e02ff */
[----:B------:R-:W-:Y:S01]  /*4160*/  STL [R1+0x4c], R45 ;  /* 0x00004c2d01007387 */ /* 0x000fe20000100800 */
[----:B------:R-:W-:Y:S01]  /*4170*/  IMAD R244, R244, c[0x0][0x190], RZ ;  /* 0x00006400f4f47a24 */ /* 0x000fe200078e02ff */
[----:B------:R-:W-:Y:S01]  /*4180*/  LEA.HI.X.SX32 R173, R11, R17, 0x2, P2 ;  /* 0x000000110bad7211 */ /* 0x000fe200010f16ff */
[----:B------:R-:W-:Y:S01]  /*4190*/  IMAD R242, R242, c[0x0][0x190], RZ ;  /* 0x00006400f2f27a24 */ /* 0x000fe200078e02ff */
[----:B------:R-:W-:Y:S01]  /*41a0*/  IADD3 R156, P2, R36, R151, RZ ;  /* 0x00000097249c7210 */ /* 0x000fe20007f5e0ff */
[----:B---3--:R-:W-:Y:S01]  /*41b0*/  IMAD R36, R22, c[0x0][0x190], RZ ;  /* 0x0000640016247a24 */ /* 0x008fe200078e02ff */
[----:B------:R-:W-:Y:S01]  /*41c0*/  STL [R1+0x48], R43 ;  /* 0x0000482b01007387 */ /* 0x000fe20000100800 */
[----:B------:R-:W-:Y:S01]  /*41d0*/  IMAD R240, R240, c[0x0][0x190], RZ ;  /* 0x00006400f0f07a24 */ /* 0x000fe200078e02ff */
[----:B------:R-:W-:Y:S01]  /*41e0*/  LEA.HI.X.SX32 R157, R10, R17, 0x2, P2 ;  /* 0x000000110a9d7211 */ /* 0x000fe200010f16ff */
[----:B------:R-:W-:Y:S01]  /*41f0*/  IMAD R238, R238, c[0x0][0x190], RZ ;  /* 0x00006400eeee7a24 */ /* 0x000fe200078e02ff */
[----:B------:R-:W-:Y:S01]  /*4200*/  IADD3 R170, P2, R38, R151, RZ ;  /* 0x0000009726aa7210 */ /* 0x000fe20007f5e0ff */
[----:B----4-:R-:W-:Y:S01]  /*4210*/  IMAD R38, R23, c[0x0][0x190], RZ ;  /* 0x0000640017267a24 */ /* 0x010fe200078e02ff */
[----:B------:R-:W-:Y:S01]  /*4220*/  STL [R1+0x44], R41 ;  /* 0x0000442901007387 */ /* 0x000fe20000100800 */
[----:B------:R-:W-:Y:S01]  /*4230*/  IMAD R236, R236, c[0x0][0x190], RZ ;  /* 0x00006400ecec7a24 */ /* 0x000fe200078e02ff */
[----:B------:R-:W-:Y:S01]  /*4240*/  LEA.HI.X.SX32 R171, R9, R17, 0x2, P2 ;  /* 0x0000001109ab7211 */ /* 0x000fe200010f16ff */
[----:B------:R-:W-:Y:S01]  /*4250*/  IMAD R234, R234, c[0x0][0x190], RZ ;  /* 0x00006400eaea7a24 */ /* 0x000fe200078e02ff */
[----:B------:R-:W-:Y:S01]  /*4260*/  IADD3 R154, P2, R44, R151, RZ ;  /* 0x000000972c9a7210 */ /* 0x000fe20007f5e0ff */
[----:B-----5:R-:W-:Y:S01]  /*4270*/  IMAD R44, R26, c[0x0][0x190], RZ ;  /* 0x000064001a2c7a24 */ /* 0x020fe200078e02ff */
[----:B------:R-:W-:Y:S01]  /*4280*/  STL [R1+0x40], R39 ;  /* 0x0000402701007387 */ /* 0x000fe20000100800 */
[----:B------:R-:W-:Y:S01]  /*4290*/  IMAD R232, R232, c[0x0][0x190], RZ ;  /* 0x00006400e8e87a24 */ /* 0x000fe200078e02ff */
[----:B------:R-:W-:Y:S01]  /*42a0*/  LEA.HI.X.SX32 R155, R8, R17, 0x2, P2 ;  /* 0x00000011089b7211 */ /* 0x000fe200010f16ff */
[----:B------:R-:W-:Y:S01]  /*42b0*/  IMAD R230, R230, c[0x0][0x190], RZ ;  /* 0x00006400e6e67a24 */ /* 0x000fe200078e02ff */
[----:B------:R-:W-:Y:S01]  /*42c0*/  IADD3 R162, P2, R50, R151, RZ ;  /* 0x0000009732a27210 */ /* 0x000fe20007f5e0ff */
[----:B------:R-:W-:Y:S01]  /*42d0*/  IMAD R50, R29, c[0x0][0x190], RZ ;  /* 0x000064001d327a24 */ /* 0x000fe200078e02ff */
[----:B------:R1:W-:Y:S01]  /*42e0*/  STL [R1+0x3c], R15 ;  /* 0x00003c0f01007387 */ /* 0x0003e20000100800 */
[----:B------:R-:W-:Y:S01]  /*42f0*/  IMAD R228, R228, c[0x0][0x190], RZ ;  /* 0x00006400e4e47a24 */ /* 0x000fe200078e02ff */
[----:B------:R-:W-:Y:S01]  /*4300*/  LEA.HI.X.SX32 R163, R7, R17, 0x2, P2 ;  /* 0x0000001107a37211 */ /* 0x000fe200010f16ff */
[----:B------:R-:W-:Y:S01]  /*4310*/  IMAD R226, R226, c[0x0][0x190], RZ ;  /* 0x00006400e2e27a24 */ /* 0x000fe200078e02ff */
[----:B------:R-:W-:Y:S01]  /*4320*/  IADD3 R152, P2, R56, R151, RZ ;  /* 0x0000009738987210 */ /* 0x000fe20007f5e0ff */
[----:B------:R-:W-:Y:S01]  /*4330*/  IMAD R56, R32, c[0x0][0x190], RZ ;  /* 0x0000640020387a24 */ /* 0x000fe200078e02ff */
[----:B------:R-:W-:Y:S01]  /*4340*/  STL [R1+0x38], R37 ;  /* 0x0000382501007387 */ /* 0x000fe20000100800 */
[----:B------:R-:W-:Y:S01]  /*4350*/  IMAD R224, R224, c[0x0][0x190], RZ ;  /* 0x00006400e0e07a24 */ /* 0x000fe200078e02ff */
[----:B------:R-:W-:Y:S01]  /*4360*/  LEA.HI.X.SX32 R153, R6, R17, 0x2, P2 ;  /* 0x0000001106997211 */ /* 0x000fe200010f16ff */
[----:B------:R-:W-:Y:S01]  /*4370*/  IMAD R222, R222, c[0x0][0x190], RZ ;  /* 0x00006400dede7a24 */ /* 0x000fe200078e02ff */
[----:B------:R-:W-:Y:S01]  /*4380*/  IADD3 R158, P2, R55, R151, RZ ;  /* 0x00000097379e7210 */ /* 0x000fe20007f5e0ff */
[----:B------:R2:W-:Y:S01]  /*4390*/  STL [R1+0x34], R36 ;  /* 0x0000342401007387 */ /* 0x0005e20000100800 */
[----:B------:R-:W-:-:S02]  /*43a0*/  IMAD R220, R220, c[0x0][0x190], RZ ;  /* 0x00006400dcdc7a24 */ /* 0x000fc400078e02ff */
[----:B------:R-:W-:Y:S01]  /*43b0*/  LEA.HI.X.SX32 R159, R5, R17, 0x2, P2 ;  /* 0x00000011059f7211 */ /* 0x000fe200010f16ff */
[----:B------:R3:W-:Y:S01]  /*43c0*/  STL [R1+0x30], R38 ;  /* 0x0000302601007387 */ /* 0x0007e20000100800 */
[----:B------:R-:W-:Y:S01]  /*43d0*/  IADD3 R148, P2, R51, R151, RZ ;  /* 0x0000009733947210 */ /* 0x000fe20007f5e0ff */
[----:B------:R-:W-:Y:S02]  /*43e0*/  IMAD R218, R218, c[0x0][0x190], RZ ;  /* 0x00006400dada7a24 */ /* 0x000fe400078e02ff */
[----:B------:R4:W-:Y:S01]  /*43f0*/  STL [R1+0x2c], R40 ;  /* 0x00002c2801007387 */ /* 0x0009e20000100800 */
        /* <DEDUP_REMOVED lines=8> */
[----:B------:R-:W-:Y:S01]  /*4480*/  IMAD R212, R212, c[0x0][0x190], RZ ;  /* 0x00006400d4d47a24 */ /* 0x000fe200078e02ff */
[CC--:B------:R-:W-:Y:S01]  /*4490*/  LEA R16, P6, R49.reuse, R142.reuse, 0x2 ;  /* 0x0000008e31107211 */ /* 0x0c0fe200078c10ff */
[----:B------:R1:W-:Y:S01]  /*44a0*/  STL [R1+0x20], R46 ;  /* 0x0000202e01007387 */ /* 0x0003e20000100800 */
[----:B------:R-:W-:Y:S01]  /*44b0*/  LEA.HI.X.SX32 R151, R2, R17, 0x2, P2 ;  /* 0x0000001102977211 */ /* 0x000fe200010f16ff */
[----:B------:R-:W-:Y:S01]  /*44c0*/  IMAD R210, R210, c[0x0][0x190], RZ ;  /* 0x00006400d2d27a24 */ /* 0x000fe200078e02ff */
[-C--:B------:R-:W-:Y:S01]  /*44d0*/  LEA.HI.X.SX32 R17, R49, R143.reuse, 0x2, P6 ;  /* 0x0000008f31117211 */ /* 0x080fe200030f16ff */
[----:B------:R1:W-:Y:S01]  /*44e0*/  STL [R1+0x1c], R48 ;  /* 0x00001c3001007387 */ /* 0x0003e20000100800 */
[-C--:B------:R-:W-:Y:S01]  /*44f0*/  LEA R18, P2, R47, R142.reuse, 0x2 ;  /* 0x0000008e2f127211 */ /* 0x080fe200078410ff */
[----:B------:R-:W-:Y:S01]  /*4500*/  IMAD R208, R208, c[0x0][0x190], RZ ;  /* 0x00006400d0d07a24 */ /* 0x000fe200078e02ff */
[-C--:B------:R-:W-:Y:S01]  /*4510*/  LEA R20, P6, R45, R142.reuse, 0x2 ;  /* 0x0000008e2d147211 */ /* 0x080fe200078c10ff */
[----:B------:R1:W-:Y:S01]  /*4520*/  STL [R1+0x18], R50 ;  /* 0x0000183201007387 */ /* 0x0003e20000100800 */
[-C--:B------:R-:W-:Y:S01]  /*4530*/  LEA.HI.X.SX32 R19, R47, R143.reuse, 0x2, P2 ;  /* 0x0000008f2f137211 */ /* 0x080fe200010f16ff */
        /* <DEDUP_REMOVED lines=8> */
[----:B------:R-:W-:Y:S01]  /*45c0*/  IMAD.SHL.U32 R177, R177, 0x20, RZ ;  /* 0x00000020b1b17824 */ /* 0x000fe200078e00ff */
[----:B------:R-:W-:Y:S01]  /*45d0*/  LEA.HI.X.SX32 R25, R41, R143, 0x2, P6 ;  /* 0x0000008f29197211 */ /* 0x000fe200030f16ff */
[----:B------:R2:W-:Y:S01]  /*45e0*/  STL [R1+0xc], R56 ;  /* 0x00000c3801007387 */ /* 0x0005e20000100800 */
[----:B------:R-:W-:-:S02]  /*45f0*/  LEA R26, P2, R39, R142, 0x2 ;  /* 0x0000008e271a7211 */ /* 0x000fc400078410ff */
[-C--:B------:R-:W-:Y:S01]  /*4600*/  LEA R28, P6, R15, R142.reuse, 0x2 ;  /* 0x0000008e0f1c7211 */ /* 0x080fe200078c10ff */
[----:B------:R2:W-:Y:S01]  /*4610*/  STL [R1+0x8], R58 ;  /* 0x0000083a01007387 */ /* 0x0005e20000100800 */
[-C--:B------:R-:W-:Y:S02]  /*4620*/  LEA.HI.X.SX32 R27, R39, R143.reuse, 0x2, P2 ;  /* 0x0000008f271b7211 */ /* 0x080fe400010f16ff */
[-C--:B------:R-:W-:Y:S01]  /*4630*/  LEA.HI.X.SX32 R29, R15, R143.reuse, 0x2, P6 ;  /* 0x0000008f0f1d7211 */ /* 0x080fe200030f16ff */
[----:B-1----:R-:W-:Y:S01]  /*4640*/  IMAD R15, R52, c[0x0][0x190], RZ ;  /* 0x00006400340f7a24 */ /* 0x002fe200078e02ff */
[CC--:B------:R-:W-:Y:S01]  /*4650*/  LEA R30, P2, R37.reuse, R142.reuse, 0x2 ;  /* 0x0000008e251e7211 */ /* 0x0c0fe200078410ff */
[----:B------:R1:W-:Y:S01]  /*4660*/  STL [R1+0x4], R60 ;  /* 0x0000043c01007387 */ /* 0x0003e20000100800 */
[C---:B------:R-:W-:Y:S02]  /*4670*/  LEA R32, P6, R36.reuse, R142, 0x2 ;  /* 0x0000008e24207211 */ /* 0x040fe400078c10ff */
[-C--:B------:R-:W-:Y:S01]  /*4680*/  LEA.HI.X.SX32 R31, R37, R143.reuse, 0x2, P2 ;  /* 0x0000008f251f7211 */ /* 0x080fe200010f16ff */
[----:B------:R1:W-:Y:S01]  /*4690*/  STL [R1], R62 ;  /* 0x0000003e01007387 */ /* 0x0003e20000100800 */
[----:B------:R-:W-:-:S02]  /*46a0*/  LEA.HI.X.SX32 R33, R36, R143, 0x2, P6 ;  /* 0x0000008f24217211 */ /* 0x000fc400030f16ff */
[-C--:B------:R-:W-:Y:S01]  /*46b0*/  LEA R34, P2, R38, R142.reuse, 0x2 ;  /* 0x0000008e26227211 */ /* 0x080fe200078410ff */
[----:B------:R1:W-:Y:S01]  /*46c0*/  LDGSTS.E [R213+0x10000], [R174.64], P1 ;  /* 0x10000000aed57fae */ /* 0x0003e20008921846 */
[-C--:B--2---:R-:W-:Y:S02]  /*46d0*/  LEA R36, P6, R40, R142.reuse, 0x2 ;  /* 0x0000008e28247211 */ /* 0x084fe400078c10ff */
[-C--:B------:R-:W-:Y:S01]  /*46e0*/  LEA.HI.X.SX32 R35, R38, R143.reuse, 0x2, P2 ;  /* 0x0000008f26237211 */ /* 0x080fe200010f16ff */
[----:B------:R2:W-:Y:S01]  /*46f0*/  LDGSTS.E [R213+0x10400], [R172.64], P3 ;  /* 0x10400000acd57fae */ /* 0x0005e20009921846 */
[----:B------:R-:W-:Y:S02]  /*4700*/  LEA.HI.X.SX32 R37, R40, R143, 0x2, P6 ;  /* 0x0000008f28257211 */ /* 0x000fe400030f16ff */
[-C--:B---3--:R-:W-:Y:S01]  /*4710*/  LEA R38, P2, R42, R142.reuse, 0x2 ;  /* 0x0000008e2a267211 */ /* 0x088fe200078410ff */
[----:B------:R3:W-:Y:S01]  /*4720*/  LDGSTS.E [R213+0x10800], [R170.64], P0 ;  /* 0x10800000aad57fae */ /* 0x0007e20008121846 */
[----:B----4-:R-:W-:-:S02]  /*4730*/  LEA R40, P6, R44, R142, 0x2 ;  /* 0x0000008e2c287211 */ /* 0x010fc400078c10ff */
[-C--:B------:R-:W-:Y:S01]  /*4740*/  LEA.HI.X.SX32 R39, R42, R143.reuse, 0x2, P2 ;  /* 0x0000008f2a277211 */ /* 0x080fe200010f16ff */
[----:B------:R4:W-:Y:S01]  /*4750*/  LDGSTS.E [R213+0x10c00], [R162.64], P5 ;  /* 0x10c00000a2d57fae */ /* 0x0009e2000a921846 */
[-C--:B------:R-:W-:Y:S01]  /*4760*/  LEA.HI.X.SX32 R41, R44, R143.reuse, 0x2, P6 ;  /* 0x0000008f2c297211 */ /* 0x080fe200030f16ff */
[C---:B-1----:R-:W-:Y:S01]  /*4770*/  IMAD.WIDE R174, R177.reuse, 0x4, R174 ;  /* 0x00000004b1ae7825 */ /* 0x042fe200078e02ae */
[-C--:B-----5:R-:W-:Y:S01]  /*4780*/  LEA R42, P2, R46, R142.reuse, 0x2 ;  /* 0x0000008e2e2a7211 */ /* 0x0a0fe200078410ff */
[----:B------:R1:W-:Y:S01]  /*4790*/  LDGSTS.E [R213+0x11000], [R158.64], P4 ;  /* 0x110000009ed57fae */ /* 0x0003e2000a121846 */
[-C--:B------:R-:W-:Y:S01]  /*47a0*/  LEA R44, P6, R48, R142.reuse, 0x2 ;  /* 0x0000008e302c7211 */ /* 0x080fe200078c10ff */
[C---:B--2---:R-:W-:Y:S01]  /*47b0*/  IMAD.WIDE R172, R177.reuse, 0x4, R172 ;  /* 0x00000004b1ac7825 */ /* 0x044fe200078e02ac */
[-C--:B------:R-:W-:Y:S02]  /*47c0*/  LEA.HI.X.SX32 R43, R46, R143.reuse, 0x2, P2 ;  /* 0x0000008f2e2b7211 */ /* 0x080fe400010f16ff */
[----:B------:R-:W-:Y:S01]  /*47d0*/  LEA.HI.X.SX32 R45, R48, R143, 0x2, P6 ;  /* 0x0000008f302d7211 */ /* 0x000fe200030f16ff */
[----:B---3--:R-:W-:Y:S01]  /*47e0*/  IMAD.WIDE R170, R177, 0x4, R170 ;  /* 0x00000004b1aa7825 */ /* 0x008fe200078e02aa */
[----:B------:R-:W-:-:S02]  /*47f0*/  LEA R46, P2, R50, R142, 0x2 ;  /* 0x0000008e322e7211 */ /* 0x000fc400078410ff */
[-C--:B------:R-:W-:Y:S01]  /*4800*/  LEA R48, P6, R53, R142.reuse, 0x2 ;  /* 0x0000008e35307211 */ /* 0x080fe200078c10ff */
[----:B----4-:R-:W-:Y:S01]  /*4810*/  IMAD.WIDE R162, R177, 0x4, R162 ;  /* 0x00000004b1a27825 */ /* 0x010fe200078e02a2 */
[-C--:B------:R-:W-:Y:S02]  /*4820*/  LEA.HI.X.SX32 R47, R50, R143.reuse, 0x2, P2 ;  /* 0x0000008f322f7211 */ /* 0x080fe400010f16ff */
[-C--:B------:R-:W-:Y:S01]  /*4830*/  LEA.HI.X.SX32 R49, R53, R143.reuse, 0x2, P6 ;  /* 0x0000008f35317211 */ /* 0x080fe200030f16ff */
[----:B-1----:R-:W-:Y:S01]  /*4840*/  IMAD.WIDE R158, R177, 0x4, R158 ;  /* 0x00000004b19e7825 */ /* 0x002fe200078e029e */
[-C--:B------:R-:W-:Y:S02]  /*4850*/  LEA R50, P2, R54, R142.reuse, 0x2 ;  /* 0x0000008e36327211 */ /* 0x080fe400078410ff */
[----:B------:R-:W-:Y:S02]  /*4860*/  LEA R52, P6, R56, R142, 0x2 ;  /* 0x0000008e38347211 */ /* 0x000fe400078c10ff */
[----:B------:R-:W-:-:S02]  /*4870*/  LEA.HI.X.SX32 R51, R54, R143, 0x2, P2 ;  /* 0x0000008f36337211 */ /* 0x000fc400010f16ff */
[-C--:B------:R-:W-:Y:S02]  /*4880*/  LEA.HI.X.SX32 R53, R56, R143.reuse, 0x2, P6 ;  /* 0x0000008f38357211 */ /* 0x080fe400030f16ff */
[-C--:B------:R-:W-:Y:S02]  /*4890*/  LEA R54, P2, R58, R142.reuse, 0x2 ;  /* 0x0000008e3a367211 */ /* 0x080fe400078410ff */
[-C--:B------:R-:W-:Y:S02]  /*48a0*/  LEA R56, P6, R60, R142.reuse, 0x2 ;  /* 0x0000008e3c387211 */ /* 0x080fe400078c10ff */
[-C--:B------:R-:W-:Y:S02]  /*48b0*/  LEA.HI.X.SX32 R55, R58, R143.reuse, 0x2, P2 ;  /* 0x0000008f3a377211 */ /* 0x080fe400010f16ff */
[----:B------:R-:W-:Y:S02]  /*48c0*/  LEA.HI.X.SX32 R57, R60, R143, 0x2, P6 ;  /* 0x0000008f3c397211 */ /* 0x000fe400030f16ff */
[----:B------:R-:W-:-:S02]  /*48d0*/  LEA R58, P2, R62, R142, 0x2 ;  /* 0x0000008e3e3a7211 */ /* 0x000fc400078410ff */
[CC--:B------:R-:W-:Y:S02]  /*48e0*/  LEA R60, P6, R199.reuse, R142.reuse, 0x2 ;  /* 0x0000008ec73c7211 */ /* 0x0c0fe400078c10ff */
[-C--:B------:R-:W-:Y:S02]  /*48f0*/  LEA.HI.X.SX32 R59, R62, R143.reuse, 0x2, P2 ;  /* 0x0000008f3e3b7211 */ /* 0x080fe400010f16ff */
[-C--:B------:R-:W-:Y:S02]  /*4900*/  LEA.HI.X.SX32 R61, R199, R143.reuse, 0x2, P6 ;  /* 0x0000008fc73d7211 */ /* 0x080fe400030f16ff */
[CC--:B------:R-:W-:Y:S02]  /*4910*/  LEA R62, P2, R198.reuse, R142.reuse, 0x2 ;  /* 0x0000008ec63e7211 */ /* 0x0c0fe400078410ff */
[----:B------:R-:W-:Y:S02]  /*4920*/  LEA R64, P6, R197, R142, 0x2 ;  /* 0x0000008ec5407211 */ /* 0x000fe400078c10ff */
[----:B------:R-:W-:-:S02]  /*4930*/  LEA.HI.X.SX32 R63, R198, R143, 0x2, P2 ;  /* 0x0000008fc63f7211 */ /* 0x000fc400010f16ff */
[-C--:B------:R-:W-:Y:S02]  /*4940*/  LEA.HI.X.SX32 R65, R197, R143.reuse, 0x2, P6 ;  /* 0x0000008fc5417211 */ /* 0x080fe400030f16ff */
[CC--:B------:R-:W-:Y:S02]  /*4950*/  LEA R66, P2, R196.reuse, R142.reuse, 0x2 ;  /* 0x0000008ec4427211 */ /* 0x0c0fe400078410ff */
[CC--:B------:R-:W-:Y:S02]  /*4960*/  LEA R68, P6, R195.reuse, R142.reuse, 0x2 ;  /* 0x0000008ec3447211 */ /* 0x0c0fe400078c10ff */
        /* <DEDUP_REMOVED lines=27> */
[-C--:B------:R-:W-:Y:S02]  /*4b20*/  LEA R96, P6, R250, R142.reuse, 0x2 ;  /* 0x0000008efa607211 */ /* 0x080fe400078c10ff */
[-C--:B------:R-:W-:Y:S02]  /*4b30*/  LEA.HI.X.SX32 R95, R252, R143.reuse, 0x2, P2 ;  /* 0x0000008ffc5f7211 */ /* 0x080fe400010f16ff */
[-C--:B------:R-:W-:Y:S02]  /*4b40*/  LEA.HI.X.SX32 R97, R250, R143.reuse, 0x2, P6 ;  /* 0x0000008ffa617211 */ /* 0x080fe400030f16ff */
        /* <DEDUP_REMOVED lines=41> */
[----:B------:R-:W-:Y:S02]  /*4de0*/  LEA R140, P6, R206, R142, 0x2 ;  /* 0x0000008ece8c7211 */ /* 0x000fe400078c10ff */
[-C--:B------:R-:W-:Y:S02]  /*4df0*/  LEA.HI.X.SX32 R139, R208, R143.reuse, 0x2, P2 ;  /* 0x0000008fd08b7211 */ /* 0x080fe400010f16ff */
[----:B------:R-:W-:Y:S02]  /*4e00*/  LEA.HI.X.SX32 R141, R206, R143, 0x2, P6 ;  /* 0x0000008fce8d7211 */ /* 0x000fe400030f16ff */
[----:B------:R-:W-:-:S02]  /*4e10*/  ISETP.GE.AND P2, PT, R233, c[0x0][0x180], PT ;  /* 0x00006000e9007a0c */ /* 0x000fc40003f46270 */
[----:B------:R-:W-:Y:S02]  /*4e20*/  LEA R142, P6, R204, R142, 0x2 ;  /* 0x0000008ecc8e7211 */ /* 0x000fe400078c10ff */
[----:B------:R-:W-:Y:S02]  /*4e30*/  SEL R176, R178, RZ, !P2 ;  /* 0x000000ffb2b07207 */ /* 0x000fe40005000000 */
[----:B------:R-:W-:Y:S02]  /*4e40*/  LEA.HI.X.SX32 R143, R204, R143, 0x2, P6 ;  /* 0x0000008fcc8f7211 */ /* 0x000fe400030f16ff */
[----:B------:R-:W-:Y:S02]  /*4e50*/  ISETP.GE.AND P6, PT, R182, c[0x0][0x180], PT ;  /* 0x00006000b6007a0c */ /* 0x000fe40003fc6270 */
[----:B------:R-:W-:Y:S02]  /*4e60*/  ISETP.NE.U32.AND P2, PT, R176, RZ, PT ;  /* 0x000000ffb000720c */ /* 0x000fe40003f45070 */
[----:B------:R-:W-:-:S02]  /*4e70*/  SEL R176, R178, RZ, !P6 ;  /* 0x000000ffb2b07207 */ /* 0x000fc40007000000 */
[----:B------:R-:W-:Y:S02]  /*4e80*/  ISETP.GE.AND P1, PT, R231, c[0x0][0x180], PT ;  /* 0x00006000e7007a0c */ /* 0x000fe40003f26270 */
[----:B------:R-:W-:Y:S02]  /*4e90*/  ISETP.NE.U32.AND P6, PT, R176, RZ, PT ;  /* 0x000000ffb000720c */ /* 0x000fe40003fc5070 */
[----:B------:R-:W-:Y:S02]  /*4ea0*/  SEL R176, R178, RZ, !P1 ;  /* 0x000000ffb2b07207 */ /* 0x000fe40004800000 */
[----:B------:R-:W-:Y:S02]  /*4eb0*/  ISETP.GE.AND P3, PT, R229, c[0x0][0x180], PT ;  /* 0x00006000e5007a0c */ /* 0x000fe40003f66270 */
[----:B------:R-:W-:Y:S01]  /*4ec0*/  ISETP.NE.U32.AND P1, PT, R176, RZ, PT ;  /* 0x000000ffb000720c */ /* 0x000fe20003f25070 */
[----:B------:R1:W-:Y:S01]  /*4ed0*/  LDGSTS.E [R213+0x11400], [R166.64], P2 ;  /* 0x11400000a6d57fae */ /* 0x0003e20009121846 */
[----:B------:R-:W-:-:S02]  /*4ee0*/  SEL R176, R178, RZ, !P3 ;  /* 0x000000ffb2b07207 */ /* 0x000fc40005800000 */
[----:B------:R-:W-:Y:S02]  /*4ef0*/  ISETP.GE.AND P0, PT, R227, c[0x0][0x180], PT ;  /* 0x00006000e3007a0c */ /* 0x000fe40003f06270 */
[----:B------:R-:W-:Y:S01]  /*4f00*/  ISETP.NE.U32.AND P3, PT, R176, RZ, PT ;  /* 0x000000ffb000720c */ /* 0x000fe20003f65070 */
[----:B------:R2:W-:Y:S01]  /*4f10*/  LDGSTS.E [R213+0x11800], [R168.64], P6 ;  /* 0x11800000a8d57fae */ /* 0x0005e2000b121846 */
[----:B------:R-:W-:Y:S02]  /*4f20*/  SEL R176, R178, RZ, !P0 ;  /* 0x000000ffb2b07207 */ /* 0x000fe40004000000 */
[----:B------:R-:W-:Y:S02]  /*4f30*/  ISETP.GE.AND P5, PT, R225, c[0x0][0x180], PT ;  /* 0x00006000e1007a0c */ /* 0x000fe40003fa6270 */
[----:B------:R-:W-:Y:S01]  /*4f40*/  ISETP.NE.U32.AND P0, PT, R176, RZ, PT ;  /* 0x000000ffb000720c */ /* 0x000fe20003f05070 */
[----:B------:R3:W-:Y:S01]  /*4f50*/  LDGSTS.E [R213+0x11c00], [R164.64], P1 ;  /* 0x11c00000a4d57fae */ /* 0x0007e20008921846 */
[----:B------:R-:W-:Y:S01]  /*4f60*/  SEL R176, R178, RZ, !P5 ;  /* 0x000000ffb2b07207 */ /* 0x000fe20006800000 */
[----:B-1----:R-:W-:Y:S01]  /*4f70*/  IMAD.WIDE R166, R177, 0x4, R166 ;  /* 0x00000004b1a67825 */ /* 0x002fe200078e02a6 */
[----:B------:R-:W-:-:S02]  /*4f80*/  ISETP.GE.AND P4, PT, R223, c[0x0][0x180], PT ;  /* 0x00006000df007a0c */ /* 0x000fc40003f86270 */
[----:B------:R-:W-:Y:S01]  /*4f90*/  ISETP.NE.U32.AND P5, PT, R176, RZ, PT ;  /* 0x000000ffb000720c */ /* 0x000fe20003fa5070 */
[----:B------:R1:W-:Y:S01]  /*4fa0*/  LDGSTS.E [R183+0x10200], [R160.64], P3 ;  /* 0x10200000a0b77fae */ /* 0x0003e20009921846 */
[----:B------:R-:W-:Y:S01]  /*4fb0*/  SEL R176, R178, RZ, !P4 ;  /* 0x000000ffb2b07207 */ /* 0x000fe20006000000 */
[----:B--2---:R-:W-:Y:S01]  /*4fc0*/  IMAD.WIDE R168, R177, 0x4, R168 ;  /* 0x00000004b1a87825 */ /* 0x004fe200078e02a8 */
[----:B------:R-:W-:Y:S02]  /*4fd0*/  ISETP.GE.AND P2, PT, R221, c[0x0][0x180], PT ;  /* 0x00006000dd007a0c */ /* 0x000fe40003f46270 */
[----:B------:R-:W-:Y:S01]  /*4fe0*/  ISETP.GE.AND P1, PT, R217, c[0x0][0x180], PT ;  /* 0x00006000d9007a0c */ /* 0x000fe20003f26270 */
[----:B------:R2:W-:Y:S01]  /*4ff0*/  LDGSTS.E [R183+0x10600], [R156.64], P0 ;  /* 0x106000009cb77fae */ /* 0x0005e20008121846 */
[----:B------:R-:W-:Y:S01]  /*5000*/  ISETP.NE.U32.AND P4, PT, R176, RZ, PT ;  /* 0x000000ffb000720c */ /* 0x000fe20003f85070 */
[----:B---3--:R-:W-:Y:S01]  /*5010*/  IMAD.WIDE R164, R177, 0x4, R164 ;  /* 0x00000004b1a47825 */ /* 0x008fe200078e02a4 */
[----:B------:R-:W-:-:S02]  /*5020*/  SEL R176, R178, RZ, !P2 ;  /* 0x000000ffb2b07207 */ /* 0x000fc40005000000 */
[----:B------:R-:W-:Y:S01]  /*5030*/  SEL R179, R178, RZ, !P1 ;  /* 0x000000ffb2b37207 */ /* 0x000fe20004800000 */
[----:B------:R3:W-:Y:S01]  /*5040*/  LDGSTS.E [R183+0x10a00], [R154.64], P5 ;  /* 0x10a000009ab77fae */ /* 0x0007e2000a921846 */
[----:B------:R-:W-:Y:S01]  /*5050*/  ISETP.GE.AND P6, PT, R219, c[0x0][0x180], PT ;  /* 0x00006000db007a0c */ /* 0x000fe20003fc6270 */
[----:B-1----:R-:W-:Y:S01]  /*5060*/  IMAD.WIDE R160, R177, 0x4, R160 ;  /* 0x00000004b1a07825 */ /* 0x002fe200078e02a0 */
[----:B------:R-:W-:Y:S02]  /*5070*/  ISETP.GE.AND P3, PT, R215, c[0x0][0x180], PT ;  /* 0x00006000d7007a0c */ /* 0x000fe40003f66270 */
[----:B------:R-:W-:Y:S01]  /*5080*/  ISETP.GE.AND P0, PT, R211, c[0x0][0x180], PT ;  /* 0x00006000d3007a0c */ /* 0x000fe20003f06270 */
[----:B--2---:R-:W-:Y:S01]  /*5090*/  IMAD.WIDE R156, R177, 0x4, R156 ;  /* 0x00000004b19c7825 */ /* 0x004fe200078e029c */
[----:B------:R-:W-:Y:S01]  /*50a0*/  ISETP.NE.U32.AND P2, PT, R176, RZ, PT ;  /* 0x000000ffb000720c */ /* 0x000fe20003f45070 */
[----:B------:R1:W-:Y:S01]  /*50b0*/  LDGSTS.E [R183+0x10e00], [R152.64], P4 ;  /* 0x10e0000098b77fae */ /* 0x0003e2000a121846 */
[----:B------:R-:W-:-:S02]  /*50c0*/  ISETP.NE.U32.AND P1, PT, R179, RZ, PT ;  /* 0x000000ffb300720c */ /* 0x000fc40003f25070 */
[C---:B------:R-:W-:Y:S01]  /*50d0*/  SEL R176, R178.reuse, RZ, !P6 ;  /* 0x000000ffb2b07207 */ /* 0x040fe20007000000 */
[----:B---3--:R-:W-:Y:S01]  /*50e0*/  IMAD.WIDE R154, R177, 0x4, R154 ;  /* 0x00000004b19a7825 */ /* 0x008fe200078e029a */
[C---:B------:R-:W-:Y:S02]  /*50f0*/  SEL R179, R178.reuse, RZ, !P3 ;  /* 0x000000ffb2b37207 */ /* 0x040fe40005800000 */
[----:B------:R-:W-:Y:S02]  /*5100*/  SEL R178, R178, RZ, !P0 ;  /* 0x000000ffb2b27207 */ /* 0x000fe40004000000 */
[----:B------:R-:W-:Y:S02]  /*5110*/  ISETP.GE.AND P3, PT, R203, UR4, PT ;  /* 0x00000004cb007c0c */ /* 0x000fe4000bf66270 */
[----:B------:R-:W-:Y:S01]  /*5120*/  ISETP.NE.U32.AND P0, PT, R178, RZ, PT ;  /* 0x000000ffb200720c */ /* 0x000fe20003f05070 */
[----:B------:R-:W-:Y:S01]  /*5130*/  IMAD.SHL.U32 R178, R181, 0x4, RZ ;  /* 0x00000004b5b27824 */ /* 0x000fe200078e00ff */
[----:B------:R-:W-:Y:S01]  /*5140*/  ISETP.GE.AND P6, PT, R180, UR4, PT ;  /* 0x00000004b4007c0c */ /* 0x000fe2000bfc6270 */
[----:B------:R2:W-:Y:S01]  /*5150*/  LDGSTS.E [R183+0x11200], [R148.64], P2 ;  /* 0x1120000094b77fae */ /* 0x0005e20009121846 */
[----:B-1----:R-:W-:-:S02]  /*5160*/  IMAD.WIDE R152, R177, 0x4, R152 ;  /* 0x00000004b1987825 */ /* 0x002fc400078e0298 */
[----:B------:R-:W-:Y:S02]  /*5170*/  LOP3.LUT R202, R178, R202, RZ, 0x3c, !PT ;  /* 0x000000cab2ca7212 */ /* 0x000fe400078e3cff */
[----:B------:R-:W-:Y:S02]  /*5180*/  SEL R178, RZ, 0x4, P3 ;  /* 0x00000004ffb27807 */ /* 0x000fe40001800000 */
[----:B------:R-:W-:Y:S02]  /*5190*/  ISETP.GT.AND P3, PT, R209, 0x3f, PT ;  /* 0x0000003fd100780c */ /* 0x000fe40003f64270 */
[----:B------:R-:W-:Y:S02]  /*51a0*/  SEL R180, RZ, 0x4, P6 ;  /* 0x00000004ffb47807 */ /* 0x000fe40003000000 */
[----:B------:R-:W-:Y:S01]  /*51b0*/  ISETP.GE.AND P6, PT, R239, UR4, PT ;  /* 0x00000004ef007c0c */ /* 0x000fe2000bfc6270 */
[----:B--2---:R-:W-:Y:S01]  /*51c0*/  IMAD.WIDE R148, R177, 0x4, R148 ;  /* 0x00000004b1947825 */ /* 0x004fe200078e0294 */
[----:B------:R-:W-:-:S02]  /*51d0*/  SEL R180, R180, RZ, P3 ;  /* 0x000000ffb4b47207 */ /* 0x000fc40001800000 */
[----:B------:R-:W-:Y:S02]  /*51e0*/  SEL R178, R178, RZ, P3 ;  /* 0x000000ffb2b27207 */ /* 0x000fe40001800000 */
[----:B------:R-:W-:Y:S02]  /*51f0*/  ISETP.NE.U32.AND P5, PT, R180, RZ, PT ;  /* 0x000000ffb400720c */ /* 0x000fe40003fa5070 */
[----:B------:R-:W-:Y:S02]  /*5200*/  SEL R180, RZ, 0x4, P6 ;  /* 0x00000004ffb47807 */ /* 0x000fe40003000000 */
[----:B------:R-:W-:Y:S02]  /*5210*/  ISETP.GE.AND P6, PT, R237, UR4, PT ;  /* 0x00000004ed007c0c */ /* 0x000fe4000bfc6270 */
[----:B------:R-:W-:-:S04]  /*5220*/  SEL R180, R180, RZ, P3 ;  /* 0x000000ffb4b47207 */ /* 0x000fc80001800000 */
[----:B------:R-:W-:Y:S02]  /*5230*/  ISETP.NE.U32.AND P4, PT, R180, RZ, PT ;  /* 0x000000ffb400720c */ /* 0x000fe40003f85070 */
[----:B------:R-:W-:Y:S02]  /*5240*/  SEL R180, RZ, 0x4, P6 ;  /* 0x00000004ffb47807 */ /* 0x000fe40003000000 */
[----:B------:R-:W-:Y:S02]  /*5250*/  ISETP.GE.AND P6, PT, R235, UR4, PT ;  /* 0x00000004eb007c0c */ /* 0x000fe4000bfc6270 */
[----:B------:R-:W-:-:S04]  /*5260*/  SEL R180, R180, RZ, P3 ;  /* 0x000000ffb4b47207 */ /* 0x000fc80001800000 */
[----:B------:R-:W-:Y:S02]  /*5270*/  ISETP.NE.U32.AND P2, PT, R180, RZ, PT ;  /* 0x000000ffb400720c */ /* 0x000fe40003f45070 */
[----:B------:R-:W-:Y:S02]  /*5280*/  SEL R180, RZ, 0x4, P6 ;  /* 0x00000004ffb47807 */ /* 0x000fe40003000000 */
[----:B------:R-:W-:Y:S02]  /*5290*/  ISETP.NE.U32.AND P6, PT, R176, RZ, PT ;  /* 0x000000ffb000720c */ /* 0x000fe40003fc5070 */
[----:B------:R-:W-:-:S11]  /*52a0*/  SEL R176, R180, RZ, P3 ;  /* 0x000000ffb4b07207 */ /* 0x000fd60001800000 */
[----:B------:R1:W-:Y:S01]  /*52b0*/  LDGSTS.E [R183+0x11600], [R150.64], P6 ;  /* 0x1160000096b77fae */ /* 0x0003e2000b121846 */
[----:B------:R-:W-:-:S03]  /*52c0*/  ISETP.GE.AND P6, PT, R233, UR4, PT ;  /* 0x00000004e9007c0c */ /* 0x000fc6000bfc6270 */
[----:B------:R2:W-:Y:S01]  /*52d0*/  LDGSTS.E [R183+0x11a00], [R146.64], P1 ;  /* 0x11a0000092b77fae */ /* 0x0005e20008921846 */
[----:B------:R-:W-:Y:S02]  /*52e0*/  SEL R180, RZ, 0x4, P6 ;  /* 0x00000004ffb47807 */ /* 0x000fe40003000000 */
[----:B------:R-:W-:Y:S02]  /*52f0*/  ISETP.GE.AND P6, PT, R182, UR4, PT ;  /* 0x00000004b6007c0c */ /* 0x000fe4000bfc6270 */
[----:B------:R-:W-:Y:S02]  /*5300*/  SEL R180, R180, RZ, P3 ;  /* 0x000000ffb4b47207 */ /* 0x000fe40001800000 */
[----:B------:R-:W-:Y:S01]  /*5310*/  LOP3.LUT R182, R202, 0x40, RZ, 0x3c, !PT ;  /* 0x00000040cab67812 */ /* 0x000fe200078e3cff */
[C---:B-1----:R-:W-:Y:S01]  /*5320*/  IMAD.WIDE R150, R177.reuse, 0x4, R150 ;  /* 0x00000004b1967825 */ /* 0x042fe200078e0296 */
[----:B------:R-:W-:Y:S02]  /*5330*/  ISETP.NE.U32.AND P1, PT, R180, RZ, PT ;  /* 0x000000ffb400720c */ /* 0x000fe40003f25070 */
[----:B------:R-:W-:Y:S01]  /*5340*/  SEL R180, RZ, 0x4, P6 ;  /* 0x00000004ffb47807 */ /* 0x000fe20003000000 */
[----:B--2---:R-:W-:Y:S01]  /*5350*/  IMAD.WIDE R146, R177, 0x4, R146 ;  /* 0x00000004b1927825 */ /* 0x004fe200078e0292 */
[----:B------:R-:W-:-:S02]  /*5360*/  ISETP.NE.U32.AND P6, PT, R179, RZ, PT ;  /* 0x000000ffb300720c */ /* 0x000fc40003fc5070 */
[----:B------:R-:W-:-:S11]  /*5370*/  SEL R180, R180, RZ, P3 ;  /* 0x000000ffb4b47207 */ /* 0x000fd60001800000 */
[----:B------:R1:W-:Y:S01]  /*5380*/  LDGSTS.E [R183+0x11e00], [R144.64], P6 ;  /* 0x11e0000090b77fae */ /* 0x0003e2000b121846 */
[----:B------:R-:W-:-:S03]  /*5390*/  ISETP.NE.U32.AND P6, PT, R180, RZ, PT ;  /* 0x000000ffb400720c */ /* 0x000fc60003fc5070 */
[----:B------:R-:W0:Y:S04]  /*53a0*/  LDGDEPBAR ;  /* 0x00000000000079af */ /* 0x000e280000000000 */
[----:B------:R2:W-:Y:S04]  /*53b0*/  LDGSTS.E [R202], [R16.64], P0 ;  /* 0x0000000010ca7fae */ /* 0x0005e80008121846 */
[----:B------:R3:W-:Y:S01]  /*53c0*/  LDGSTS.E [R202+0x400], [R20.64], P0 ;  /* 0x0040000014ca7fae */ /* 0x0007e20008121846 */
[----:B-1----:R-:W-:-:S03]  /*53d0*/  IMAD.WIDE R144, R177, 0x4, R144 ;  /* 0x00000004b1907825 */ /* 0x002fc600078e0290 */
[----:B------:R1:W-:Y:S04]  /*53e0*/  LDGSTS.E [R202+0x800], [R24.64], P0 ;  /* 0x0080000018ca7fae */ /* 0x0003e80008121846 */
        /* <DEDUP_REMOVED lines=60> */
[----:B------:R1:W-:Y:S01]  /*57b0*/  LDGSTS.E [R182+0x7e00], [R142.64], P0 ;  /* 0x07e000008eb67fae */ /* 0x0003e20008121846 */
[----:B------:R-:W-:-:S02]  /*57c0*/  ISETP.NE.U32.AND P0, PT, R178, RZ, PT ;  /* 0x000000ffb200720c */ /* 0x000fc40003f05070 */
[----:B------:R-:W-:Y:S01]  /*57d0*/  CS2R R178, SRZ ;  /* 0x0000000000b27805 */ /* 0x000fe2000001ff00 */
[----:B------:R-:W0:Y:S04]  /*57e0*/  LDGDEPBAR ;  /* 0x00000000000079af */ /* 0x000e280000000000 */
[----:B------:R-:W-:Y:S06]  /*57f0*/  BAR.SYNC.DEFER_BLOCKING 0x0 ;  /* 0x0000000000007b1d */ /* 0x000fec0000010000 */
[----:B------:R-:W-:Y:S01]  /*5800*/  @!PT LDS RZ, [RZ] ;  /* 0x00000000fffff984 */ /* 0x000fe20000000800 */
[----:B------:R-:W-:Y:S01]  /*5810*/  @!PT LDS RZ, [RZ] ;  /* 0x00000000fffff984 */ /* 0x000fe20000000800 */
[----:B------:R-:W-:Y:S01]  /*5820*/  @!PT LDS RZ, [RZ] ;  /* 0x00000000fffff984 */ /* 0x000fe20000000800 */
[----:B------:R1:W-:Y:S01]  /*5830*/  LDGSTS.E [R213+0x12000], [R174.64], P0 ;  /* 0x12000000aed57fae */ /* 0x0003e20008121846 */
[----:B------:R-:W-:-:S03]  /*5840*/  ISETP.GE.AND P0, PT, R231, UR4, PT ;  /* 0x00000004e7007c0c */ /* 0x000fc6000bf06270 */
[----:B------:R2:W-:Y:S01]  /*5850*/  LDGSTS.E [R213+0x12400], [R172.64], P5 ;  /* 0x12400000acd57fae */ /* 0x0005e2000a921846 */
[----:B------:R-:W-:-:S03]  /*5860*/  ISETP.GE.AND P5, PT, R229, UR4, PT ;  /* 0x00000004e5007c0c */ /* 0x000fc6000bfa6270 */
[----:B------:R3:W-:Y:S01]  /*5870*/  LDGSTS.E [R213+0x12800], [R170.64], P4 ;  /* 0x12800000aad57fae */ /* 0x0007e2000a121846 */
[----:B-1----:R-:W-:-:S03]  /*5880*/  SEL R174, RZ, 0x4, P0 ;  /* 0x00000004ffae7807 */ /* 0x002fc60000000000 */
[----:B------:R1:W-:Y:S01]  /*5890*/  LDGSTS.E [R213+0x12c00], [R162.64], P2 ;  /* 0x12c00000a2d57fae */ /* 0x0003e20009121846 */
[----:B------:R-:W-:Y:S02]  /*58a0*/  SEL R174, R174, RZ, P3 ;  /* 0x000000ffaeae7207 */ /* 0x000fe40001800000 */
[----:B--2---:R-:W-:Y:S02]  /*58b0*/  SEL R173, RZ, 0x4, P5 ;  /* 0x00000004ffad7807 */ /* 0x004fe40002800000 */
[----:B------:R-:W-:Y:S02]  /*58c0*/  ISETP.GE.AND P5, PT, R227, UR4, PT ;  /* 0x00000004e3007c0c */ /* 0x000fe4000bfa6270 */
[----:B------:R-:W-:Y:S02]  /*58d0*/  ISETP.NE.U32.AND P0, PT, R174, RZ, PT ;  /* 0x000000ffae00720c */ /* 0x000fe40003f05070 */
[----:B------:R-:W-:Y:S02]  /*58e0*/  SEL R174, RZ, 0x4, P5 ;  /* 0x00000004ffae7807 */ /* 0x000fe40002800000 */
[----:B------:R-:W-:-:S02]  /*58f0*/  ISETP.GE.AND P5, PT, R225, UR4, PT ;  /* 0x00000004e1007c0c */ /* 0x000fc4000bfa6270 */
[----:B------:R-:W-:Y:S02]  /*5900*/  SEL R173, R173, RZ, P3 ;  /* 0x000000ffadad7207 */ /* 0x000fe40001800000 */
[----:B------:R-:W-:Y:S02]  /*5910*/  SEL R172, RZ, 0x4, P5 ;  /* 0x00000004ffac7807 */ /* 0x000fe40002800000 */
[----:B------:R-:W-:Y:S02]  /*5920*/  ISETP.GE.AND P5, PT, R223, UR4, PT ;  /* 0x00000004df007c0c */ /* 0x000fe4000bfa6270 */
[----:B------:R-:W-:Y:S02]  /*5930*/  ISETP.NE.U32.AND P4, PT, R173, RZ, PT ;  /* 0x000000ffad00720c */ /* 0x000fe40003f85070 */
[----:B------:R-:W-:Y:S02]  /*5940*/  SEL R173, RZ, 0x4, P5 ;  /* 0x00000004ffad7807 */ /* 0x000fe40002800000 */
[----:B------:R-:W-:-:S02]  /*5950*/  ISETP.GE.AND P5, PT, R221, UR4, PT ;  /* 0x00000004dd007c0c */ /* 0x000fc4000bfa6270 */
[----:B------:R-:W-:Y:S02]  /*5960*/  SEL R174, R174, RZ, P3 ;  /* 0x000000ffaeae7207 */ /* 0x000fe40001800000 */
[----:B---3--:R-:W-:Y:S02]  /*5970*/  SEL R171, RZ, 0x4, P5 ;  /* 0x00000004ffab7807 */ /* 0x008fe40002800000 */
[----:B------:R-:W-:Y:S02]  /*5980*/  ISETP.GE.AND P5, PT, R219, UR4, PT ;  /* 0x00000004db007c0c */ /* 0x000fe4000bfa6270 */
[----:B------:R-:W-:Y:S02]  /*5990*/  SEL R172, R172, RZ, P3 ;  /* 0x000000ffacac7207 */ /* 0x000fe40001800000 */
[----:B------:R-:W-:Y:S02]  /*59a0*/  SEL R170, RZ, 0x4, P5 ;  /* 0x00000004ffaa7807 */ /* 0x000fe40002800000 */
[----:B------:R-:W-:-:S02]  /*59b0*/  ISETP.GE.AND P5, PT, R217, UR4, PT ;  /* 0x00000004d9007c0c */ /* 0x000fc4000bfa6270 */
[----:B------:R-:W-:Y:S02]  /*59c0*/  ISETP.NE.U32.AND P2, PT, R174, RZ, PT ;  /* 0x000000ffae00720c */ /* 0x000fe40003f45070 */
[----:B-1----:R-:W-:Y:S02]  /*59d0*/  SEL R163, RZ, 0x4, P5 ;  /* 0x00000004ffa37807 */ /* 0x002fe40002800000 */
[----:B------:R-:W-:Y:S02]  /*59e0*/  ISETP.GE.AND P5, PT, R215, UR4, PT ;  /* 0x00000004d7007c0c */ /* 0x000fe4000bfa6270 */
[----:B------:R-:W-:Y:S02]  /*59f0*/  SEL R173, R173, RZ, P3 ;  /* 0x000000ffadad7207 */ /* 0x000fe40001800000 */
[----:B------:R-:W-:Y:S02]  /*5a00*/  SEL R162, RZ, 0x4, P5 ;  /* 0x00000004ffa27807 */ /* 0x000fe40002800000 */
[----:B------:R-:W-:-:S02]  /*5a10*/  ISETP.NE.U32.AND P5, PT, R176, RZ, PT ;  /* 0x000000ffb000720c */ /* 0x000fc40003fa5070 */
[----:B------:R-:W-:Y:S01]  /*5a20*/  SEL R171, R171, RZ, P3 ;  /* 0x000000ffabab7207 */ /* 0x000fe20001800000 */
[----:B------:R-:W-:Y:S01]  /*5a30*/  CS2R R176, SRZ ;  /* 0x0000000000b07805 */ /* 0x000fe2000001ff00 */
[----:B------:R-:W-:Y:S02]  /*5a40*/  SEL R170, R170, RZ, P3 ;  /* 0x000000ffaaaa7207 */ /* 0x000fe40001800000 */
[----:B------:R-:W-:Y:S02]  /*5a50*/  SEL R163, R163, RZ, P3 ;  /* 0x000000ffa3a37207 */ /* 0x000fe40001800000 */
[----:B------:R-:W-:-:S05]  /*5a60*/  SEL R162, R162, RZ, P3 ;  /* 0x000000ffa2a27207 */ /* 0x000fca0001800000 */
[----:B------:R1:W-:Y:S01]  /*5a70*/  LDGSTS.E [R213+0x13000], [R158.64], P5 ;  /* 0x130000009ed57fae */ /* 0x0003e2000a921846 */
[----:B------:R-:W-:-:S03]  /*5a80*/  ISETP.NE.U32.AND P5, PT, R172, RZ, PT ;  /* 0x000000ffac00720c */ /* 0x000fc60003fa5070 */
[----:B------:R2:W-:Y:S01]  /*5a90*/  LDGSTS.E [R213+0x13400], [R166.64], P1 ;  /* 0x13400000a6d57fae */ /* 0x0005e20008921846 */
[----:B------:R-:W-:-:S03]  /*5aa0*/  ISETP.NE.U32.AND P1, PT, R173, RZ, PT ;  /* 0x000000ffad00720c */ /* 0x000fc60003f25070 */
[----:B------:R3:W-:Y:S01]  /*5ab0*/  LDGSTS.E [R213+0x13800], [R168.64], P6 ;  /* 0x13800000a8d57fae */ /* 0x0007e2000b121846 */
[----:B------:R-:W-:-:S03]  /*5ac0*/  ISETP.NE.U32.AND P6, PT, R171, RZ, PT ;  /* 0x000000ffab00720c */ /* 0x000fc60003fc5070 */
[----:B------:R2:W-:Y:S01]  /*5ad0*/  LDGSTS.E [R213+0x13c00], [R164.64], P0 ;  /* 0x13c00000a4d57fae */ /* 0x0005e20008121846 */
[----:B------:R-:W-:Y:S01]  /*5ae0*/  ISETP.NE.U32.AND P0, PT, R170, RZ, PT ;  /* 0x000000ffaa00720c */ /* 0x000fe20003f05070 */
[----:B-1----:R-:W-:Y:S01]  /*5af0*/  CS2R R158, SRZ ;  /* 0x00000000009e7805 */ /* 0x002fe2000001ff00 */
[----:B------:R-:W-:Y:S01]  /*5b00*/  CS2R R170, SRZ ;  /* 0x0000000000aa7805 */ /* 0x000fe2000001ff00 */
[----:B------:R1:W-:Y:S01]  /*5b10*/  LDGSTS.E [R183+0x12200], [R160.64], P4 ;  /* 0x12200000a0b77fae */ /* 0x0003e2000a121846 */
[----:B------:R-:W-:-:S03]  /*5b20*/  ISETP.NE.U32.AND P4, PT, R163, RZ, PT ;  /* 0x000000ffa300720c */ /* 0x000fc60003f85070 */
[----:B------:R2:W-:Y:S01]  /*5b30*/  LDGSTS.E [R183+0x12600], [R156.64], P2 ;  /* 0x126000009cb77fae */ /* 0x0005e20009121846 */
[----:B------:R-:W-:Y:S01]  /*5b40*/  ISETP.NE.U32.AND P2, PT, R162, RZ, PT ;  /* 0x000000ffa200720c */ /* 0x000fe20003f45070 */
[----:B---3--:R-:W-:Y:S01]  /*5b50*/  CS2R R168, SRZ ;  /* 0x0000000000a87805 */ /* 0x008fe2000001ff00 */
[----:B------:R-:W-:Y:S01]  /*5b60*/  CS2R R162, SRZ ;  /* 0x0000000000a27805 */ /* 0x000fe2000001ff00 */
[----:B------:R3:W-:Y:S01]  /*5b70*/  LDGSTS.E [R183+0x12a00], [R154.64], P5 ;  /* 0x12a000009ab77fae */ /* 0x0007e2000a921846 */
[----:B------:R-:W-:-:S03]  /*5b80*/  ISETP.GE.AND P5, PT, R211, UR4, PT ;  /* 0x00000004d3007c0c */ /* 0x000fc6000bfa6270 */
[----:B------:R4:W-:Y:S01]  /*5b90*/  LDGSTS.E [R183+0x12e00], [R152.64], P1 ;  /* 0x12e0000098b77fae */ /* 0x0009e20008921846 */
[----:B-1----:R-:W-:Y:S01]  /*5ba0*/  CS2R R160, SRZ ;  /* 0x0000000000a07805 */ /* 0x002fe2000001ff00 */
[C---:B--2---:R-:W-:Y:S02]  /*5bb0*/  IMAD.SHL.U32 R156, R205.reuse, 0x400, RZ ;  /* 0x00000400cd9c7824 */ /* 0x044fe400078e00ff */
[----:B------:R1:W-:Y:S01]  /*5bc0*/  LDGSTS.E [R183+0x13200], [R148.64], P6 ;  /* 0x1320000094b77fae */ /* 0x0003e2000b121846 */
[C---:B---3--:R-:W-:Y:S02]  /*5bd0*/  IMAD.SHL.U32 R154, R205.reuse, 0x1000, RZ ;  /* 0x00001000cd9a7824 */ /* 0x048fe400078e00ff */
[----:B------:R-:W-:Y:S01]  /*5be0*/  LOP3.LUT R156, R156, 0x6000, RZ, 0xc0, !PT ;  /* 0x000060009c9c7812 */ /* 0x000fe200078ec0ff */
[----:B------:R-:W-:Y:S01]  /*5bf0*/  IMAD.SHL.U32 R155, R205, 0x20, RZ ;  /* 0x00000020cd9b7824 */ /* 0x000fe200078e00ff */
[----:B------:R1:W-:Y:S01]  /*5c00*/  LDGSTS.E [R183+0x13600], [R150.64], P0 ;  /* 0x1360000096b77fae */ /* 0x0003e20008121846 */
[----:B------:R-:W-:-:S02]  /*5c10*/  ISETP.GE.AND P0, PT, R209, 0x20, PT ;  /* 0x00000020d100780c */ /* 0x000fc40003f06270 */
[----:B------:R-:W-:Y:S01]  /*5c20*/  LOP3.LUT R154, R154, 0x6000, RZ, 0xc0, !PT ;  /* 0x000060009a9a7812 */ /* 0x000fe200078ec0ff */
[----:B------:R-:W-:Y:S01]  /*5c30*/  IMAD R156, R201, 0x40, R156 ;  /* 0x00000040c99c7824 */ /* 0x000fe200078e029c */
[----:B------:R-:W-:Y:S01]  /*5c40*/  LOP3.LUT R155, R155, 0x60, RZ, 0xc0, !PT ;  /* 0x000000609b9b7812 */ /* 0x000fe200078ec0ff */
[----:B------:R-:W-:Y:S01]  /*5c50*/  IMAD.MOV.U32 R201, RZ, RZ, c[0x0][0x18c] ;  /* 0x00006300ffc97624 */ /* 0x000fe200078e00ff */
[----:B------:R1:W-:Y:S01]  /*5c60*/  LDGSTS.E [R183+0x13a00], [R146.64], P4 ;  /* 0x13a0000092b77fae */ /* 0x0003e2000a121846 */
[----:B------:R-:W-:Y:S02]  /*5c70*/  IMAD R154, R181, 0x10, R154 ;  /* 0x00000010b59a7824 */ /* 0x000fe400078e029a */
[----:B------:R-:W-:Y:S01]  /*5c80*/  IMAD.SHL.U32 R201, R201, 0x20, RZ ;  /* 0x00000020c9c97824 */ /* 0x000fe200078e00ff */
[----:B------:R1:W-:Y:S01]  /*5c90*/  LDGSTS.E [R183+0x13e00], [R144.64], P2 ;  /* 0x13e0000090b77fae */ /* 0x0003e20009121846 */
[----:B------:R-:W-:Y:S02]  /*5ca0*/  CS2R R180, SRZ ;  /* 0x0000000000b47805 */ /* 0x000fe4000001ff00 */
[C---:B------:R-:W-:Y:S01]  /*5cb0*/  IMAD.WIDE R16, R201.reuse, 0x4, R16 ;  /* 0x00000004c9107825 */ /* 0x040fe200078e0210 */
[----:B------:R2:W-:Y:S03]  /*5cc0*/  STL [R1+0x16c], R154 ;  /* 0x00016c9a01007387 */ /* 0x0005e60000100800 */
[C---:B------:R-:W-:Y:S01]  /*5cd0*/  IMAD.WIDE R20, R201.reuse, 0x4, R20 ;  /* 0x00000004c9147825 */ /* 0x040fe200078e0214 */
[----:B------:R-:W0:Y:S03]  /*5ce0*/  LDGDEPBAR ;  /* 0x00000000000079af */ /* 0x000e260000000000 */
[----:B------:R-:W-:-:S04]  /*5cf0*/  IMAD.WIDE R24, R201, 0x4, R24 ;  /* 0x00000004c9187825 */ /* 0x000fc800078e0218 */
[----:B--2---:R-:W-:Y:S02]  /*5d00*/  IMAD.SHL.U32 R154, R205, 0x4, RZ ;  /* 0x00000004cd9a7824 */ /* 0x004fe400078e00ff */
[----:B----4-:R-:W-:-:S03]  /*5d10*/  IMAD.WIDE R28, R201, 0x4, R28 ;  /* 0x00000004c91c7825 */ /* 0x010fc600078e021c */
[----:B------:R-:W-:Y:S01]  /*5d20*/  LOP3.LUT R155, R155, 0x70, R154, 0x78, !PT ;  /* 0x000000709b9b7812 */ /* 0x000fe200078e789a */
[----:B-----5:R-:W-:Y:S01]  /*5d30*/  IMAD.WIDE R32, R201, 0x4, R32 ;  /* 0x00000004c9207825 */ /* 0x020fe200078e0220 */
[----:B------:R-:W-:-:S03]  /*5d40*/  SEL R154, RZ, 0x4, P5 ;  /* 0x00000004ff9a7807 */ /* 0x000fc60002800000 */
[----:B------:R-:W-:Y:S01]  /*5d50*/  IMAD.WIDE R36, R201, 0x4, R36 ;  /* 0x00000004c9247825 */ /* 0x000fe200078e0224 */
[----:B------:R-:W-:-:S03]  /*5d60*/  SEL R154, R154, RZ, P3 ;  /* 0x000000ff9a9a7207 */ /* 0x000fc60001800000 */
[----:B------:R-:W-:Y:S01]  /*5d70*/  IMAD.WIDE R40, R201, 0x4, R40 ;  /* 0x00000004c9287825 */ /* 0x000fe200078e0228 */
[----:B------:R-:W-:-:S03]  /*5d80*/  ISETP.NE.U32.AND P3, PT, R154, RZ, PT ;  /* 0x000000ff9a00720c */ /* 0x000fc60003f65070 */
[----:B------:R-:W-:-:S04]  /*5d90*/  IMAD.WIDE R44, R201, 0x4, R44 ;  /* 0x00000004c92c7825 */ /* 0x000fc800078e022c */
[----:B------:R-:W-:-:S04]  /*5da0*/  IMAD.WIDE R48, R201, 0x4, R48 ;  /* 0x00000004c9307825 */ /* 0x000fc800078e0230 */
[C---:B------:R-:W-:Y:S02]  /*5db0*/  IMAD.WIDE R52, R201.reuse, 0x4, R52 ;  /* 0x00000004c9347825 */ /* 0x040fe400078e0234 */
[----:B------:R2:W-:Y:S02]  /*5dc0*/  LDGSTS.E [R202+0x8000], [R16.64], P3 ;  /* 0x0800000010ca7fae */ /* 0x0005e40009921846 */
[C---:B------:R-:W-:Y:S02]  /*5dd0*/  IMAD.WIDE R56, R201.reuse, 0x4, R56 ;  /* 0x00000004c9387825 */ /* 0x040fe400078e0238 */
[----:B------:R3:W-:Y:S02]  /*5de0*/  LDGSTS.E [R202+0x8400], [R20.64], P3 ;  /* 0x0840000014ca7fae */ /* 0x0007e40009921846 */
[C---:B------:R-:W-:Y:S02]  /*5df0*/  IMAD.WIDE R60, R201.reuse, 0x4, R60 ;  /* 0x00000004c93c7825 */ /* 0x040fe400078e023c */
[----:B------:R4:W-:Y:S02]  /*5e00*/  LDGSTS.E [R202+0x8800], [R24.64], P3 ;  /* 0x0880000018ca7fae */ /* 0x0009e40009921846 */
[----:B------:R-:W-:-:S02]  /*5e10*/  IMAD.WIDE R64, R201, 0x4, R64 ;  /* 0x00000004c9407825 */ /* 0x000fc400078e0240 */
[----:B------:R5:W-:Y:S02]  /*5e20*/  LDGSTS.E [R202+0x8c00], [R28.64], P3 ;  /* 0x08c000001cca7fae */ /* 0x000be40009921846 */
[C---:B------:R-:W-:Y:S02]  /*5e30*/  IMAD.WIDE R68, R201.reuse, 0x4, R68 ;  /* 0x00000004c9447825 */ /* 0x040fe400078e0244 */
[----:B------:R1:W-:Y:S01]  /*5e40*/  LDGSTS.E [R202+0x9000], [R32.64], P3 ;  /* 0x0900000020ca7fae */ /* 0x0003e20009921846 */
[----:B---3--:R-:W-:Y:S01]  /*5e50*/  CS2R R20, SRZ ;  /* 0x0000000000147805 */ /* 0x008fe2000001ff00 */
[C---:B------:R-:W-:Y:S02]  /*5e60*/  IMAD.WIDE R72, R201.reuse, 0x4, R72 ;  /* 0x00000004c9487825 */ /* 0x040fe400078e0248 */
[----:B------:R3:W-:Y:S01]  /*5e70*/  LDGSTS.E [R202+0x9400], [R36.64], P3 ;  /* 0x0940000024ca7fae */ /* 0x0007e20009921846 */
[----:B----4-:R-:W-:Y:S01]  /*5e80*/  CS2R R24, SRZ ;  /* 0x0000000000187805 */ /* 0x010fe2000001ff00 */
[----:B------:R-:W-:-:S02]  /*5e90*/  IMAD.WIDE R76, R201, 0x4, R76 ;  /* 0x00000004c94c7825 */ /* 0x000fc400078e024c */
[----:B------:R4:W-:Y:S01]  /*5ea0*/  LDGSTS.E [R202+0x9800], [R40.64], P3 ;  /* 0x0980000028ca7fae */ /* 0x0009e20009921846 */
[----:B-----5:R-:W-:Y:S01]  /*5eb0*/  CS2R R28, SRZ ;  /* 0x00000000001c7805 */ /* 0x020fe2000001ff00 */
[C---:B------:R-:W-:Y:S02]  /*5ec0*/  IMAD.WIDE R80, R201.reuse, 0x4, R80 ;  /* 0x00000004c9507825 */ /* 0x040fe400078e0250 */
[----:B------:R5:W-:Y:S01]  /*5ed0*/  LDGSTS.E [R202+0x9c00], [R44.64], P3 ;  /* 0x09c000002cca7fae */ /* 0x000be20009921846 */
[----:B-1----:R-:W-:Y:S01]  /*5ee0*/  CS2R R32, SRZ ;  /* 0x0000000000207805 */ /* 0x002fe2000001ff00 */
[C---:B------:R-:W-:Y:S02]  /*5ef0*/  IMAD.WIDE R84, R201.reuse, 0x4, R84 ;  /* 0x00000004c9547825 */ /* 0x040fe400078e0254 */
[----:B------:R2:W-:Y:S01]  /*5f00*/  LDGSTS.E [R202+0xa000], [R48.64], P3 ;  /* 0x0a00000030ca7fae */ /* 0x0005e20009921846 */
[----:B---3--:R-:W-:Y:S01]  /*5f10*/  CS2R R36, SRZ ;  /* 0x0000000000247805 */ /* 0x008fe2000001ff00 */
[----:B------:R-:W-:-:S02]  /*5f20*/  IMAD.WIDE R88, R201, 0x4, R88 ;  /* 0x00000004c9587825 */ /* 0x000fc400078e0258 */
[----:B------:R1:W-:Y:S01]  /*5f30*/  LDGSTS.E [R202+0xa400], [R52.64], P3 ;  /* 0x0a40000034ca7fae */ /* 0x0003e20009921846 */
[----:B----4-:R-:W-:Y:S01]  /*5f40*/  CS2R R40, SRZ ;  /* 0x0000000000287805 */ /* 0x010fe2000001ff00 */
[C---:B------:R-:W-:Y:S02]  /*5f50*/  IMAD.WIDE R92, R201.reuse, 0x4, R92 ;  /* 0x00000004c95c7825 */ /* 0x040fe400078e025c */
[----:B------:R3:W-:Y:S01]  /*5f60*/  LDGSTS.E [R202+0xa800], [R56.64], P3 ;  /* 0x0a80000038ca7fae */ /* 0x0007e20009921846 */
[----:B-----5:R-:W-:Y:S01]  /*5f70*/  CS2R R44, SRZ ;  /* 0x00000000002c7805 */ /* 0x020fe2000001ff00 */
[C---:B------:R-:W-:Y:S02]  /*5f80*/  IMAD.WIDE R96, R201.reuse, 0x4, R96 ;  /* 0x00000004c9607825 */ /* 0x040fe400078e0260 */
[----:B------:R2:W-:Y:S02]  /*5f90*/  LDGSTS.E [R202+0xac00], [R60.64], P3 ;  /* 0x0ac000003cca7fae */ /* 0x0005e40009921846 */
[----:B------:R-:W-:-:S02]  /*5fa0*/  IMAD.WIDE R100, R201, 0x4, R100 ;  /* 0x00000004c9647825 */ /* 0x000fc400078e0264 */
[----:B------:R4:W-:Y:S01]  /*5fb0*/  LDGSTS.E [R202+0xb000], [R64.64], P3 ;  /* 0x0b00000040ca7fae */ /* 0x0009e20009921846 */
[----:B-1----:R-:W-:Y:S01]  /*5fc0*/  CS2R R52, SRZ ;  /* 0x0000000000347805 */ /* 0x002fe2000001ff00 */
[C---:B------:R-:W-:Y:S02]  /*5fd0*/  IMAD.WIDE R104, R201.reuse, 0x4, R104 ;  /* 0x00000004c9687825 */ /* 0x040fe400078e0268 */
[----:B------:R1:W-:Y:S01]  /*5fe0*/  LDGSTS.E [R202+0xb400], [R68.64], P3 ;  /* 0x0b40000044ca7fae */ /* 0x0003e20009921846 */
[----:B---3--:R-:W-:Y:S01]  /*5ff0*/  CS2R R56, SRZ ;  /* 0x0000000000387805 */ /* 0x008fe2000001ff00 */
[C---:B------:R-:W-:Y:S02]  /*6000*/  IMAD.WIDE R108, R201.reuse, 0x4, R108 ;  /* 0x00000004c96c7825 */ /* 0x040fe400078e026c */
[----:B------:R3:W-:Y:S02]  /*6010*/  LDGSTS.E [R202+0xb800], [R72.64], P3 ;  /* 0x0b80000048ca7fae */ /* 0x0007e40009921846 */
[----:B------:R-:W-:-:S02]  /*6020*/  IMAD.WIDE R112, R201, 0x4, R112 ;  /* 0x00000004c9707825 */ /* 0x000fc400078e0270 */
[----:B------:R5:W-:Y:S01]  /*6030*/  LDGSTS.E [R202+0xbc00], [R76.64], P3 ;  /* 0x0bc000004cca7fae */ /* 0x000be20009921846 */
[----:B----4-:R-:W-:Y:S01]  /*6040*/  CS2R R64, SRZ ;  /* 0x0000000000407805 */ /* 0x010fe2000001ff00 */
        /* <DEDUP_REMOVED lines=8> */
[----:B-----5:R-:W-:Y:S01]  /*60d0*/  CS2R R76, SRZ ;  /* 0x00000000004c7805 */ /* 0x020fe2000001ff00 */
[C---:B------:R-:W-:Y:S02]  /*60e0*/  IMAD.WIDE R128, R201.reuse, 0x4, R128 ;  /* 0x00000004c9807825 */ /* 0x040fe400078e0280 */
[----:B------:R5:W-:Y:S01]  /*60f0*/  LDGSTS.E [R202+0xcc00], [R92.64], P3 ;  /* 0x0cc000005cca7fae */ /* 0x000be20009921846 */
[----:B----4-:R-:W-:Y:S01]  /*6100*/  CS2R R80, SRZ ;  /* 0x0000000000507805 */ /* 0x010fe2000001ff00 */
[C---:B------:R-:W-:Y:S02]  /*6110*/  IMAD.WIDE R132, R201.reuse, 0x4, R132 ;  /* 0x00000004c9847825 */ /* 0x040fe400078e0284 */
[----:B------:R4:W-:Y:S01]  /*6120*/  LDGSTS.E [R202+0xd000], [R96.64], P3 ;  /* 0x0d00000060ca7fae */ /* 0x0009e20009921846 */
[----:B-1----:R-:W-:Y:S01]  /*6130*/  CS2R R84, SRZ ;  /* 0x0000000000547805 */ /* 0x002fe2000001ff00 */
[----:B------:R-:W-:-:S02]  /*6140*/  IMAD.WIDE R136, R201, 0x4, R136 ;  /* 0x00000004c9887825 */ /* 0x000fc400078e0288 */
[----:B------:R1:W-:Y:S01]  /*6150*/  LDGSTS.E [R202+0xd400], [R100.64], P3 ;  /* 0x0d40000064ca7fae */ /* 0x0003e20009921846 */
[----:B---3--:R-:W-:Y:S01]  /*6160*/  CS2R R88, SRZ ;  /* 0x0000000000587805 */ /* 0x008fe2000001ff00 */
[C---:B------:R-:W-:Y:S02]  /*6170*/  IMAD.WIDE R140, R201.reuse, 0x4, R140 ;  /* 0x00000004c98c7825 */ /* 0x040fe400078e028c */
[----:B------:R3:W-:Y:S01]  /*6180*/  LDGSTS.E [R202+0xd800], [R104.64], P3 ;  /* 0x0d80000068ca7fae */ /* 0x0007e20009921846 */
[----:B-----5:R-:W-:Y:S01]  /*6190*/  CS2R R92, SRZ ;  /* 0x00000000005c7805 */ /* 0x020fe2000001ff00 */
[C---:B------:R-:W-:Y:S02]  /*61a0*/  IMAD.WIDE R18, R201.reuse, 0x4, R18 ;  /* 0x00000004c9127825 */ /* 0x040fe400078e0212 */
[----:B------:R5:W-:Y:S01]  /*61b0*/  LDGSTS.E [R202+0xdc00], [R108.64], P3 ;  /* 0x0dc000006cca7fae */ /* 0x000be20009921846 */
[----:B----4-:R-:W-:Y:S01]  /*61c0*/  CS2R R96, SRZ ;  /* 0x0000000000607805 */ /* 0x010fe2000001ff00 */
[----:B------:R-:W-:-:S02]  /*61d0*/  IMAD.WIDE R22, R201, 0x4, R22 ;  /* 0x00000004c9167825 */ /* 0x000fc400078e0216 */
[----:B------:R4:W-:Y:S01]  /*61e0*/  LDGSTS.E [R202+0xe000], [R112.64], P3 ;  /* 0x0e00000070ca7fae */ /* 0x0009e20009921846 */
[----:B-1----:R-:W-:Y:S01]  /*61f0*/  CS2R R100, SRZ ;  /* 0x0000000000647805 */ /* 0x002fe2000001ff00 */
[C---:B------:R-:W-:Y:S02]  /*6200*/  IMAD.WIDE R26, R201.reuse, 0x4, R26 ;  /* 0x00000004c91a7825 */ /* 0x040fe400078e021a */
[----:B------:R1:W-:Y:S01]  /*6210*/  LDGSTS.E [R202+0xe400], [R116.64], P3 ;  /* 0x0e40000074ca7fae */ /* 0x0003e20009921846 */
[----:B---3--:R-:W-:Y:S01]  /*6220*/  CS2R R104, SRZ ;  /* 0x0000000000687805 */ /* 0x008fe2000001ff00 */
[C---:B------:R-:W-:Y:S02]  /*6230*/  IMAD.WIDE R30, R201.reuse, 0x4, R30 ;  /* 0x00000004c91e7825 */ /* 0x040fe400078e021e */
[----:B------:R3:W-:Y:S01]  /*6240*/  LDGSTS.E [R202+0xe800], [R120.64], P3 ;  /* 0x0e80000078ca7fae */ /* 0x0007e20009921846 */
[----:B-----5:R-:W-:Y:S01]  /*6250*/  CS2R R108, SRZ ;  /* 0x00000000006c7805 */ /* 0x020fe2000001ff00 */
        /* <DEDUP_REMOVED lines=19> */
[----:B------:R1:W-:Y:S02]  /*6390*/  LDGSTS.E [R182+0x8600], [R22.64], P3 ;  /* 0x0860000016b67fae */ /* 0x0003e40009921846 */
[C---:B------:R-:W-:Y:S02]  /*63a0*/  IMAD.WIDE R62, R201.reuse, 0x4, R62 ;  /* 0x00000004c93e7825 */ /* 0x040fe400078e023e */
[----:B------:R4:W-:Y:S02]  /*63b0*/  LDGSTS.E [R182+0x8a00], [R26.64], P3 ;  /* 0x08a000001ab67fae */ /* 0x0009e40009921846 */
[C---:B------:R-:W-:Y:S02]  /*63c0*/  IMAD.WIDE R66, R201.reuse, 0x4, R66 ;  /* 0x00000004c9427825 */ /* 0x040fe400078e0242 */
[----:B------:R5:W-:Y:S02]  /*63d0*/  LDGSTS.E [R182+0x8e00], [R30.64], P3 ;  /* 0x08e000001eb67fae */ /* 0x000be40009921846 */
[----:B------:R-:W-:-:S02]  /*63e0*/  IMAD.WIDE R70, R201, 0x4, R70 ;  /* 0x00000004c9467825 */ /* 0x000fc400078e0246 */
[----:B------:R2:W-:Y:S01]  /*63f0*/  LDGSTS.E [R182+0x9200], [R34.64], P3 ;  /* 0x0920000022b67fae */ /* 0x0005e20009921846 */
[----:B-1----:R-:W-:Y:S01]  /*6400*/  CS2R R22, SRZ ;  /* 0x0000000000167805 */ /* 0x002fe2000001ff00 */
[----:B------:R-:W-:Y:S02]  /*6410*/  IMAD.WIDE R74, R201, 0x4, R74 ;  /* 0x00000004c94a7825 */ /* 0x000fe400078e024a */
[----:B------:R1:W-:Y:S01]  /*6420*/  LDGSTS.E [R182+0x9600], [R38.64], P3 ;  /* 0x0960000026b67fae */ /* 0x0003e20009921846 */
[----:B----4-:R-:W-:Y:S01]  /*6430*/  CS2R R26, SRZ ;  /* 0x00000000001a7805 */ /* 0x010fe2000001ff00 */
[----:B------:R-:W-:Y:S02]  /*6440*/  IMAD.IADD R155, R155, 0x1, R156 ;  /* 0x000000019b9b7824 */ /* 0x000fe400078e029c */
[----:B------:R4:W-:Y:S01]  /*6450*/  LDGSTS.E [R182+0x9a00], [R42.64], P3 ;  /* 0x09a000002ab67fae */ /* 0x0009e20009921846 */
[C---:B------:R-:W-:Y:S01]  /*6460*/  IMAD.WIDE R78, R201.reuse, 0x4, R78 ;  /* 0x00000004c94e7825 */ /* 0x040fe200078e024e */
[----:B------:R-:W-:Y:S01]  /*6470*/  CS2R R156, SRZ ;  /* 0x00000000009c7805 */ /* 0x000fe2000001ff00 */
[----:B-----5:R-:W-:Y:S01]  /*6480*/  CS2R R30, SRZ ;  /* 0x00000000001e7805 */ /* 0x020fe2000001ff00 */
[----:B------:R5:W-:Y:S01]  /*6490*/  LDGSTS.E [R182+0x9e00], [R46.64], P3 ;  /* 0x09e000002eb67fae */ /* 0x000be20009921846 */
[----:B------:R-:W-:Y:S01]  /*64a0*/  IMAD.WIDE R82, R201, 0x4, R82 ;  /* 0x00000004c9527825 */ /* 0x000fe200078e0252 */
[----:B--2---:R-:W-:-:S02]  /*64b0*/  CS2R R34, SRZ ;  /* 0x0000000000227805 */ /* 0x004fc4000001ff00 */
[----:B------:R3:W-:Y:S01]  /*64c0*/  LDGSTS.E [R182+0xa200], [R50.64], P3 ;  /* 0x0a20000032b67fae */ /* 0x0007e20009921846 */
[C---:B------:R-:W-:Y:S01]  /*64d0*/  IMAD.WIDE R86, R201.reuse, 0x4, R86 ;  /* 0x00000004c9567825 */ /* 0x040fe200078e0256 */
[----:B-1----:R-:W-:Y:S02]  /*64e0*/  CS2R R38, SRZ ;  /* 0x0000000000267805 */ /* 0x002fe4000001ff00 */
[----:B------:R1:W-:Y:S01]  /*64f0*/  LDGSTS.E [R182+0xa600], [R54.64], P3 ;  /* 0x0a60000036b67fae */ /* 0x0003e20009921846 */
[C---:B------:R-:W-:Y:S01]  /*6500*/  IMAD.WIDE R90, R201.reuse, 0x4, R90 ;  /* 0x00000004c95a7825 */ /* 0x040fe200078e025a */
[----:B----4-:R-:W-:Y:S02]  /*6510*/  CS2R R42, SRZ ;  /* 0x00000000002a7805 */ /* 0x010fe4000001ff00 */
[----:B------:R2:W-:Y:S01]  /*6520*/  LDGSTS.E [R182+0xaa00], [R58.64], P3 ;  /* 0x0aa000003ab67fae */ /* 0x0005e20009921846 */
[----:B------:R-:W-:Y:S01]  /*6530*/  IMAD.WIDE R94, R201, 0x4, R94 ;  /* 0x00000004c95e7825 */ /* 0x000fe200078e025e */
[----:B-----5:R-:W-:-:S02]  /*6540*/  CS2R R46, SRZ ;  /* 0x00000000002e7805 */ /* 0x020fc4000001ff00 */
[----:B------:R3:W-:Y:S01]  /*6550*/  LDGSTS.E [R182+0xae00], [R62.64], P3 ;  /* 0x0ae000003eb67fae */ /* 0x0007e20009921846 */
[----:B------:R-:W-:-:S03]  /*6560*/  IMAD.WIDE R98, R201, 0x4, R98 ;  /* 0x00000004c9627825 */ /* 0x000fc600078e0262 */
[----:B------:R4:W-:Y:S01]  /*6570*/  LDGSTS.E [R182+0xb200], [R66.64], P3 ;  /* 0x0b20000042b67fae */ /* 0x0009e20009921846 */
[C---:B------:R-:W-:Y:S01]  /*6580*/  IMAD.WIDE R102, R201.reuse, 0x4, R102 ;  /* 0x00000004c9667825 */ /* 0x040fe200078e0266 */
[----:B-1----:R-:W-:Y:S02]  /*6590*/  CS2R R54, SRZ ;  /* 0x0000000000367805 */ /* 0x002fe4000001ff00 */
[----:B------:R1:W-:Y:S01]  /*65a0*/  LDGSTS.E [R182+0xb600], [R70.64], P3 ;  /* 0x0b60000046b67fae */ /* 0x0003e20009921846 */
[C---:B------:R-:W-:Y:S01]  /*65b0*/  IMAD.WIDE R106, R201.reuse, 0x4, R106 ;  /* 0x00000004c96a7825 */ /* 0x040fe200078e026a */
[----:B--2---:R-:W-:Y:S02]  /*65c0*/  CS2R R58, SRZ ;  /* 0x00000000003a7805 */ /* 0x004fe4000001ff00 */
[----:B------:R2:W-:Y:S01]  /*65d0*/  LDGSTS.E [R182+0xba00], [R74.64], P3 ;  /* 0x0ba000004ab67fae */ /* 0x0005e20009921846 */
[----:B------:R-:W-:-:S03]  /*65e0*/  IMAD.WIDE R110, R201, 0x4, R110 ;  /* 0x00000004c96e7825 */ /* 0x000fc600078e026e */
[----:B------:R2:W-:Y:S01]  /*65f0*/  STL [R1+0x140], R155 ;  /* 0x0001409b01007387 */ /* 0x0005e20000100800 */
[C---:B------:R-:W-:Y:S01]  /*6600*/  IMAD.WIDE R114, R201.reuse, 0x4, R114 ;  /* 0x00000004c9727825 */ /* 0x040fe200078e0272 */
[----:B----4-:R-:W-:Y:S02]  /*6610*/  CS2R R66, SRZ ;  /* 0x0000000000427805 */ /* 0x010fe4000001ff00 */
[----:B------:R4:W-:Y:S01]  /*6620*/  LDGSTS.E [R182+0xbe00], [R78.64], P3 ;  /* 0x0be000004eb67fae */ /* 0x0009e20009921846 */
[C---:B------:R-:W-:Y:S01]  /*6630*/  IMAD.WIDE R118, R201.reuse, 0x4, R118 ;  /* 0x00000004c9767825 */ /* 0x040fe200078e0276 */
[----:B-1----:R-:W-:Y:S02]  /*6640*/  CS2R R70, SRZ ;  /* 0x0000000000467805 */ /* 0x002fe4000001ff00 */
[----:B------:R1:W-:Y:S01]  /*6650*/  LDGSTS.E [R182+0xc200], [R82.64], P3 ;  /* 0x0c20000052b67fae */ /* 0x0003e20009921846 */
[----:B------:R-:W-:Y:S01]  /*6660*/  IMAD.WIDE R122, R201, 0x4, R122 ;  /* 0x00000004c97a7825 */ /* 0x000fe200078e027a */
[----:B--2---:R-:W-:-:S02]  /*6670*/  CS2R R74, SRZ ;  /* 0x00000000004a7805 */ /* 0x004fc4000001ff00 */
[----:B------:R2:W-:Y:S01]  /*6680*/  LDGSTS.E [R182+0xc600], [R86.64], P3 ;  /* 0x0c60000056b67fae */ /* 0x0005e20009921846 */
[----:B------:R-:W-:-:S03]  /*6690*/  IMAD.WIDE R126, R201, 0x4, R126 ;  /* 0x00000004c97e7825 */ /* 0x000fc600078e027e */
[----:B------:R5:W-:Y:S01]  /*66a0*/  LDGSTS.E [R182+0xca00], [R90.64], P3 ;  /* 0x0ca000005ab67fae */ /* 0x000be20009921846 */
        /* <DEDUP_REMOVED lines=9> */
[----:B------:R-:W-:Y:S01]  /*6740*/  IMAD.WIDE R142, R201, 0x4, R142 ;  /* 0x00000004c98e7825 */ /* 0x000fe200078e028e */
[----:B-----5:R-:W-:Y:S02]  /*6750*/  CS2R R90, SRZ ;  /* 0x00000000005a7805 */ /* 0x020fe4000001ff00 */
[----:B------:R5:W-:Y:S01]  /*6760*/  LDGSTS.E [R182+0xda00], [R106.64], P3 ;  /* 0x0da000006ab67fae */ /* 0x000be20009921846 */
[----:B----4-:R-:W-:-:S03]  /*6770*/  CS2R R94, SRZ ;  /* 0x00000000005e7805 */ /* 0x010fc6000001ff00 */
[----:B------:R4:W-:Y:S01]  /*6780*/  LDGSTS.E [R182+0xde00], [R110.64], P3 ;  /* 0x0de000006eb67fae */ /* 0x0009e20009921846 */
[----:B-1----:R-:W-:-:S03]  /*6790*/  CS2R R98, SRZ ;  /* 0x0000000000627805 */ /* 0x002fc6000001ff00 */
[----:B------:R1:W-:Y:S01]  /*67a0*/  LDGSTS.E [R182+0xe200], [R114.64], P3 ;  /* 0x0e20000072b67fae */ /* 0x0003e20009921846 */
[----:B--2---:R-:W-:-:S03]  /*67b0*/  CS2R R102, SRZ ;  /* 0x0000000000667805 */ /* 0x004fc6000001ff00 */
[----:B------:R2:W-:Y:S01]  /*67c0*/  LDGSTS.E [R182+0xe600], [R118.64], P3 ;  /* 0x0e60000076b67fae */ /* 0x0005e20009921846 */
[----:B-----5:R-:W-:-:S03]  /*67d0*/  CS2R R106, SRZ ;  /* 0x00000000006a7805 */ /* 0x020fc6000001ff00 */
        /* <DEDUP_REMOVED lines=12> */
[----:B------:R-:W0:Y:S01]  /*68a0*/  LDGDEPBAR ;  /* 0x00000000000079af */ /* 0x000e220000000000 */
[----:B--2---:R-:W-:Y:S01]  /*68b0*/  CS2R R134, SRZ ;  /* 0x0000000000867805 */ /* 0x004fe2000001ff00 */
[----:B---3--:R-:W-:Y:S01]  /*68c0*/  CS2R R182, SRZ ;  /* 0x0000000000b67805 */ /* 0x008fe2000001ff00 */
[----:B------:R-:W-:Y:S05]  /*68d0*/  @!P0 BRA `(.L_x_0) ;  /* 0x0000638000008947 */ /* 0x000fea0003800000 */
[----:B------:R-:W-:Y:S01]  /*68e0*/  SHF.R.S32.HI R77, RZ, 0x1f, R14 ;  /* 0x0000001fff4d7819 */ /* 0x000fe2000001140e */
[----:B------:R-:W1:Y:S01]  /*68f0*/  S2R R182, SR_TID.X ;  /* 0x0000000000b67919 */ /* 0x000e620000002100 */
[----:B------:R-:W-:Y:S01]  /*6900*/  SHF.R.S32.HI R16, RZ, 0x1f, R13 ;  /* 0x0000001fff107819 */ /* 0x000fe2000001140d */
[----:B------:R-:W-:Y:S01]  /*6910*/  IMAD.SHL.U32 R21, R201, 0x8, RZ ;  /* 0x00000008c9157824 */ /* 0x000fe200078e00ff */
[----:B------:R-:W-:Y:S02]  /*6920*/  SHF.R.S32.HI R17, RZ, 0x1f, R12 ;  /* 0x0000001fff117819 */ /* 0x000fe4000001140c */
[----:B------:R-:W-:Y:S02]  /*6930*/  SHF.L.U64.HI R77, R14, 0x2, R77 ;  /* 0x000000020e4d7819 */ /* 0x000fe4000001024d */
[----:B------:R-:W-:-:S02]  /*6940*/  SHF.R.S32.HI R14, RZ, 0x1f, R11 ;  /* 0x0000001fff0e7819 */ /* 0x000fc4000001140b */
[----:B------:R-:W-:Y:S02]  /*6950*/  SHF.R.S32.HI R19, RZ, 0x1f, R10 ;  /* 0x0000001fff137819 */ /* 0x000fe4000001140a */
[----:B------:R-:W-:Y:S02]  /*6960*/  SHF.L.U64.HI R16, R13, 0x2, R16 ;  /* 0x000000020d107819 */ /* 0x000fe40000010210 */
[----:B------:R-:W-:Y:S02]  /*6970*/  SHF.L.U64.HI R13, R12, 0x2, R17 ;  /* 0x000000020c0d7819 */ /* 0x000fe40000010211 */
[----:B------:R-:W-:Y:S01]  /*6980*/  SHF.L.U64.HI R11, R11, 0x2, R14 ;  /* 0x000000020b0b7819 */ /* 0x000fe2000001020e */
[----:B------:R-:W-:Y:S01]  /*6990*/  STL [R1+0x1ac], R16 ;  /* 0x0001ac1001007387 */ /* 0x000fe20000100800 */
[----:B------:R-:W-:Y:S02]  /*69a0*/  SHF.L.U64.HI R12, R10, 0x2, R19 ;  /* 0x000000020a0c7819 */ /* 0x000fe40000010213 */
[----:B------:R-:W-:Y:S01]  /*69b0*/  SHF.R.S32.HI R10, RZ, 0x1f, R9 ;  /* 0x0000001fff0a7819 */ /* 0x000fe20000011409 */
[----:B------:R2:W-:Y:S01]  /*69c0*/  STL [R1+0x1a8], R13 ;  /* 0x0001a80d01007387 */ /* 0x0005e20000100800 */
[----:B------:R-:W-:-:S02]  /*69d0*/  SHF.R.S32.HI R76, RZ, 0x1f, R209 ;  /* 0x0000001fff4c7819 */ /* 0x000fc400000114d1 */
[----:B------:R-:W-:Y:S01]  /*69e0*/  SHF.L.U64.HI R10, R9, 0x2, R10 ;  /* 0x00000002090a7819 */ /* 0x000fe2000001020a */
[----:B------:R3:W-:Y:S01]  /*69f0*/  STL [R1+0x1a4], R11 ;  /* 0x0001a40b01007387 */ /* 0x0007e20000100800 */
[----:B------:R-:W-:Y:S02]  /*6a00*/  LEA R205, P0, R204, R21, 0x2 ;  /* 0x00000015cccd7211 */ /* 0x000fe400078010ff */
[----:B------:R-:W-:Y:S01]  /*6a10*/  LEA.HI R76, R76, R209, RZ, 0x5 ;  /* 0x000000d14c4c7211 */ /* 0x000fe200078f28ff */
[----:B------:R4:W-:Y:S01]  /*6a20*/  STL [R1+0x1a0], R12 ;  /* 0x0001a00c01007387 */ /* 0x0009e20000100800 */
[----:B--2---:R-:W-:-:S03]  /*6a30*/  SHF.R.S32.HI R13, RZ, 0x1f, R6 ;  /* 0x0000001fff0d7819 */ /* 0x004fc60000011406 */
[----:B------:R-:W-:Y:S01]  /*6a40*/  STL [R1+0x19c], R10 ;  /* 0x00019c0a01007387 */ /* 0x000fe20000100800 */
[----:B---3--:R-:W-:Y:S02]  /*6a50*/  SHF.R.S32.HI R11, RZ, 0x1f, R8 ;  /* 0x0000001fff0b7819 */ /* 0x008fe40000011408 */
[----:B----4-:R-:W-:Y:S02]  /*6a60*/  SHF.R.S32.HI R12, RZ, 0x1f, R7 ;  /* 0x0000001fff0c7819 */ /* 0x010fe40000011407 */
[----:B------:R-:W-:Y:S02]  /*6a70*/  SHF.L.U64.HI R9, R8, 0x2, R11 ;  /* 0x0000000208097819 */ /* 0x000fe4000001020b */
[----:B------:R-:W-:Y:S02]  /*6a80*/  SHF.L.U64.HI R7, R7, 0x2, R12 ;  /* 0x0000000207077819 */ /* 0x000fe4000001020c */
[----:B------:R-:W-:Y:S01]  /*6a90*/  SHF.L.U64.HI R8, R6, 0x2, R13 ;  /* 0x0000000206087819 */ /* 0x000fe2000001020d */
[----:B------:R2:W-:Y:S01]  /*6aa0*/  STL [R1+0x198], R9 ;  /* 0x0001980901007387 */ /* 0x0005e20000100800 */
[----:B------:R-:W-:-:S03]  /*6ab0*/  SHF.R.S32.HI R6, RZ, 0x1f, R5 ;  /* 0x0000001fff067819 */ /* 0x000fc60000011405 */
[----:B------:R3:W-:Y:S01]  /*6ac0*/  STL [R1+0x194], R7 ;  /* 0x0001940701007387 */ /* 0x0007e20000100800 */
[----:B------:R-:W-:-:S03]  /*6ad0*/  SHF.L.U64.HI R6, R5, 0x2, R6 ;  /* 0x0000000205067819 */ /* 0x000fc60000010206 */
[----:B------:R4:W-:Y:S01]  /*6ae0*/  STL [R1+0x190], R8 ;  /* 0x0001900801007387 */ /* 0x0009e20000100800 */
[----:B--2---:R-:W-:-:S03]  /*6af0*/  SHF.R.S32.HI R9, RZ, 0x1f, R2 ;  /* 0x0000001fff097819 */ /* 0x004fc60000011402 */
[----:B------:R-:W-:Y:S01]  /*6b00*/  STL [R1+0x18c], R6 ;  /* 0x00018c0601007387 */ /* 0x000fe20000100800 */
[----:B---3--:R-:W-:Y:S02]  /*6b10*/  SHF.R.S32.HI R7, RZ, 0x1f, R4 ;  /* 0x0000001fff077819 */ /* 0x008fe40000011404 */
[----:B------:R-:W-:Y:S02]  /*6b20*/  SHF.L.U64.HI R2, R2, 0x2, R9 ;  /* 0x0000000202027819 */ /* 0x000fe40000010209 */
[----:B----4-:R-:W-:Y:S02]  /*6b30*/  SHF.R.S32.HI R8, RZ, 0x1f, R3 ;  /* 0x0000001fff087819 */ /* 0x010fe40000011403 */
[----:B------:R-:W-:Y:S02]  /*6b40*/  SHF.L.U64.HI R5, R4, 0x2, R7 ;  /* 0x0000000204057819 */ /* 0x000fe40000010207 */
[----:B------:R-:W-:Y:S02]  /*6b50*/  SHF.L.U64.HI R4, R3, 0x2, R8 ;  /* 0x0000000203047819 */ /* 0x000fe40000010208 */
[----:B------:R-:W-:Y:S01]  /*6b60*/  SHF.R.S32.HI R3, RZ, 0x1f, R201 ;  /* 0x0000001fff037819 */ /* 0x000fe200000114c9 */
[----:B------:R1:W-:Y:S01]  /*6b70*/  STL [R1+0x188], R5 ;  /* 0x0001880501007387 */ /* 0x0003e20000100800 */
[----:B------:R-:W-:-:S02]  /*6b80*/  SHF.R.S32.HI R7, RZ, 0x1f, R204 ;  /* 0x0000001fff077819 */ /* 0x000fc400000114cc */
[----:B------:R-:W-:Y:S01]  /*6b90*/  SHF.L.U64.HI R20, R201, 0x3, R3 ;  /* 0x00000003c9147819 */ /* 0x000fe20000010203 */
[----:B------:R2:W-:Y:S04]  /*6ba0*/  STL [R1+0x184], R4 ;  /* 0x0001840401007387 */ /* 0x0005e80000100800 */
[----:B------:R3:W-:Y:S01]  /*6bb0*/  STL [R1+0x180], R2 ;  /* 0x0001800201007387 */ /* 0x0007e20000100800 */
[----:B-1----:R-:W-:-:S03]  /*6bc0*/  LOP3.LUT R5, R182, 0x1c, RZ, 0xc0, !PT ;  /* 0x0000001cb6057812 */ /* 0x002fc600078ec0ff */
[----:B------:R-:W4:Y:S01]  /*6bd0*/  LDL.LU R172, [R1] ;  /* 0x0000000001ac7983 */ /* 0x000f220000300800 */
[----:B--2---:R-:W-:-:S03]  /*6be0*/  LOP3.LUT R4, R182, 0x3, RZ, 0xc0, !PT ;  /* 0x00000003b6047812 */ /* 0x004fc600078ec0ff */
[----:B------:R-:W2:Y:S01]  /*6bf0*/  LDL.LU R174, [R1+0x4] ;  /* 0x0000040001ae7983 */ /* 0x000ea20000300800 */
[----:B------:R-:W-:Y:S01]  /*6c00*/  LEA.HI.X R204, R204, R20, R7, 0x2, P0 ;  /* 0x00000014cccc7211 */ /* 0x000fe200000f1407 */
[----:B------:R-:W-:Y:S01]  /*6c10*/  IMAD R4, R4, 0x120, R5 ;  /* 0x0000012004047824 */ /* 0x000fe200078e0205 */
[----:B------:R-:W-:Y:S02]  /*6c20*/  SHF.R.S32.HI R9, RZ, 0x1f, R208 ;  /* 0x0000001fff097819 */ /* 0x000fe400000114d0 */
[----:B------:R-:W-:Y:S02]  /*6c30*/  LEA R209, P1, R208, R21, 0x2 ;  /* 0x00000015d0d17211 */ /* 0x000fe400078210ff */
[----:B------:R1:W-:Y:S01]  /*6c40*/  STL [R1+0x144], R4 ;  /* 0x0001440401007387 */ /* 0x0003e20000100800 */
[----:B---3--:R-:W-:-:S03]  /*6c50*/  SHF.R.S32.HI R2, RZ, 0x1f, R207 ;  /* 0x0000001fff027819 */ /* 0x008fc600000114cf */
[----:B------:R-:W3:Y:S01]  /*6c60*/  LDL.LU R175, [R1+0x8] ;  /* 0x0000080001af7983 */ /* 0x000ee20000300800 */
[----:B------:R-:W-:Y:S02]  /*6c70*/  SHF.R.S32.HI R7, RZ, 0x1f, R210 ;  /* 0x0000001fff077819 */ /* 0x000fe400000114d2 */
[-C--:B------:R-:W-:Y:S01]  /*6c80*/  LEA R211, P2, R210, R21.reuse, 0x2 ;  /* 0x00000015d2d37211 */ /* 0x080fe200078410ff */
[----:B------:R-:W5:Y:S01]  /*6c90*/  LDL.LU R152, [R1+0xc] ;  /* 0x00000c0001987983 */ /* 0x000f620000300800 */
[----:B------:R-:W-:Y:S02]  /*6ca0*/  SHF.R.S32.HI R5, RZ, 0x1f, R212 ;  /* 0x0000001fff057819 */ /* 0x000fe400000114d4 */
[----:B------:R-:W-:Y:S01]  /*6cb0*/  LEA R213, P3, R212, R21, 0x2 ;  /* 0x00000015d4d57211 */ /* 0x000fe200078610ff */
[----:B------:R-:W5:Y:S01]  /*6cc0*/  LDL.LU R153, [R1+0x10] ;  /* 0x0000100001997983 */ /* 0x000f620000300800 */
[-C--:B------:R-:W-:Y:S02]  /*6cd0*/  LEA.HI.X R208, R208, R20.reuse, R9, 0x2, P1 ;  /* 0x00000014d0d07211 */ /* 0x080fe400008f1409 */
[----:B------:R-:W-:Y:S01]  /*6ce0*/  SHF.L.U64.HI R2, R207, 0x2, R2 ;  /* 0x00000002cf027819 */ /* 0x000fe20000010202 */
[----:B------:R-:W5:Y:S01]  /*6cf0*/  LDL.LU R154, [R1+0x14] ;  /* 0x00001400019a7983 */ /* 0x000f620000300800 */
[----:B------:R-:W-:-:S02]  /*6d00*/  LEA.HI.X R210, R210, R20, R7, 0x2, P2 ;  /* 0x00000014d2d27211 */ /* 0x000fc400010f1407 */
[----:B------:R-:W-:Y:S01]  /*6d10*/  SHF.R.S32.HI R9, RZ, 0x1f, R216 ;  /* 0x0000001fff097819 */ /* 0x000fe200000114d8 */
[----:B------:R-:W5:Y:S01]  /*6d20*/  LDL.LU R155, [R1+0x18] ;  /* 0x00001800019b7983 */ /* 0x000f620000300800 */
[-C--:B------:R-:W-:Y:S02]  /*6d30*/  LEA R217, P1, R216, R21.reuse, 0x2 ;  /* 0x00000015d8d97211 */ /* 0x080fe400078210ff */
[----:B------:R-:W-:Y:S01]  /*6d40*/  SHF.R.S32.HI R11, RZ, 0x1f, R206 ;  /* 0x0000001fff0b7819 */ /* 0x000fe200000114ce */
[----:B------:R-:W5:Y:S01]  /*6d50*/  LDL.LU R164, [R1+0x1c] ;  /* 0x00001c0001a47983 */ /* 0x000f620000300800 */
[----:B------:R-:W-:Y:S02]  /*6d60*/  LEA R207, P0, R206, R21, 0x2 ;  /* 0x00000015cecf7211 */ /* 0x000fe400078010ff */
[----:B------:R-:W-:Y:S01]  /*6d70*/  LEA.HI.X R212, R212, R20, R5, 0x2, P3 ;  /* 0x00000014d4d47211 */ /* 0x000fe200018f1405 */
[----:B------:R-:W5:Y:S01]  /*6d80*/  LDL.LU R165, [R1+0x20] ;  /* 0x0000200001a57983 */ /* 0x000f620000300800 */
[----:B------:R-:W-:-:S02]  /*6d90*/  SHF.R.S32.HI R7, RZ, 0x1f, R218 ;  /* 0x0000001fff077819 */ /* 0x000fc400000114da */
[-C--:B------:R-:W-:Y:S01]  /*6da0*/  LEA R219, P2, R218, R21.reuse, 0x2 ;  /* 0x00000015dadb7211 */ /* 0x080fe200078410ff */
[----:B------:R-:W5:Y:S01]  /*6db0*/  LDL.LU R173, [R1+0x24] ;  /* 0x0000240001ad7983 */ /* 0x000f620000300800 */
[----:B------:R-:W-:Y:S02]  /*6dc0*/  SHF.R.S32.HI R5, RZ, 0x1f, R220 ;  /* 0x0000001fff057819 */ /* 0x000fe400000114dc */
[----:B------:R-:W-:Y:S01]  /*6dd0*/  LEA R221, P3, R220, R21, 0x2 ;  /* 0x00000015dcdd7211 */ /* 0x000fe200078610ff */
[----:B------:R-:W5:Y:S01]  /*6de0*/  LDL.LU R166, [R1+0x28] ;  /* 0x0000280001a67983 */ /* 0x000f620000300800 */
[-C--:B------:R-:W-:Y:S02]  /*6df0*/  LEA.HI.X R216, R216, R20.reuse, R9, 0x2, P1 ;  /* 0x00000014d8d87211 */ /* 0x080fe400008f1409 */
[-C--:B------:R-:W-:Y:S01]  /*6e00*/  LEA.HI.X R206, R206, R20.reuse, R11, 0x2, P0 ;  /* 0x00000014cece7211 */ /* 0x080fe200000f140b */
[----:B------:R-:W5:Y:S01]  /*6e10*/  LDL.LU R167, [R1+0x2c] ;  /* 0x00002c0001a77983 */ /* 0x000f620000300800 */
[----:B------:R-:W-:-:S02]  /*6e20*/  LEA.HI.X R218, R218, R20, R7, 0x2, P2 ;  /* 0x00000014dada7211 */ /* 0x000fc400010f1407 */
[----:B------:R-:W-:Y:S02]  /*6e30*/  SHF.R.S32.HI R9, RZ, 0x1f, R224 ;  /* 0x0000001fff097819 */ /* 0x000fe400000114e0 */
[-C--:B------:R-:W-:Y:S02]  /*6e40*/  LEA R225, P1, R224, R21.reuse, 0x2 ;  /* 0x00000015e0e17211 */ /* 0x080fe400078210ff */
[----:B------:R-:W-:Y:S02]  /*6e50*/  SHF.R.S32.HI R11, RZ, 0x1f, R214 ;  /* 0x0000001fff0b7819 */ /* 0x000fe400000114d6 */
[----:B------:R-:W-:Y:S02]  /*6e60*/  LEA R215, P0, R214, R21, 0x2 ;  /* 0x00000015d6d77211 */ /* 0x000fe400078010ff */
[----:B------:R-:W-:Y:S02]  /*6e70*/  LEA.HI.X R220, R220, R20, R5, 0x2, P3 ;  /* 0x00000014dcdc7211 */ /* 0x000fe400018f1405 */
[----:B------:R-:W-:-:S02]  /*6e80*/  SHF.R.S32.HI R7, RZ, 0x1f, R226 ;  /* 0x0000001fff077819 */ /* 0x000fc400000114e2 */
[-C--:B------:R-:W-:Y:S02]  /*6e90*/  LEA R227, P2, R226, R21.reuse, 0x2 ;  /* 0x00000015e2e37211 */ /* 0x080fe400078410ff */
[----:B------:R-:W-:Y:S02]  /*6ea0*/  SHF.R.S32.HI R5, RZ, 0x1f, R228 ;  /* 0x0000001fff057819 */ /* 0x000fe400000114e4 */
[----:B------:R-:W-:Y:S02]  /*6eb0*/  LEA R229, P3, R228, R21, 0x2 ;  /* 0x00000015e4e57211 */ /* 0x000fe400078610ff */
[-C--:B------:R-:W-:Y:S02]  /*6ec0*/  LEA.HI.X R224, R224, R20.reuse, R9, 0x2, P1 ;  /* 0x00000014e0e07211 */ /* 0x080fe400008f1409 */
[-C--:B------:R-:W-:Y:S02]  /*6ed0*/  LEA.HI.X R214, R214, R20.reuse, R11, 0x2, P0 ;  /* 0x00000014d6d67211 */ /* 0x080fe400000f140b */
        /* <DEDUP_REMOVED lines=43> */
[CC--:B------:R-:W-:Y:S02]  /*7190*/  LEA R72, P2, R185.reuse, R21.reuse, 0x2 ;  /* 0x00000015b9487211 */ /* 0x0c0fe400078410ff */
        /* <DEDUP_REMOVED lines=19> */
[----:B------:R-:W-:Y:S02]  /*72d0*/  LEA.HI.X R39, R190, R20, R39, 0x2, P3 ;  /* 0x00000014be277211 */ /* 0x000fe400018f1427 */
[----:B------:R-:W-:Y:S02]  /*72e0*/  SHF.R.S32.HI R15, RZ, 0x1f, R193 ;  /* 0x0000001fff0f7819 */ /* 0x000fe400000114c1 */
[----:B------:R-:W-:Y:S02]  /*72f0*/  LEA R50, P2, R193, R21, 0x2 ;  /* 0x00000015c1327211 */ /* 0x000fe400078410ff */
[----:B------:R-:W-:-:S02]  /*7300*/  SHF.R.S32.HI R13, RZ, 0x1f, R194 ;  /* 0x0000001fff0d7819 */ /* 0x000fc400000114c2 */
[-C--:B------:R-:W-:Y:S02]  /*7310*/  LEA R48, P3, R194, R21.reuse, 0x2 ;  /* 0x00000015c2307211 */ /* 0x080fe400078610ff */
[-C--:B------:R-:W-:Y:S02]  /*7320*/  LEA.HI.X R17, R192, R20.reuse, R17, 0x2, P1 ;  /* 0x00000014c0117211 */ /* 0x080fe400008f1411 */
[-C--:B------:R-:W-:Y:S02]  /*7330*/  LEA.HI.X R15, R193, R20.reuse, R15, 0x2, P2 ;  /* 0x00000014c10f7211 */ /* 0x080fe400010f140f */
[----:B------:R-:W-:Y:S02]  /*7340*/  SHF.R.S32.HI R9, RZ, 0x1f, R196 ;  /* 0x0000001fff097819 */ /* 0x000fe400000114c4 */
[----:B------:R-:W-:Y:S02]  /*7350*/  LEA R18, P1, R196, R21, 0x2 ;  /* 0x00000015c4127211 */ /* 0x000fe400078210ff */
[----:B------:R-:W-:-:S02]  /*7360*/  LEA.HI.X R13, R194, R20, R13, 0x2, P3 ;  /* 0x00000014c20d7211 */ /* 0x000fc400018f140d */
[----:B------:R-:W-:Y:S02]  /*7370*/  SHF.R.S32.HI R7, RZ, 0x1f, R197 ;  /* 0x0000001fff077819 */ /* 0x000fe400000114c5 */
[CC--:B------:R-:W-:Y:S02]  /*7380*/  LEA R16, P2, R197.reuse, R21.reuse, 0x2 ;  /* 0x00000015c5107211 */ /* 0x0c0fe400078410ff */
[----:B------:R-:W-:Y:S02]  /*7390*/  SHF.R.S32.HI R5, RZ, 0x1f, R198 ;  /* 0x0000001fff057819 */ /* 0x000fe400000114c6 */
[----:B------:R-:W-:Y:S02]  /*73a0*/  LEA R14, P3, R198, R21, 0x2 ;  /* 0x00000015c60e7211 */ /* 0x000fe400078610ff */
[-C--:B------:R-:W-:Y:S02]  /*73b0*/  LEA.HI.X R9, R196, R20.reuse, R9, 0x2, P1 ;  /* 0x00000014c4097211 */ /* 0x080fe400008f1409 */
[----:B------:R-:W-:-:S02]  /*73c0*/  LEA.HI.X R7, R197, R20, R7, 0x2, P2 ;  /* 0x00000014c5077211 */ /* 0x000fc400010f1407 */
[-C--:B------:R-:W-:Y:S02]  /*73d0*/  LEA.HI.X R5, R198, R20.reuse, R5, 0x2, P3 ;  /* 0x00000014c6057211 */ /* 0x080fe400018f1405 */
[----:B----4-:R-:W-:Y:S02]  /*73e0*/  SHF.R.S32.HI R27, RZ, 0x1f, R172 ;  /* 0x0000001fff1b7819 */ /* 0x010fe400000114ac */
[-C--:B------:R-:W-:Y:S02]  /*73f0*/  LEA R10, P1, R172, R21.reuse, 0x2 ;  /* 0x00000015ac0a7211 */ /* 0x080fe400078210ff */
[----:B--2---:R-:W-:Y:S02]  /*7400*/  SHF.R.S32.HI R25, RZ, 0x1f, R174 ;  /* 0x0000001fff197819 */ /* 0x004fe400000114ae */
[----:B------:R-:W-:Y:S02]  /*7410*/  LEA R8, P2, R174, R21, 0x2 ;  /* 0x00000015ae087211 */ /* 0x000fe400078410ff */
[----:B------:R-:W-:-:S02]  /*7420*/  LEA.HI.X R136, R172, R20, R27, 0x2, P1 ;  /* 0x00000014ac887211 */ /* 0x000fc400008f141b */
[----:B------:R-:W-:Y:S01]  /*7430*/  LEA.HI.X R138, R174, R20, R25, 0x2, P2 ;  /* 0x00000014ae8a7211 */ /* 0x000fe200010f1419 */
[----:B------:R-:W2:Y:S04]  /*7440*/  LDL.LU R172, [R1+0x30] ;  /* 0x0000300001ac7983 */ /* 0x000ea80000300800 */
[----:B------:R-:W4:Y:S01]  /*7450*/  LDL.LU R174, [R1+0x34] ;  /* 0x0000340001ae7983 */ /* 0x000f220000300800 */
[----:B---3--:R-:W-:Y:S02]  /*7460*/  SHF.R.S32.HI R23, RZ, 0x1f, R175 ;  /* 0x0000001fff177819 */ /* 0x008fe400000114af */
[----:B------:R-:W-:-:S04]  /*7470*/  LEA R6, P3, R175, R21, 0x2 ;  /* 0x00000015af067211 */ /* 0x000fc800078610ff */
[----:B------:R-:W-:Y:S02]  /*7480*/  LEA.HI.X R140, R175, R20, R23, 0x2, P3 ;  /* 0x00000014af8c7211 */ /* 0x000fe400018f1417 */
[----:B------:R-:W3:Y:S04]  /*7490*/  LDL.LU R175, [R1+0x38] ;  /* 0x0000380001af7983 */ /* 0x000ee80000300800 */
[----:B------:R-:W2:Y:S04]  /*74a0*/  LDL.LU R169, [R1+0x3c] ;  /* 0x00003c0001a97983 */ /* 0x000ea80000300800 */
[----:B------:R-:W2:Y:S04]  /*74b0*/  LDL.LU R170, [R1+0x40] ;  /* 0x0000400001aa7983 */ /* 0x000ea80000300800 */
[----:B------:R-:W2:Y:S04]  /*74c0*/  LDL.LU R180, [R1+0x44] ;  /* 0x0000440001b47983 */ /* 0x000ea80000300800 */
[----:B------:R-:W2:Y:S04]  /*74d0*/  LDL.LU R171, [R1+0x48] ;  /* 0x0000480001ab7983 */ /* 0x000ea80000300800 */
[----:B------:R-:W2:Y:S04]  /*74e0*/  LDL.LU R181, [R1+0x4c] ;  /* 0x00004c0001b57983 */ /* 0x000ea80000300800 */
[----:B------:R-:W2:Y:S04]  /*74f0*/  LDL.LU R183, [R1+0x50] ;  /* 0x0000500001b77983 */ /* 0x000ea80000300800 */
[----:B------:R-:W2:Y:S04]  /*7500*/  LDL.LU R36, [R1+0x54] ;  /* 0x0000540001247983 */ /* 0x000ea80000300800 */
[----:B------:R-:W2:Y:S01]  /*7510*/  LDL.LU R37, [R1+0x58] ;  /* 0x0000580001257983 */ /* 0x000ea20000300800 */
[----:B------:R-:W-:-:S02]  /*7520*/  SHF.R.S32.HI R61, RZ, 0x1f, R187 ;  /* 0x0000001fff3d7819 */ /* 0x000fc400000114bb */
[CC--:B------:R-:W-:Y:S02]  /*7530*/  LEA R70, P0, R187.reuse, R21.reuse, 0x2 ;  /* 0x00000015bb467211 */ /* 0x0c0fe400078010ff */
[----:B------:R-:W-:Y:S02]  /*7540*/  SHF.R.S32.HI R19, RZ, 0x1f, R191 ;  /* 0x0000001fff137819 */ /* 0x000fe400000114bf */
[-C--:B------:R-:W-:Y:S02]  /*7550*/  LEA.HI.X R61, R187, R20.reuse, R61, 0x2, P0 ;  /* 0x00000014bb3d7211 */ /* 0x080fe400000f143d */
[C---:B------:R-:W-:Y:S02]  /*7560*/  LEA R62, P0, R191.reuse, R21, 0x2 ;  /* 0x00000015bf3e7211 */ /* 0x040fe400078010ff */
[----:B------:R-:W-:Y:S02]  /*7570*/  SHF.R.S32.HI R11, RZ, 0x1f, R195 ;  /* 0x0000001fff0b7819 */ /* 0x000fe400000114c3 */
[----:B------:R-:W-:-:S02]  /*7580*/  LEA.HI.X R19, R191, R20, R19, 0x2, P0 ;  /* 0x00000014bf137211 */ /* 0x000fc400000f1413 */
[CC--:B------:R-:W-:Y:S02]  /*7590*/  LEA R38, P0, R195.reuse, R21.reuse, 0x2 ;  /* 0x00000015c3267211 */ /* 0x0c0fe400078010ff */
[----:B------:R-:W-:Y:S02]  /*75a0*/  SHF.R.S32.HI R78, RZ, 0x1f, R199 ;  /* 0x0000001fff4e7819 */ /* 0x000fe400000114c7 */
[-C--:B------:R-:W-:Y:S02]  /*75b0*/  LEA.HI.X R11, R195, R20.reuse, R11, 0x2, P0 ;  /* 0x00000014c30b7211 */ /* 0x080fe400000f140b */
[C---:B------:R-:W-:Y:S02]  /*75c0*/  LEA R12, P0, R199.reuse, R21, 0x2 ;  /* 0x00000015c70c7211 */ /* 0x040fe400078010ff */
[----:B-----5:R-:W-:Y:S02]  /*75d0*/  SHF.R.S32.HI R29, RZ, 0x1f, R152 ;  /* 0x0000001fff1d7819 */ /* 0x020fe40000011498 */
[----:B------:R-:W-:-:S02]  /*75e0*/  LEA.HI.X R78, R199, R20, R78, 0x2, P0 ;  /* 0x00000014c74e7211 */ /* 0x000fc400000f144e */
[-C--:B-1----:R-:W-:Y:S02]  /*75f0*/  LEA R4, P0, R152, R21.reuse, 0x2 ;  /* 0x0000001598047211 */ /* 0x082fe400078010ff */
[----:B------:R-:W-:Y:S02]  /*7600*/  SHF.R.S32.HI R25, RZ, 0x1f, R154 ;  /* 0x0000001fff197819 */ /* 0x000fe4000001149a */
[----:B------:R-:W-:Y:S02]  /*7610*/  SHF.R.S32.HI R23, RZ, 0x1f, R155 ;  /* 0x0000001fff177819 */ /* 0x000fe4000001149b */
[-C--:B------:R-:W-:Y:S02]  /*7620*/  LEA R137, P2, R154, R21.reuse, 0x2 ;  /* 0x000000159a897211 */ /* 0x080fe400078410ff */
[----:B------:R-:W-:Y:S02]  /*7630*/  LEA R139, P3, R155, R21, 0x2 ;  /* 0x000000159b8b7211 */ /* 0x000fe400078610ff */
[----:B------:R-:W-:-:S02]  /*7640*/  LEA.HI.X R142, R152, R20, R29, 0x2, P0 ;  /* 0x00000014988e7211 */ /* 0x000fc400000f141d */
[-C--:B------:R-:W-:Y:S02]  /*7650*/  LEA.HI.X R146, R154, R20.reuse, R25, 0x2, P2 ;  /* 0x000000149a927211 */ /* 0x080fe400010f1419 */
[----:B------:R-:W-:Y:S02]  /*7660*/  LEA.HI.X R148, R155, R20, R23, 0x2, P3 ;  /* 0x000000149b947211 */ /* 0x000fe400018f1417 */
[----:B------:R-:W-:Y:S02]  /*7670*/  SHF.R.S32.HI R29, RZ, 0x1f, R164 ;  /* 0x0000001fff1d7819 */ /* 0x000fe400000114a4 */
[-C--:B------:R-:W-:Y:S02]  /*7680*/  LEA R141, P0, R164, R21.reuse, 0x2 ;  /* 0x00000015a48d7211 */ /* 0x080fe400078010ff */
[----:B------:R-:W-:Y:S02]  /*7690*/  SHF.R.S32.HI R27, RZ, 0x1f, R153 ;  /* 0x0000001fff1b7819 */ /* 0x000fe40000011499 */
[----:B------:R-:W-:-:S02]  /*76a0*/  LEA R79, P1, R153, R21, 0x2 ;  /* 0x00000015994f7211 */ /* 0x000fc400078210ff */
[----:B------:R-:W-:Y:S02]  /*76b0*/  SHF.R.S32.HI R25, RZ, 0x1f, R173 ;  /* 0x0000001fff197819 */ /* 0x000fe400000114ad */
[----:B------:R-:W-:Y:S02]  /*76c0*/  SHF.R.S32.HI R23, RZ, 0x1f, R166 ;  /* 0x0000001fff177819 */ /* 0x000fe400000114a6 */
[-C--:B------:R-:W-:Y:S02]  /*76d0*/  LEA R145, P2, R173, R21.reuse, 0x2 ;  /* 0x00000015ad917211 */ /* 0x080fe400078410ff */
[----:B------:R-:W-:Y:S02]  /*76e0*/  LEA R147, P3, R166, R21, 0x2 ;  /* 0x00000015a6937211 */ /* 0x000fe400078610ff */
[-C--:B------:R-:W-:Y:S02]  /*76f0*/  LEA.HI.X R150, R164, R20.reuse, R29, 0x2, P0 ;  /* 0x00000014a4967211 */ /* 0x080fe400000f141d */
[----:B------:R-:W-:-:S02]  /*7700*/  LEA.HI.X R144, R153, R20, R27, 0x2, P1 ;  /* 0x0000001499907211 */ /* 0x000fc400008f141b */
[-C--:B------:R-:W-:Y:S02]  /*7710*/  LEA.HI.X R154, R173, R20.reuse, R25, 0x2, P2 ;  /* 0x00000014ad9a7211 */ /* 0x080fe400010f1419 */
[-C--:B------:R-:W-:Y:S02]  /*7720*/  LEA.HI.X R164, R166, R20.reuse, R23, 0x2, P3 ;  /* 0x00000014a6a47211 */ /* 0x080fe400018f1417 */
[----:B------:R-:W-:Y:S02]  /*7730*/  SHF.R.S32.HI R27, RZ, 0x1f, R165 ;  /* 0x0000001fff1b7819 */ /* 0x000fe400000114a5 */
[C---:B------:R-:W-:Y:S02]  /*7740*/  LEA R143, P1, R165.reuse, R21, 0x2 ;  /* 0x00000015a58f7211 */ /* 0x040fe400078210ff */
[----:B------:R-:W-:Y:S02]  /*7750*/  SHF.R.S32.HI R29, RZ, 0x1f, R167 ;  /* 0x0000001fff1d7819 */ /* 0x000fe400000114a7 */
[----:B------:R-:W-:-:S02]  /*7760*/  LEA.HI.X R152, R165, R20, R27, 0x2, P1 ;  /* 0x00000014a5987211 */ /* 0x000fc400008f141b */
[----:B------:R-:W-:-:S04]  /*7770*/  LEA R149, P0, R167, R21, 0x2 ;  /* 0x00000015a7957211 */ /* 0x000fc800078010ff */
[----:B------:R-:W-:Y:S02]  /*7780*/  LEA.HI.X R166, R167, R20, R29, 0x2, P0 ;  /* 0x00000014a7a67211 */ /* 0x000fe400000f141d */
[----:B------:R-:W-:Y:S02]  /*7790*/  IADD3 R211, P4, R211, c[0x0][0x168], RZ ;  /* 0x00005a00d3d37a10 */ /* 0x000fe40007f9e0ff */
[----:B------:R-:W-:Y:S02]  /*77a0*/  IADD3 R213, P5, R213, c[0x0][0x168], RZ ;  /* 0x00005a00d5d57a10 */ /* 0x000fe40007fbe0ff */
[----:B------:R-:W-:Y:S01]  /*77b0*/  LOP3.LUT R22, R182, 0x7, RZ, 0xc0, !PT ;  /* 0x00000007b6167812 */ /* 0x000fe200078ec0ff */
[----:B------:R-:W-:Y:S01]  /*77c0*/  IMAD.MOV.U32 R203, RZ, RZ, c[0x0][0x188] ;  /* 0x00006200ffcb7624 */ /* 0x000fe200078e00ff */
[----:B------:R-:W-:Y:S02]  /*77d0*/  IADD3.X R210, R210, c[0x0][0x16c], RZ, P4, !PT ;  /* 0x00005b00d2d27a10 */ /* 0x000fe400027fe4ff */
[----:B------:R-:W-:-:S02]  /*77e0*/  IADD3 R221, P4, R221, c[0x0][0x168], RZ ;  /* 0x00005a00dddd7a10 */ /* 0x000fc40007f9e0ff */
[----:B------:R-:W-:Y:S02]  /*77f0*/  IADD3.X R212, R212, c[0x0][0x16c], RZ, P5, !PT ;  /* 0x00005b00d4d47a10 */ /* 0x000fe40002ffe4ff */
[----:B------:R-:W-:Y:S01]  /*7800*/  IADD3 R223, P5, R223, c[0x0][0x168], RZ ;  /* 0x00005a00dfdf7a10 */ /* 0x000fe20007fbe0ff */
[----:B------:R-:W-:Y:S01]  /*7810*/  IMAD.SHL.U32 R203, R203, 0x20, RZ ;  /* 0x00000020cbcb7824 */ /* 0x000fe200078e00ff */
[----:B------:R-:W-:Y:S02]  /*7820*/  IADD3.X R220, R220, c[0x0][0x16c], RZ, P4, !PT ;  /* 0x00005b00dcdc7a10 */ /* 0x000fe400027fe4ff */
[----:B------:R-:W-:Y:S02]  /*7830*/  IADD3 R231, P4, R231, c[0x0][0x168], RZ ;  /* 0x00005a00e7e77a10 */ /* 0x000fe40007f9e0ff */
[----:B------:R-:W-:Y:S02]  /*7840*/  IADD3.X R222, R222, c[0x0][0x16c], RZ, P5, !PT ;  /* 0x00005b00dede7a10 */ /* 0x000fe40002ffe4ff */
[----:B------:R-:W-:-:S02]  /*7850*/  IADD3 R233, P5, R233, c[0x0][0x168], RZ ;  /* 0x00005a00e9e97a10 */ /* 0x000fc40007fbe0ff */
[----:B------:R-:W-:Y:S02]  /*7860*/  SHF.R.S32.HI R197, RZ, 0x1f, R203 ;  /* 0x0000001fffc57819 */ /* 0x000fe400000114cb */
[----:B------:R-:W-:Y:S02]  /*7870*/  IADD3.X R230, R230, c[0x0][0x16c], RZ, P4, !PT ;  /* 0x00005b00e6e67a10 */ /* 0x000fe400027fe4ff */
[----:B------:R-:W-:Y:S02]  /*7880*/  IADD3 R241, P4, R241, c[0x0][0x168], RZ ;  /* 0x00005a00f1f17a10 */ /* 0x000fe40007f9e0ff */
[----:B------:R-:W-:Y:S02]  /*7890*/  IADD3.X R232, R232, c[0x0][0x16c], RZ, P5, !PT ;  /* 0x00005b00e8e87a10 */ /* 0x000fe40002ffe4ff */
[----:B------:R-:W-:Y:S02]  /*78a0*/  IADD3 R243, P5, R243, c[0x0][0x168], RZ ;  /* 0x00005a00f3f37a10 */ /* 0x000fe40007fbe0ff */
[----:B------:R-:W-:-:S02]  /*78b0*/  IADD3.X R240, R240, c[0x0][0x16c], RZ, P4, !PT ;  /* 0x00005b00f0f07a10 */ /* 0x000fc400027fe4ff */
[----:B------:R-:W-:Y:S02]  /*78c0*/  IADD3 R251, P4, R251, c[0x0][0x168], RZ ;  /* 0x00005a00fbfb7a10 */ /* 0x000fe40007f9e0ff */
        /* <DEDUP_REMOVED lines=18> */
[----:B----4-:R-:W-:Y:S02]  /*79f0*/  SHF.R.S32.HI R25, RZ, 0x1f, R174 ;  /* 0x0000001fff197819 */ /* 0x010fe400000114ae */
[CC--:B------:R-:W-:Y:S02]  /*7a00*/  LEA R153, P2, R174.reuse, R21.reuse, 0x2 ;  /* 0x00000015ae997211 */ /* 0x0c0fe400078410ff */
[----:B---3--:R-:W-:Y:S02]  /*7a10*/  SHF.R.S32.HI R23, RZ, 0x1f, R175 ;  /* 0x0000001fff177819 */ /* 0x008fe400000114af */
[----:B------:R-:W-:Y:S02]  /*7a20*/  LEA R155, P3, R175, R21, 0x2 ;  /* 0x00000015af9b7211 */ /* 0x000fe400078610ff */
[----:B------:R-:W-:-:S02]  /*7a30*/  LEA.HI.X R174, R174, R20, R25, 0x2, P2 ;  /* 0x00000014aeae7211 */ /* 0x000fc400010f1419 */
[----:B------:R-:W-:Y:S02]  /*7a40*/  LEA.HI.X R184, R175, R20, R23, 0x2, P3 ;  /* 0x00000014afb87211 */ /* 0x000fe400018f1417 */
[----:B--2---:R-:W-:Y:S02]  /*7a50*/  SHF.R.S32.HI R23, RZ, 0x1f, R180 ;  /* 0x0000001fff177819 */ /* 0x004fe400000114b4 */
[----:B------:R-:W-:-:S04]  /*7a60*/  LEA R173, P2, R180, R21, 0x2 ;  /* 0x00000015b4ad7211 */ /* 0x000fc800078410ff */
[-C--:B------:R-:W-:Y:S02]  /*7a70*/  LEA.HI.X R190, R180, R20.reuse, R23, 0x2, P2 ;  /* 0x00000014b4be7211 */ /* 0x080fe400010f1417 */
[----:B------:R-:W1:Y:S01]  /*7a80*/  S2R R180, SR_TID.X ;  /* 0x0000000000b47919 */ /* 0x000e620000002100 */
[----:B------:R-:W-:Y:S02]  /*7a90*/  SHF.R.S32.HI R27, RZ, 0x1f, R172 ;  /* 0x0000001fff1b7819 */ /* 0x000fe400000114ac */
[CC--:B------:R-:W-:Y:S02]  /*7aa0*/  LEA R151, P1, R172.reuse, R21.reuse, 0x2 ;  /* 0x00000015ac977211 */ /* 0x0c0fe400078210ff */
[----:B------:R-:W-:Y:S02]  /*7ab0*/  SHF.R.S32.HI R25, RZ, 0x1f, R170 ;  /* 0x0000001fff197819 */ /* 0x000fe400000114aa */
[----:B------:R-:W-:Y:S02]  /*7ac0*/  LEA.HI.X R172, R172, R20, R27, 0x2, P1 ;  /* 0x00000014acac7211 */ /* 0x000fe400008f141b */
[----:B------:R-:W-:-:S02]  /*7ad0*/  LEA R167, P1, R170, R21, 0x2 ;  /* 0x00000015aaa77211 */ /* 0x000fc400078210ff */
[----:B------:R-:W-:Y:S02]  /*7ae0*/  SHF.R.S32.HI R27, RZ, 0x1f, R169 ;  /* 0x0000001fff1b7819 */ /* 0x000fe400000114a9 */
[CC--:B------:R-:W-:Y:S02]  /*7af0*/  LEA R165, P0, R169.reuse, R21.reuse, 0x2 ;  /* 0x00000015a9a57211 */ /* 0x0c0fe400078010ff */
[-C--:B------:R-:W-:Y:S02]  /*7b00*/  LEA.HI.X R188, R170, R20.reuse, R25, 0x2, P1 ;  /* 0x00000014aabc7211 */ /* 0x080fe400008f1419 */
[----:B------:R-:W-:Y:S02]  /*7b10*/  LEA.HI.X R186, R169, R20, R27, 0x2, P0 ;  /* 0x00000014a9ba7211 */ /* 0x000fe400000f141b */
[----:B------:R-:W-:Y:S02]  /*7b20*/  SHF.R.S32.HI R195, RZ, 0x1f, R183 ;  /* 0x0000001fffc37819 */ /* 0x000fe400000114b7 */
[----:B------:R-:W-:-:S02]  /*7b30*/  LEA R187, P1, R183, R21, 0x2 ;  /* 0x00000015b7bb7211 */ /* 0x000fc400078210ff */
[----:B------:R-:W-:Y:S02]  /*7b40*/  SHF.R.S32.HI R27, RZ, 0x1f, R36 ;  /* 0x0000001fff1b7819 */ /* 0x000fe40000011424 */
[CC--:B------:R-:W-:Y:S02]  /*7b50*/  LEA R189, P2, R36.reuse, R21.reuse, 0x2 ;  /* 0x0000001524bd7211 */ /* 0x0c0fe400078410ff */
[----:B------:R-:W-:Y:S02]  /*7b60*/  SHF.R.S32.HI R191, RZ, 0x1f, R171 ;  /* 0x0000001fffbf7819 */ /* 0x000fe400000114ab */
[----:B------:R-:W-:Y:S02]  /*7b70*/  LEA R175, P3, R171, R21, 0x2 ;  /* 0x00000015abaf7211 */ /* 0x000fe400078610ff */
[-C--:B------:R-:W-:Y:S02]  /*7b80*/  LEA.HI.X R195, R183, R20.reuse, R195, 0x2, P1 ;  /* 0x00000014b7c37211 */ /* 0x080fe400008f14c3 */
[----:B------:R-:W-:-:S02]  /*7b90*/  LEA.HI.X R196, R36, R20, R27, 0x2, P2 ;  /* 0x0000001424c47211 */ /* 0x000fc400010f141b */
[----:B------:R-:W-:Y:S02]  /*7ba0*/  IADD3 R205, P1, R205, c[0x0][0x168], RZ ;  /* 0x00005a00cdcd7a10 */ /* 0x000fe40007f3e0ff */
[----:B------:R-:W-:Y:S02]  /*7bb0*/  IADD3 R209, P2, R209, c[0x0][0x168], RZ ;  /* 0x00005a00d1d17a10 */ /* 0x000fe40007f5e0ff */
[----:B------:R-:W-:Y:S02]  /*7bc0*/  LEA.HI.X R191, R171, R20, R191, 0x2, P3 ;  /* 0x00000014abbf7211 */ /* 0x000fe400018f14bf */
[----:B------:R-:W-:Y:S02]  /*7bd0*/  IADD3.X R204, R204, c[0x0][0x16c], RZ, P1, !PT ;  /* 0x00005b00cccc7a10 */ /* 0x000fe40000ffe4ff */
[----:B------:R-:W-:Y:S02]  /*7be0*/  IADD3 R215, P3, R215, c[0x0][0x168], RZ ;  /* 0x00005a00d7d77a10 */ /* 0x000fe40007f7e0ff */
[----:B-1----:R-:W-:-:S02]  /*7bf0*/  LOP3.LUT R180, R180, 0x60, RZ, 0xc0, !PT ;  /* 0x00000060b4b47812 */ /* 0x002fc400078ec0ff */
[----:B------:R-:W-:Y:S02]  /*7c00*/  IADD3 R217, P1, R217, c[0x0][0x168], RZ ;  /* 0x00005a00d9d97a10 */ /* 0x000fe40007f3e0ff */
[----:B------:R-:W-:Y:S02]  /*7c10*/  IADD3.X R208, R208, c[0x0][0x16c], RZ, P2, !PT ;  /* 0x00005b00d0d07a10 */ /* 0x000fe400017fe4ff */
[----:B------:R-:W-:Y:S02]  /*7c20*/  IADD3 R219, P2, R219, c[0x0][0x168], RZ ;  /* 0x00005a00dbdb7a10 */ /* 0x000fe40007f5e0ff */
[----:B------:R-:W-:Y:S01]  /*7c30*/  IADD3.X R214, R214, c[0x0][0x16c], RZ, P3, !PT ;  /* 0x00005b00d6d67a10 */ /* 0x000fe20001ffe4ff */
[----:B------:R-:W-:Y:S01]  /*7c40*/  IMAD R25, R22, 0x4, R180 ;  /* 0x0000000416197824 */ /* 0x000fe200078e02b4 */
[----:B------:R-:W-:Y:S02]  /*7c50*/  IADD3 R225, P3, R225, c[0x0][0x168], RZ ;  /* 0x00005a00e1e17a10 */ /* 0x000fe40007f7e0ff */
[----:B------:R-:W-:Y:S01]  /*7c60*/  IADD3.X R216, R216, c[0x0][0x16c], RZ, P1, !PT ;  /* 0x00005b00d8d87a10 */ /* 0x000fe20000ffe4ff */
[----:B------:R-:W-:Y:S01]  /*7c70*/  IMAD.SHL.U32 R23, R182, 0x2, RZ ;  /* 0x00000002b6177824 */ /* 0x000fe200078e00ff */
[----:B------:R-:W-:Y:S01]  /*7c80*/  IADD3 R227, P1, R227, c[0x0][0x168], RZ ;  /* 0x00005a00e3e37a10 */ /* 0x000fe20007f3e0ff */
[----:B------:R-:W-:Y:S01]  /*7c90*/  IMAD.SHL.U32 R22, R22, 0x10, RZ ;  /* 0x0000001016167824 */ /* 0x000fe200078e00ff */
[----:B------:R-:W-:-:S02]  /*7ca0*/  IADD3.X R218, R218, c[0x0][0x16c], RZ, P2, !PT ;  /* 0x00005b00dada7a10 */ /* 0x000fc400017fe4ff */
[----:B------:R-:W-:Y:S02]  /*7cb0*/  SHF.R.S32.HI R29, RZ, 0x1f, R181 ;  /* 0x0000001fff1d7819 */ /* 0x000fe400000114b5 */
[----:B------:R-:W-:Y:S02]  /*7cc0*/  LEA R185, P0, R181, R21, 0x2 ;  /* 0x00000015b5b97211 */ /* 0x000fe400078010ff */
[----:B------:R-:W-:Y:S02]  /*7cd0*/  IADD3 R229, P2, R229, c[0x0][0x168], RZ ;  /* 0x00005a00e5e57a10 */ /* 0x000fe40007f5e0ff */
[----:B------:R-:W-:Y:S02]  /*7ce0*/  IADD3.X R224, R224, c[0x0][0x16c], RZ, P3, !PT ;  /* 0x00005b00e0e07a10 */ /* 0x000fe40001ffe4ff */
[----:B------:R-:W-:Y:S02]  /*7cf0*/  IADD3 R235, P3, R235, c[0x0][0x168], RZ ;  /* 0x00005a00ebeb7a10 */ /* 0x000fe40007f7e0ff */
[----:B------:R-:W-:-:S02]  /*7d00*/  IADD3.X R226, R226, c[0x0][0x16c], RZ, P1, !PT ;  /* 0x00005b00e2e27a10 */ /* 0x000fc40000ffe4ff */
[----:B------:R-:W-:Y:S02]  /*7d10*/  LEA.HI.X R192, R181, R20, R29, 0x2, P0 ;  /* 0x00000014b5c07211 */ /* 0x000fe400000f141d */
[----:B------:R-:W-:Y:S02]  /*7d20*/  IADD3 R237, P1, R237, c[0x0][0x168], RZ ;  /* 0x00005a00eded7a10 */ /* 0x000fe40007f3e0ff */
[----:B------:R-:W-:Y:S02]  /*7d30*/  IADD3.X R228, R228, c[0x0][0x16c], RZ, P2, !PT ;  /* 0x00005b00e4e47a10 */ /* 0x000fe400017fe4ff */
[----:B------:R-:W-:Y:S02]  /*7d40*/  LOP3.LUT R22, R22, 0x30, R23, 0x78, !PT ;  /* 0x0000003016167812 */ /* 0x000fe400078e7817 */
[----:B------:R-:W-:Y:S02]  /*7d50*/  LEA R193, P0, R203, R37, 0x3 ;  /* 0x00000025cbc17211 */ /* 0x000fe400078018ff */
[----:B------:R-:W-:-:S02]  /*7d60*/  IADD3 R239, P2, R239, c[0x0][0x168], RZ ;  /* 0x00005a00efef7a10 */ /* 0x000fc40007f5e0ff */
[----:B------:R-:W-:Y:S02]  /*7d70*/  IADD3.X R234, R234, c[0x0][0x16c], RZ, P3, !PT ;  /* 0x00005b00eaea7a10 */ /* 0x000fe40001ffe4ff */
[----:B------:R-:W-:Y:S02]  /*7d80*/  IADD3 R245, P3, R245, c[0x0][0x168], RZ ;  /* 0x00005a00f5f57a10 */ /* 0x000fe40007f7e0ff */
[----:B------:R-:W-:Y:S01]  /*7d90*/  IADD3.X R236, R236, c[0x0][0x16c], RZ, P1, !PT ;  /* 0x00005b00ecec7a10 */ /* 0x000fe20000ffe4ff */
[----:B------:R-:W-:Y:S01]  /*7da0*/  IMAD.U32 R199, R25, 0x20, R22 ;  /* 0x0000002019c77824 */ /* 0x000fe200078e0016 */
[----:B------:R-:W-:Y:S02]  /*7db0*/  LEA.HI.X R77, R203, R77, R197, 0x3, P0 ;  /* 0x0000004dcb4d7211 */ /* 0x000fe400000f1cc5 */
[----:B------:R-:W-:Y:S02]  /*7dc0*/  IADD3 R247, P1, R247, c[0x0][0x168], RZ ;  /* 0x00005a00f7f77a10 */ /* 0x000fe40007f3e0ff */
[----:B------:R-:W-:-:S02]  /*7dd0*/  IADD3.X R238, R238, c[0x0][0x16c], RZ, P2, !PT ;  /* 0x00005b00eeee7a10 */ /* 0x000fc400017fe4ff */
[----:B------:R-:W-:Y:S02]  /*7de0*/  SHF.L.U64.HI R197, R203, 0x2, R197 ;  /* 0x00000002cbc57819 */ /* 0x000fe400000102c5 */
[----:B------:R-:W-:Y:S02]  /*7df0*/  IADD3 R249, P2, R249, c[0x0][0x168], RZ ;  /* 0x00005a00f9f97a10 */ /* 0x000fe40007f5e0ff */
[----:B------:R-:W-:Y:S02]  /*7e00*/  SHF.R.S32.HI R197, RZ, 0x5, R76 ;  /* 0x00000005ffc57819 */ /* 0x000fe4000001144c */
[----:B------:R-:W-:Y:S02]  /*7e10*/  IADD3.X R244, R244, c[0x0][0x16c], RZ, P3, !PT ;  /* 0x00005b00f4f47a10 */ /* 0x000fe40001ffe4ff */
[----:B------:R-:W-:Y:S02]  /*7e20*/  IADD3 R74, P3, R74, c[0x0][0x168], RZ ;  /* 0x00005a004a4a7a10 */ /* 0x000fe40007f7e0ff */
[----:B------:R-:W-:Y:S01]  /*7e30*/  IADD3.X R246, R246, c[0x0][0x16c], RZ, P1, !PT ;  /* 0x00005b00f6f67a10 */ /* 0x000fe20000ffe4ff */
[----:B------:R-:W-:Y:S01]  /*7e40*/  STL [R1+0x148], R199 ;  /* 0x000148c701007387 */ /* 0x000fe20000100800 */
[----:B------:R-:W-:-:S02]  /*7e50*/  IADD3 R73, P1, R73, c[0x0][0x168], RZ ;  /* 0x00005a0049497a10 */ /* 0x000fc40007f3e0ff */
[----:B------:R-:W-:Y:S01]  /*7e60*/  IADD3.X R248, R248, c[0x0][0x16c], RZ, P2, !PT ;  /* 0x00005b00f8f87a10 */ /* 0x000fe200017fe4ff */
[----:B------:R-:W-:Y:S01]  /*7e70*/  STL [R1+0x14c], R197 ;  /* 0x00014cc501007387 */ /* 0x000fe20000100800 */
[----:B------:R-:W-:Y:S02]  /*7e80*/  IADD3 R72, P2, R72, c[0x0][0x168], RZ ;  /* 0x00005a0048487a10 */ /* 0x000fe40007f5e0ff */
[----:B------:R-:W-:Y:S01]  /*7e90*/  IADD3.X R69, R69, c[0x0][0x16c], RZ, P3, !PT ;  /* 0x00005b0045457a10 */ /* 0x000fe20001ffe4ff */
[----:B------:R-:W-:Y:S01]  /*7ea0*/  STL [R1], R75 ;  /* 0x0000004b01007387 */ /* 0x000fe20000100800 */
[----:B------:R-:W-:-:S03]  /*7eb0*/  IADD3 R68, P3, R68, c[0x0][0x168], RZ ;  /* 0x00005a0044447a10 */ /* 0x000fc60007f7e0ff */
[----:B------:R-:W-:Y:S01]  /*7ec0*/  STL [R1+0x8], R74 ;  /* 0x0000084a01007387 */ /* 0x000fe20000100800 */
[----:B------:R-:W-:-:S03]  /*7ed0*/  IADD3.X R67, R67, c[0x0][0x16c], RZ, P1, !PT ;  /* 0x00005b0043437a10 */ /* 0x000fc60000ffe4ff */
[----:B------:R-:W-:Y:S01]  /*7ee0*/  STL [R1+0x10], R73 ;  /* 0x0000104901007387 */ /* 0x000fe20000100800 */
[----:B------:R-:W-:-:S03]  /*7ef0*/  IADD3 R66, P1, R66, c[0x0][0x168], RZ ;  /* 0x00005a0042427a10 */ /* 0x000fc60007f3e0ff */
[----:B------:R-:W-:Y:S01]  /*7f00*/  STL [R1+0x18], R72 ;  /* 0x0000184801007387 */ /* 0x000fe20000100800 */
[----:B------:R-:W-:-:S03]  /*7f10*/  IADD3.X R65, R65, c[0x0][0x16c], RZ, P2, !PT ;  /* 0x00005b0041417a10 */ /* 0x000fc600017fe4ff */
[----:B------:R-:W-:Y:S01]  /*7f20*/  STL [R1+0x20], R71 ;  /* 0x0000204701007387 */ /* 0x000fe20000100800 */
[----:B------:R-:W-:-:S03]  /*7f30*/  IADD3 R64, P2, R64, c[0x0][0x168], RZ ;  /* 0x00005a0040407a10 */ /* 0x000fc60007f5e0ff */
[----:B------:R-:W-:Y:S04]  /*7f40*/  STL [R1+0x28], R70 ;  /* 0x0000284601007387 */ /* 0x000fe80000100800 */
[----:B------:R-:W-:Y:S04]  /*7f50*/  STL [R1+0x4], R69 ;  /* 0x0000044501007387 */ /* 0x000fe80000100800 */
        /* <DEDUP_REMOVED lines=39> */
[----:B------:R-:W-:Y:S04]  /*81d0*/  STL [R1+0x6c], R9 ;  /* 0x00006c0901007387 */ /* 0x000fe80000100800 */
[----:B------:R-:W-:Y:S04]  /*81e0*/  STL [R1+0x98], R8 ;  /* 0x0000980801007387 */ /* 0x000fe80000100800 */
[----:B------:R-:W-:Y:S04]  /*81f0*/  STL [R1+0x74], R7 ;  /* 0x0000740701007387 */ /* 0x000fe80000100800 */
[----:B------:R1:W-:Y:S04]  /*8200*/  STL [R1+0xa0], R6 ;  /* 0x0000a00601007387 */ /* 0x0003e80000100800 */
[----:B------:R2:W-:Y:S01]  /*8210*/  STL [R1+0x7c], R5 ;  /* 0x00007c0501007387 */ /* 0x0005e20000100800 */
[----:B-1----:R-:W-:-:S03]  /*8220*/  IADD3.X R6, R78, c[0x0][0x16c], RZ, P1, !PT ;  /* 0x00005b004e067a10 */ /* 0x002fc60000ffe4ff */
[----:B------:R1:W-:Y:S01]  /*8230*/  STL [R1+0xa8], R4 ;  /* 0x0000a80401007387 */ /* 0x0003e20000100800 */
[----:B--2---:R-:W-:-:S03]  /*8240*/  IADD3 R5, P1, R79, c[0x0][0x168], RZ ;  /* 0x00005a004f057a10 */ /* 0x004fc60007f3e0ff */
[----:B------:R2:W-:Y:S01]  /*8250*/  STL [R1+0x84], R6 ;  /* 0x0000840601007387 */ /* 0x0005e20000100800 */
[----:B-1----:R-:W-:-:S03]  /*8260*/  IADD3.X R4, R136, c[0x0][0x16c], RZ, P2, !PT ;  /* 0x00005b0088047a10 */ /* 0x002fc600017fe4ff */
[----:B------:R1:W-:Y:S01]  /*8270*/  STL [R1+0xb0], R5 ;  /* 0x0000b00501007387 */ /* 0x0003e20000100800 */
[----:B--2---:R-:W-:-:S03]  /*8280*/  IADD3 R6, P2, R137, c[0x0][0x168], RZ ;  /* 0x00005a0089067a10 */ /* 0x004fc60007f5e0ff */
[----:B------:R2:W-:Y:S04]  /*8290*/  STL [R1+0x8c], R4 ;  /* 0x00008c0401007387 */ /* 0x0005e80000100800 */
[----:B------:R3:W-:Y:S01]  /*82a0*/  STL [R1+0xb8], R6 ;  /* 0x0000b80601007387 */ /* 0x0007e20000100800 */
[----:B-1----:R-:W-:Y:S02]  /*82b0*/  IADD3.X R5, R138, c[0x0][0x16c], RZ, P4, !PT ;  /* 0x00005b008a057a10 */ /* 0x002fe400027fe4ff */
[----:B--2---:R-:W-:-:S03]  /*82c0*/  IADD3 R4, P4, R139, c[0x0][0x168], RZ ;  /* 0x00005a008b047a10 */ /* 0x004fc60007f9e0ff */
[----:B------:R1:W-:Y:S01]  /*82d0*/  STL [R1+0x94], R5 ;  /* 0x0000940501007387 */ /* 0x0003e20000100800 */
[----:B---3--:R-:W-:-:S03]  /*82e0*/  IADD3.X R6, R140, c[0x0][0x16c], RZ, P5, !PT ;  /* 0x00005b008c067a10 */ /* 0x008fc60002ffe4ff */
[----:B------:R2:W-:Y:S04]  /*82f0*/  STL [R1+0xc0], R4 ;  /* 0x0000c00401007387 */ /* 0x0005e80000100800 */
[----:B------:R3:W-:Y:S01]  /*8300*/  STL [R1+0x9c], R6 ;  /* 0x00009c0601007387 */ /* 0x0007e20000100800 */
[----:B-1----:R-:W-:Y:S02]  /*8310*/  IADD3 R5, P5, R141, c[0x0][0x168], RZ ;  /* 0x00005a008d057a10 */ /* 0x002fe40007fbe0ff */
[----:B--2---:R-:W-:-:S03]  /*8320*/  IADD3.X R4, R142, c[0x0][0x16c], RZ, P3, !PT ;  /* 0x00005b008e047a10 */ /* 0x004fc60001ffe4ff */
[----:B------:R1:W-:Y:S01]  /*8330*/  STL [R1+0xc8], R5 ;  /* 0x0000c80501007387 */ /* 0x0003e20000100800 */
[----:B---3--:R-:W-:-:S03]  /*8340*/  IADD3 R6, P3, R143, c[0x0][0x168], RZ ;  /* 0x00005a008f067a10 */ /* 0x008fc60007f7e0ff */
        /* <DEDUP_REMOVED lines=37> */
[----:B------:R3:W-:Y:S04]  /*85a0*/  STL [R1+0x118], R6 ;  /* 0x0001180601007387 */ /* 0x0007e80000100800 */
[----:B------:R-:W4:Y:S01]  /*85b0*/  LDL R63, [R1+0x144] ;  /* 0x00014400013f7983 */ /* 0x000f220000100800 */
[----:B-1----:R-:W-:Y:S02]  /*85c0*/  IADD3.X R5, R174, c[0x0][0x16c], RZ, P3, !PT ;  /* 0x00005b00ae057a10 */ /* 0x002fe40001ffe4ff */
[----:B--2---:R-:W-:-:S03]  /*85d0*/  IADD3 R4, P3, R175, c[0x0][0x168], RZ ;  /* 0x00005a00af047a10 */ /* 0x004fc60007f7e0ff */
[----:B------:R1:W-:Y:S04]  /*85e0*/  STL [R1+0xf4], R5 ;  /* 0x0000f40501007387 */ /* 0x0003e80000100800 */
[----:B------:R2:W-:Y:S01]  /*85f0*/  STL [R1+0x120], R4 ;  /* 0x0001200401007387 */ /* 0x0005e20000100800 */
[----:B---3--:R-:W-:Y:S02]  /*8600*/  IADD3.X R6, R186, c[0x0][0x16c], RZ, P2, !PT ;  /* 0x00005b00ba067a10 */ /* 0x008fe400017fe4ff */
[----:B-1----:R-:W-:Y:S02]  /*8610*/  IADD3.X R5, R184, c[0x0][0x16c], RZ, P1, !PT ;  /* 0x00005b00b8057a10 */ /* 0x002fe40000ffe4ff */
[----:B--2---:R-:W-:-:S03]  /*8620*/  IADD3 R4, P1, R185, c[0x0][0x168], RZ ;  /* 0x00005a00b9047a10 */ /* 0x004fc60007f3e0ff */
[----:B------:R1:W-:Y:S04]  /*8630*/  STL [R1+0xfc], R5 ;  /* 0x0000fc0501007387 */ /* 0x0003e80000100800 */
[----:B------:R2:W-:Y:S01]  /*8640*/  STL [R1+0x128], R4 ;  /* 0x0001280401007387 */ /* 0x0005e20000100800 */
[----:B-1----:R-:W-:-:S03]  /*8650*/  IADD3 R5, P2, R187, c[0x0][0x168], RZ ;  /* 0x00005a00bb057a10 */ /* 0x002fc60007f5e0ff */
[----:B------:R1:W-:Y:S01]  /*8660*/  STL [R1+0x104], R6 ;  /* 0x0001040601007387 */ /* 0x0003e20000100800 */
[----:B--2---:R-:W-:-:S03]  /*8670*/  IADD3.X R4, R188, c[0x0][0x16c], RZ, P4, !PT ;  /* 0x00005b00bc047a10 */ /* 0x004fc600027fe4ff */
[----:B------:R2:W-:Y:S04]  /*8680*/  STL [R1+0x130], R5 ;  /* 0x0001300501007387 */ /* 0x0005e80000100800 */
[----:B------:R3:W-:Y:S01]  /*8690*/  STL [R1+0x10c], R4 ;  /* 0x00010c0401007387 */ /* 0x0007e20000100800 */
[----:B-1----:R-:W-:Y:S02]  /*86a0*/  IADD3 R6, P4, R189, c[0x0][0x168], RZ ;  /* 0x00005a00bd067a10 */ /* 0x002fe40007f9e0ff */
[----:B--2---:R-:W-:-:S03]  /*86b0*/  IADD3.X R5, R190, c[0x0][0x16c], RZ, P5, !PT ;  /* 0x00005b00be057a10 */ /* 0x004fc60002ffe4ff */
[----:B------:R1:W-:Y:S01]  /*86c0*/  STL [R1+0x138], R6 ;  /* 0x0001380601007387 */ /* 0x0003e20000100800 */
[----:B---3--:R-:W-:-:S03]  /*86d0*/  IADD3.X R4, R191, c[0x0][0x16c], RZ, P3, !PT ;  /* 0x00005b00bf047a10 */ /* 0x008fc60001ffe4ff */
[----:B------:R2:W-:Y:S04]  /*86e0*/  STL [R1+0x114], R5 ;  /* 0x0001140501007387 */ /* 0x0005e80000100800 */
[----:B------:R3:W-:Y:S01]  /*86f0*/  STL [R1+0x11c], R4 ;  /* 0x00011c0401007387 */ /* 0x0007e20000100800 */
[----:B-1----:R-:W-:Y:S02]  /*8700*/  IADD3.X R6, R192, c[0x0][0x16c], RZ, P1, !PT ;  /* 0x00005b00c0067a10 */ /* 0x002fe40000ffe4ff */
[----:B--2---:R-:W-:-:S03]  /*8710*/  IADD3.X R5, R195, c[0x0][0x16c], RZ, P2, !PT ;  /* 0x00005b00c3057a10 */ /* 0x004fc600017fe4ff */
[----:B------:R-:W-:Y:S01]  /*8720*/  STL [R1+0x124], R6 ;  /* 0x0001240601007387 */ /* 0x000fe20000100800 */
[----:B---3--:R-:W-:-:S03]  /*8730*/  IADD3.X R4, R196, c[0x0][0x16c], RZ, P4, !PT ;  /* 0x00005b00c4047a10 */ /* 0x008fc600027fe4ff */
[----:B------:R-:W1:Y:S04]  /*8740*/  S2R R203, SR_TID.X ;  /* 0x0000000000cb7919 */ /* 0x000e680000002100 */
[----:B------:R4:W-:Y:S04]  /*8750*/  STL [R1+0x12c], R5 ;  /* 0x00012c0501007387 */ /* 0x0009e80000100800 */
[----:B------:R2:W-:Y:S01]  /*8760*/  STL [R1+0x134], R4 ;  /* 0x0001340401007387 */ /* 0x0005e20000100800 */
[--C-:B------:R-:W-:Y:S02]  /*8770*/  SHF.R.U32.HI R37, RZ, 0x6, R182.reuse ;  /* 0x00000006ff257819 */ /* 0x100fe400000116b6 */
[----:B------:R-:W-:-:S02]  /*8780*/  SHF.R.U32.HI R36, RZ, 0x6, R182 ;  /* 0x00000006ff247819 */ /* 0x000fc400000116b6 */
[--C-:B------:R-:W-:Y:S02]  /*8790*/  SHF.R.U32.HI R183, RZ, 0x6, R182.reuse ;  /* 0x00000006ffb77819 */ /* 0x100fe400000116b6 */
[----:B------:R-:W-:Y:S02]  /*87a0*/  SHF.R.U32.HI R182, RZ, 0x6, R182 ;  /* 0x00000006ffb67819 */ /* 0x000fe400000116b6 */
[----:B------:R-:W-:Y:S02]  /*87b0*/  SGXT.U32 R37, R37, 0x1 ;  /* 0x000000012525781a */ /* 0x000fe40000000000 */
[----:B------:R-:W-:Y:S02]  /*87c0*/  SGXT.U32 R182, R182, 0x1 ;  /* 0x00000001b6b6781a */ /* 0x000fe40000000000 */
[----:B------:R-:W-:Y:S02]  /*87d0*/  SGXT.U32 R36, R36, 0x1 ;  /* 0x000000012424781a */ /* 0x000fe40000000000 */
[----:B------:R-:W-:-:S02]  /*87e0*/  SGXT.U32 R183, R183, 0x1 ;  /* 0x00000001b7b7781a */ /* 0x000fc40000000000 */
[----:B------:R-:W-:Y:S02]  /*87f0*/  LOP3.LUT R182, R182, 0x1e, RZ, 0xfc, !PT ;  /* 0x0000001eb6b67812 */ /* 0x000fe400078efcff */
[----:B------:R-:W-:Y:S02]  /*8800*/  LOP3.LUT R183, R183, 0x1c, RZ, 0xfc, !PT ;  /* 0x0000001cb7b77812 */ /* 0x000fe400078efcff */
[----:B------:R-:W-:Y:S02]  /*8810*/  LOP3.LUT R36, R36, 0x1a, RZ, 0xfc, !PT ;  /* 0x0000001a24247812 */ /* 0x000fe400078efcff */
[----:B------:R-:W-:Y:S02]  /*8820*/  LOP3.LUT R37, R37, 0x18, RZ, 0xfc, !PT ;  /* 0x0000001825257812 */ /* 0x000fe400078efcff */
[----:B------:R-:W-:Y:S02]  /*8830*/  IADD3 R193, P0, R193, c[0x0][0x160], RZ ;  /* 0x00005800c1c17a10 */ /* 0x000fe40007f1e0ff */
[----:B-1----:R-:W-:-:S02]  /*8840*/  SHF.R.U32.HI R203, RZ, 0x6, R203 ;  /* 0x00000006ffcb7819 */ /* 0x002fc400000116cb */
[----:B------:R-:W-:Y:S01]  /*8850*/  IADD3 R207, P6, R207, c[0x0][0x168], RZ ;  /* 0x00005a00cfcf7a10 */ /* 0x000fe20007fde0ff */
[----:B------:R-:W-:Y:S01]  /*8860*/  IMAD R20, R182, c[0x0][0x188], RZ ;  /* 0x00006200b6147a24 */ /* 0x000fe200078e02ff */
[----:B------:R-:W-:Y:S01]  /*8870*/  SHF.L.U64.HI R3, R201, 0x2, R3 ;  /* 0x00000002c9037819 */ /* 0x000fe20000010203 */
[----:B------:R-:W-:Y:S01]  /*8880*/  IMAD R22, R183, c[0x0][0x188], RZ ;  /* 0x00006200b7167a24 */ /* 0x000fe200078e02ff */
[----:B------:R-:W-:Y:S01]  /*8890*/  IADD3.X R192, R77, c[0x0][0x164], RZ, P0, !PT ;  /* 0x000059004dc07a10 */ /* 0x000fe200007fe4ff */
[----:B------:R-:W-:Y:S01]  /*88a0*/  IMAD R21, R36, c[0x0][0x188], RZ ;  /* 0x0000620024157a24 */ /* 0x000fe200078e02ff */
[----:B------:R-:W-:Y:S01]  /*88b0*/  CS2R R160, SRZ ;  /* 0x0000000000a07805 */ /* 0x000fe2000001ff00 */
[----:B------:R-:W-:Y:S01]  /*88c0*/  IMAD R20, R37, c[0x0][0x188], RZ ;  /* 0x0000620025147a24 */ /* 0x000fe200078e02ff */
[----:B------:R-:W-:Y:S01]  /*88d0*/  CS2R R162, SRZ ;  /* 0x0000000000a27805 */ /* 0x000fe2000001ff00 */
[----:B------:R-:W-:Y:S01]  /*88e0*/  IMAD.SHL.U32 R201, R201, 0x4, RZ ;  /* 0x00000004c9c97824 */ /* 0x000fe200078e00ff */
[----:B------:R-:W-:Y:S01]  /*88f0*/  CS2R R156, SRZ ;  /* 0x00000000009c7805 */ /* 0x000fe2000001ff00 */
[----:B------:R-:W-:Y:S01]  /*8900*/  IMAD.MOV.U32 R198, RZ, RZ, 0x1 ;  /* 0x00000001ffc67424 */ /* 0x000fe200078e00ff */
[----:B------:R-:W-:Y:S01]  /*8910*/  CS2R R158, SRZ ;  /* 0x00000000009e7805 */ /* 0x000fe2000001ff00 */
[----:B------:R-:W-:Y:S01]  /*8920*/  IMAD.MOV.U32 R194, RZ, RZ, -0x1 ;  /* 0xffffffffffc27424 */ /* 0x000fe200078e00ff */
[----:B------:R-:W-:Y:S01]  /*8930*/  CS2R R128, SRZ ;  /* 0x0000000000807805 */ /* 0x000fe2000001ff00 */
        /* <DEDUP_REMOVED lines=50> */
[----:B------:R-:W-:Y:S01]  /*8c60*/  SGXT.U32 R203, R203, 0x1 ;  /* 0x00000001cbcb781a */ /* 0x000fe20000000000 */
[----:B------:R-:W-:Y:S01]  /*8c70*/  CS2R R38, SRZ ;  /* 0x0000000000267805 */ /* 0x000fe2000001ff00 */
[----:B------:R-:W-:Y:S01]  /*8c80*/  IADD3.X R206, R206, c[0x0][0x16c], RZ, P6, !PT ;  /* 0x00005b00cece7a10 */ /* 0x000fe200037fe4ff */
        /* <DEDUP_REMOVED lines=8> */
[----:B------:R-:W-:-:S02]  /*8d10*/  UIADD3 UR5, UR5, -0x40, URZ ;  /* 0xffffffc005057890 */ /* 0x000fc4000fffe03f */
[----:B------:R-:W-:Y:S01]  /*8d20*/  UMOV UR4, URZ ;  /* 0x0000003f00047c82 */ /* 0x000fe20008000000 */
[C---:B----4-:R-:W-:Y:S02]  /*8d30*/  LOP3.LUT R5, R63.reuse, 0x20, RZ, 0x3c, !PT ;  /* 0x000000203f057812 */ /* 0x050fe400078e3cff */
[----:B--2---:R-:W-:Y:S02]  /*8d40*/  LOP3.LUT R4, R63, 0x40, RZ, 0x3c, !PT ;  /* 0x000000403f047812 */ /* 0x004fe400078e3cff */
[----:B------:R-:W-:Y:S02]  /*8d50*/  IADD3 R5, R197, -0x2, RZ ;  /* 0xfffffffec5057810 */ /* 0x000fe40007ffe0ff */
[----:B------:R-:W-:-:S03]  /*8d60*/  LOP3.LUT R4, R199, 0x40, RZ, 0x3c, !PT ;  /* 0x00000040c7047812 */ /* 0x000fc600078e3cff */
[----:B------:R1:W-:Y:S04]  /*8d70*/  STL [R1+0x1b8], R5 ;  /* 0x0001b80501007387 */ /* 0x0003e80000100800 */
[----:B------:R1:W-:Y:S01]  /*8d80*/  STL [R1+0x1b4], R4 ;  /* 0x0001b40401007387 */ /* 0x0003e20000100800 */
[----:B------:R-:W-:-:S03]  /*8d90*/  LOP3.LUT R6, R63, 0x60, RZ, 0x3c, !PT ;  /* 0x000000603f067812 */ /* 0x000fc600078e3cff */
.L_x_1:
[----:B------:R-:W2:Y:S01]  /*8da0*/  LDL R8, [R1+0x148] ;  /* 0x0001480001087983 */ /* 0x000ea20000100800 */
[----:B-----5:R-:W-:Y:S01]  /*8db0*/  IADD3 R194, R194, 0x1, RZ ;  /* 0x00000001c2c27810 */ /* 0x020fe20007ffe0ff */
[----:B------:R-:W-:-:S04]  /*8dc0*/  DEPBAR.LE SB0, 0x2 ;  /* 0x000080800000791a */ /* 0x000fc80000000000 */
[----:B------:R3:W-:Y:S04]  /*8dd0*/  STL [R1+0x1bc], R200 ;  /* 0x0001bcc801007387 */ /* 0x0007e80000100800 */
[----:B------:R-:W-:Y:S01]  /*8de0*/  BAR.SYNC.DEFER_BLOCKING 0x0 ;  /* 0x0000000000007b1d */ /* 0x000fe20000010000 */
[----:B------:R-:W-:-:S04]  /*8df0*/  ISETP.GT.AND P0, PT, R194, 0x1, PT ;  /* 0x00000001c200780c */ /* 0x000fc80003f04270 */
[----:B------:R-:W-:Y:S01]  /*8e00*/  SEL R194, R194, RZ, !P0 ;  /* 0x000000ffc2c27207 */ /* 0x000fe20004000000 */
[----:B---3--:R-:W3:Y:S04]  /*8e10*/  LDL R200, [R1+0x1b4] ;  /* 0x0001b40001c87983 */ /* 0x008ee80000100800 */
[----:B-1----:R-:W1:Y:S04]  /*8e20*/  S2R R4, SR_TID.X ;  /* 0x0000000000047919 */ /* 0x002e680000002100 */
[----:B------:R-:W4:Y:S01]  /*8e30*/  S2R R9, SR_TID.X ;  /* 0x0000000000097919 */ /* 0x000f220000002100 */
[----:B-1----:R-:W-:-:S02]  /*8e40*/  LOP3.LUT R5, R4, 0x1c, RZ, 0xc0, !PT ;  /* 0x0000001c04057812 */ /* 0x002fc400078ec0ff */
[----:B------:R-:W-:Y:S02]  /*8e50*/  LOP3.LUT R4, R4, 0x3, RZ, 0xc0, !PT ;  /* 0x0000000304047812 */ /* 0x000fe400078ec0ff */
[C---:B----4-:R-:W-:Y:S02]  /*8e60*/  LOP3.LUT R7, R9.reuse, 0x1c, RZ, 0xc0, !PT ;  /* 0x0000001c09077812 */ /* 0x050fe400078ec0ff */
[C---:B------:R-:W-:Y:S01]  /*8e70*/  LOP3.LUT R6, R9.reuse, 0x3, RZ, 0xc0, !PT ;  /* 0x0000000309067812 */ /* 0x040fe200078ec0ff */
[----:B------:R-:W-:Y:S01]  /*8e80*/  IMAD R4, R4, 0x120, R5 ;  /* 0x0000012004047824 */ /* 0x000fe200078e0205 */
[C---:B------:R-:W-:Y:S02]  /*8e90*/  LOP3.LUT R5, R9.reuse, 0x1c, RZ, 0xc0, !PT ;  /* 0x0000001c09057812 */ /* 0x040fe400078ec0ff */
[C---:B------:R-:W-:Y:S01]  /*8ea0*/  LOP3.LUT R10, R9.reuse, 0x1c, RZ, 0xc0, !PT ;  /* 0x0000001c090a7812 */ /* 0x040fe200078ec0ff */
[----:B------:R-:W-:Y:S01]  /*8eb0*/  IMAD R199, R194, 0x2000, R4 ;  /* 0x00002000c2c77824 */ /* 0x000fe200078e0204 */
[C---:B------:R-:W-:Y:S01]  /*8ec0*/  LOP3.LUT R4, R9.reuse, 0x3, RZ, 0xc0, !PT ;  /* 0x0000000309047812 */ /* 0x040fe200078ec0ff */
[----:B------:R-:W-:Y:S01]  /*8ed0*/  IMAD R6, R6, 0x120, R7 ;  /* 0x0000012006067824 */ /* 0x000fe200078e0207 */
[----:B------:R-:W-:-:S02]  /*8ee0*/  LOP3.LUT R9, R9, 0x3, RZ, 0xc0, !PT ;  /* 0x0000000309097812 */ /* 0x000fc400078ec0ff */
[----:B------:R-:W-:Y:S01]  /*8ef0*/  LDS R136, [R199+0x10080] ;  /* 0x01008000c7887984 */ /* 0x000fe20000000800 */
[----:B------:R-:W-:Y:S01]  /*8f00*/  IMAD R4, R4, 0x120, R5 ;  /* 0x0000012004047824 */ /* 0x000fe200078e0205 */
[----:B------:R-:W-:Y:S01]  /*8f10*/  LOP3.LUT R6, R6, 0x40, RZ, 0x3c, !PT ;  /* 0x0000004006067812 */ /* 0x000fe200078e3cff */
[----:B------:R-:W-:Y:S01]  /*8f20*/  IMAD R9, R9, 0x120, R10 ;  /* 0x0000012009097824 */ /* 0x000fe200078e020a */
[----:B------:R-:W-:Y:S02]  /*8f30*/  LDS R138, [R199+0x10480] ;  /* 0x01048000c78a7984 */ /* 0x000fe40000000800 */
[----:B------:R-:W-:Y:S01]  /*8f40*/  LOP3.LUT R4, R4, 0x60, RZ, 0x3c, !PT ;  /* 0x0000006004047812 */ /* 0x000fe200078e3cff */
[C---:B------:R-:W-:Y:S01]  /*8f50*/  IMAD R197, R194.reuse, 0x2000, R6 ;  /* 0x00002000c2c57824 */ /* 0x040fe200078e0206 */
[----:B------:R-:W-:Y:S01]  /*8f60*/  LOP3.LUT R9, R9, 0x20, RZ, 0x3c, !PT ;  /* 0x0000002009097812 */ /* 0x000fe200078e3cff */
[----:B------:R-:W-:Y:S02]  /*8f70*/  LDS R172, [R199+0x10000] ;  /* 0x01000000c7ac7984 */ /* 0x000fe40000000800 */
[----:B------:R-:W-:-:S02]  /*8f80*/  IMAD R196, R194, 0x2000, R4 ;  /* 0x00002000c2c47824 */ /* 0x000fc400078e0204 */
[C---:B------:R-:W-:Y:S01]  /*8f90*/  IMAD R195, R194.reuse, 0x2000, R9 ;  /* 0x00002000c2c37824 */ /* 0x040fe200078e0209 */
[----:B------:R-:W-:Y:S04]  /*8fa0*/  LDS R174, [R199+0x10400] ;  /* 0x01040000c7ae7984 */ /* 0x000fe80000000800 */
        /* <DEDUP_REMOVED lines=11> */
[----:B------:R-:W-:Y:S01]  /*9060*/  LDS R63, [R196+0x10480] ;  /* 0x01048000c43f7984 */ /* 0x000fe20000000800 */
[----:B--2---:R-:W-:-:S05]  /*9070*/  IMAD R164, R194, 0x8000, R8 ;  /* 0x00008000c2a47824 */ /* 0x004fca00078e0208 */
[----:B------:R-:W1:Y:S04]  /*9080*/  LDSM.16.M88.4 R16, [R164] ;  /* 0x00000000a410783b */ /* 0x000e680000000200 */
[----:B------:R-:W2:Y:S04]  /*9090*/  LDSM.16.M88.4 R12, [R164+0x1000] ;  /* 0x00100000a40c783b */ /* 0x000ea80000000200 */
[----:B------:R-:W4:Y:S04]  /*90a0*/  LDSM.16.M88.4 R8, [R164+0x2000] ;  /* 0x00200000a408783b */ /* 0x000f280000000200 */
[----:B------:R-:W2:Y:S04]  /*90b0*/  LDSM.16.M88.4 R4, [R164+0x3000] ;  /* 0x00300000a404783b */ /* 0x000ea80000000200 */
[----:B------:R-:W2:Y:S04]  /*90c0*/  LDSM.16.M88.4 R144, [R164+0x4000] ;  /* 0x00400000a490783b */ /* 0x000ea80000000200 */
[----:B------:R-:W2:Y:S04]  /*90d0*/  LDSM.16.M88.4 R148, [R164+0x5000] ;  /* 0x00500000a494783b */ /* 0x000ea80000000200 */
[----:B------:R-:W2:Y:S04]  /*90e0*/  LDSM.16.M88.4 R152, [R164+0x6000] ;  /* 0x00600000a498783b */ /* 0x000ea80000000200 */
[----:B------:R-:W2:Y:S01]  /*90f0*/  LDSM.16.M88.4 R164, [R164+0x7000] ;  /* 0x00700000a4a4783b */ /* 0x000ea20000000200 */
[-C--:B-1----:R-:W-:Y:S08]  /*9100*/  HMMA.1688.F32.TF32 R48, R136, R16.reuse, R20 ;  /* 0x000000108830723c */ /* 0x082ff00000081014 */
[-C--:B------:R-:W-:Y:S08]  /*9110*/  HMMA.1688.F32.TF32 R160, R172, R16.reuse, R160 ;  /* 0x00000010aca0723c */ /* 0x080ff000000810a0 */
[-C--:B------:R-:W-:Y:S08]  /*9120*/  HMMA.1688.F32.TF32 R24, R140, R16.reuse, R24 ;  /* 0x000000108c18723c */ /* 0x080ff00000081018 */
[----:B------:R-:W-:Y:S08]  /*9130*/  HMMA.1688.F32.TF32 R176, R60, R16, R176 ;  /* 0x000000103cb0723c */ /* 0x000ff000000810b0 */
[-C--:B--2---:R-:W-:Y:S08]  /*9140*/  HMMA.1688.F32.TF32 R156, R172, R12.reuse, R156 ;  /* 0x0000000cac9c723c */ /* 0x084ff0000008109c */
[-C--:B------:R-:W-:Y:S08]  /*9150*/  HMMA.1688.F32.TF32 R32, R140, R12.reuse, R32 ;  /* 0x0000000c8c20723c */ /* 0x080ff00000081020 */
[-C--:B------:R-:W-:Y:S08]  /*9160*/  HMMA.1688.F32.TF32 R28, R136, R12.reuse, R28 ;  /* 0x0000000c881c723c */ /* 0x080ff0000008101c */
[----:B------:R-:W-:Y:S08]  /*9170*/  HMMA.1688.F32.TF32 R168, R60, R12, R168 ;  /* 0x0000000c3ca8723c */ /* 0x000ff000000810a8 */
[-C--:B----4-:R-:W-:Y:S08]  /*9180*/  HMMA.1688.F32.TF32 R128, R172, R8.reuse, R128 ;  /* 0x00000008ac80723c */ /* 0x090ff00000081080 */
[-C--:B------:R-:W-:Y:S08]  /*9190*/  HMMA.1688.F32.TF32 R44, R140, R8.reuse, R44 ;  /* 0x000000088c2c723c */ /* 0x080ff0000008102c */
[-C--:B------:R-:W-:Y:S08]  /*91a0*/  HMMA.1688.F32.TF32 R40, R136, R8.reuse, R40 ;  /* 0x000000088828723c */ /* 0x080ff00000081028 */
[----:B------:R-:W-:Y:S08]  /*91b0*/  HMMA.1688.F32.TF32 R20, R60, R8, R180 ;  /* 0x000000083c14723c */ /* 0x000ff000000810b4 */
[-C--:B------:R-:W-:Y:S08]  /*91c0*/  HMMA.1688.F32.TF32 R108, R172, R4.reuse, R108 ;  /* 0x00000004ac6c723c */ /* 0x080ff0000008106c */
[-C--:B------:R-:W-:Y:S08]  /*91d0*/  HMMA.1688.F32.TF32 R56, R140, R4.reuse, R56 ;  /* 0x000000048c38723c */ /* 0x080ff00000081038 */
[-C--:B------:R-:W-:Y:S08]  /*91e0*/  HMMA.1688.F32.TF32 R52, R136, R4.reuse, R52 ;  /* 0x000000048834723c */ /* 0x080ff00000081034 */
[----:B------:R-:W-:Y:S08]  /*91f0*/  HMMA.1688.F32.TF32 R36, R60, R4, R36 ;  /* 0x000000043c24723c */ /* 0x000ff00000081024 */
[C---:B------:R-:W-:Y:S08]  /*9200*/  HMMA.1688.F32.TF32 R104, R172.reuse, R144, R104 ;  /* 0x00000090ac68723c */ /* 0x040ff00000081068 */
[C---:B------:R-:W-:Y:S08]  /*9210*/  HMMA.1688.F32.TF32 R100, R172.reuse, R148, R100 ;  /* 0x00000094ac64723c */ /* 0x040ff00000081064 */
[C---:B------:R-:W-:Y:S08]  /*9220*/  HMMA.1688.F32.TF32 R96, R172.reuse, R152, R96 ;  /* 0x00000098ac60723c */ /* 0x040ff00000081060 */
[----:B------:R-:W-:Y:S01]  /*9230*/  HMMA.1688.F32.TF32 R92, R172, R164, R92 ;  /* 0x000000a4ac5c723c */ /* 0x000fe2000008105c */
[----:B------:R-:W-:Y:S04]  /*9240*/  LDS R172, [R199+0x10800] ;  /* 0x01080000c7ac7984 */ /* 0x000fe80000000800 */
[----:B------:R-:W-:Y:S03]  /*9250*/  LDS R174, [R199+0x10c00] ;  /* 0x010c0000c7ae7984 */ /* 0x000fe60000000800 */
[C---:B------:R-:W-:Y:S01]  /*9260*/  HMMA.1688.F32.TF32 R80, R140.reuse, R144, R80 ;  /* 0x000000908c50723c */ /* 0x040fe20000081050 */
[----:B------:R-:W-:Y:S04]  /*9270*/  LDS R173, [R195+0x10800] ;  /* 0x01080000c3ad7984 */ /* 0x000fe80000000800 */
[----:B------:R-:W1:Y:S03]  /*9280*/  LDS R175, [R195+0x10c00] ;  /* 0x010c0000c3af7984 */ /* 0x000e660000000800 */
[C---:B------:R-:W-:Y:S08]  /*9290*/  HMMA.1688.F32.TF32 R84, R140.reuse, R148, R84 ;  /* 0x000000948c54723c */ /* 0x040ff00000081054 */
[C---:B------:R-:W-:Y:S08]  /*92a0*/  HMMA.1688.F32.TF32 R88, R140.reuse, R152, R88 ;  /* 0x000000988c58723c */ /* 0x040ff00000081058 */
[----:B------:R-:W-:Y:S01]  /*92b0*/  HMMA.1688.F32.TF32 R112, R140, R164, R112 ;  /* 0x000000a48c70723c */ /* 0x000fe20000081070 */
[----:B------:R-:W-:Y:S04]  /*92c0*/  LDS R140, [R199+0x10880] ;  /* 0x01088000c78c7984 */ /* 0x000fe80000000800 */
[----:B------:R-:W-:Y:S03]  /*92d0*/  LDS R142, [R199+0x10c80] ;  /* 0x010c8000c78e7984 */ /* 0x000fe60000000800 */
[C---:B------:R-:W-:Y:S01]  /*92e0*/  HMMA.1688.F32.TF32 R116, R136.reuse, R144, R116 ;  /* 0x000000908874723c */ /* 0x040fe20000081074 */
[----:B------:R-:W-:Y:S04]  /*92f0*/  LDS R141, [R195+0x10880] ;  /* 0x01088000c38d7984 */ /* 0x000fe80000000800 */
[----:B------:R-:W2:Y:S03]  /*9300*/  LDS R143, [R195+0x10c80] ;  /* 0x010c8000c38f7984 */ /* 0x000ea60000000800 */
[C---:B------:R-:W-:Y:S08]  /*9310*/  HMMA.1688.F32.TF32 R120, R136.reuse, R148, R120 ;  /* 0x000000948878723c */ /* 0x040ff00000081078 */
[C---:B------:R-:W-:Y:S08]  /*9320*/  HMMA.1688.F32.TF32 R124, R136.reuse, R152, R124 ;  /* 0x00000098887c723c */ /* 0x040ff0000008107c */
[----:B------:R-:W-:Y:S01]  /*9330*/  HMMA.1688.F32.TF32 R132, R136, R164, R132 ;  /* 0x000000a48884723c */ /* 0x000fe20000081084 */
[----:B------:R-:W-:Y:S04]  /*9340*/  LDS R136, [R197+0x10800] ;  /* 0x01080000c5887984 */ /* 0x000fe80000000800 */
[----:B------:R-:W-:Y:S03]  /*9350*/  LDS R138, [R197+0x10c00] ;  /* 0x010c0000c58a7984 */ /* 0x000fe60000000800 */
[C---:B------:R-:W-:Y:S01]  /*9360*/  HMMA.1688.F32.TF32 R64, R60.reuse, R144, R64 ;  /* 0x000000903c40723c */ /* 0x040fe20000081040 */
[----:B------:R-:W-:Y:S04]  /*9370*/  LDS R137, [R196+0x10800] ;  /* 0x01080000c4897984 */ /* 0x000fe80000000800 */
[----:B------:R-:W4:Y:S03]  /*9380*/  LDS R139, [R196+0x10c00] ;  /* 0x010c0000c48b7984 */ /* 0x000f260000000800 */
[C---:B------:R-:W-:Y:S08]  /*9390*/  HMMA.1688.F32.TF32 R68, R60.reuse, R148, R68 ;  /* 0x000000943c44723c */ /* 0x040ff00000081044 */
[C---:B------:R-:W-:Y:S08]  /*93a0*/  HMMA.1688.F32.TF32 R72, R60.reuse, R152, R72 ;  /* 0x000000983c48723c */ /* 0x040ff00000081048 */
[----:B------:R-:W-:Y:S01]  /*93b0*/  HMMA.1688.F32.TF32 R60, R60, R164, R76 ;  /* 0x000000a43c3c723c */ /* 0x000fe2000008104c */
[----:B------:R-:W-:Y:S04]  /*93c0*/  LDS R76, [R197+0x10880] ;  /* 0x01088000c54c7984 */ /* 0x000fe80000000800 */
[----:B------:R-:W-:Y:S04]  /*93d0*/  LDS R78, [R197+0x10c80] ;  /* 0x010c8000c54e7984 */ /* 0x000fe80000000800 */
[----:B------:R-:W-:Y:S04]  /*93e0*/  LDS R77, [R196+0x10880] ;  /* 0x01088000c44d7984 */ /* 0x000fe80000000800 */
[----:B------:R-:W2:Y:S01]  /*93f0*/  LDS R79, [R196+0x10c80] ;  /* 0x010c8000c44f7984 */ /* 0x000ea20000000800 */
[C---:B-1----:R-:W-:Y:S08]  /*9400*/  HMMA.1688.F32.TF32 R160, R172.reuse, R18, R160 ;  /* 0x00000012aca0723c */ /* 0x042ff000000810a0 */
[C---:B------:R-:W-:Y:S08]  /*9410*/  HMMA.1688.F32.TF32 R156, R172.reuse, R14, R156 ;  /* 0x0000000eac9c723c */ /* 0x040ff0000008109c */
[C---:B------:R-:W-:Y:S08]  /*9420*/  HMMA.1688.F32.TF32 R128, R172.reuse, R10, R128 ;  /* 0x0000000aac80723c */ /* 0x040ff00000081080 */
[C---:B------:R-:W-:Y:S08]  /*9430*/  HMMA.1688.F32.TF32 R108, R172.reuse, R6, R108 ;  /* 0x00000006ac6c723c */ /* 0x040ff0000008106c */
[C---:B------:R-:W-:Y:S08]  /*9440*/  HMMA.1688.F32.TF32 R104, R172.reuse, R146, R104 ;  /* 0x00000092ac68723c */ /* 0x040ff00000081068 */
[C---:B------:R-:W-:Y:S08]  /*9450*/  HMMA.1688.F32.TF32 R100, R172.reuse, R150, R100 ;  /* 0x00000096ac64723c */ /* 0x040ff00000081064 */
[C---:B------:R-:W-:Y:S08]  /*9460*/  HMMA.1688.F32.TF32 R96, R172.reuse, R154, R96 ;  /* 0x0000009aac60723c */ /* 0x040ff00000081060 */
[----:B------:R-:W-:Y:S08]  /*9470*/  HMMA.1688.F32.TF32 R92, R172, R166, R92 ;  /* 0x000000a6ac5c723c */ /* 0x000ff0000008105c */
[C---:B--2---:R-:W-:Y:S08]  /*9480*/  HMMA.1688.F32.TF32 R116, R140.reuse, R146, R116 ;  /* 0x000000928c74723c */ /* 0x044ff00000081074 */
[C---:B------:R-:W-:Y:S08]  /*9490*/  HMMA.1688.F32.TF32 R120, R140.reuse, R150, R120 ;  /* 0x000000968c78723c */ /* 0x040ff00000081078 */
[C---:B------:R-:W-:Y:S08]  /*94a0*/  HMMA.1688.F32.TF32 R124, R140.reuse, R154, R124 ;  /* 0x0000009a8c7c723c */ /* 0x040ff0000008107c */
[----:B------:R-:W-:Y:S08]  /*94b0*/  HMMA.1688.F32.TF32 R132, R140, R166, R132 ;  /* 0x000000a68c84723c */ /* 0x000ff00000081084 */
[C---:B----4-:R-:W-:Y:S08]  /*94c0*/  HMMA.1688.F32.TF32 R80, R136.reuse, R146, R80 ;  /* 0x000000928850723c */ /* 0x050ff00000081050 */
[C---:B------:R-:W-:Y:S08]  /*94d0*/  HMMA.1688.F32.TF32 R84, R136.reuse, R150, R84 ;  /* 0x000000968854723c */ /* 0x040ff00000081054 */
[C---:B------:R-:W-:Y:S08]  /*94e0*/  HMMA.1688.F32.TF32 R88, R136.reuse, R154, R88 ;  /* 0x0000009a8858723c */ /* 0x040ff00000081058 */
[----:B------:R-:W-:Y:S08]  /*94f0*/  HMMA.1688.F32.TF32 R112, R136, R166, R112 ;  /* 0x000000a68870723c */ /* 0x000ff00000081070 */
[C---:B------:R-:W-:Y:S01]  /*9500*/  HMMA.1688.F32.TF32 R184, R76.reuse, R18, R176 ;  /* 0x000000124cb8723c */ /* 0x040fe200000810b0 */
[----:B------:R-:W-:Y:S04]  /*9510*/  LDS R176, [R199+0x11000] ;  /* 0x01100000c7b07984 */ /* 0x000fe80000000800 */
[----:B------:R-:W-:Y:S03]  /*9520*/  LDS R178, [R199+0x11400] ;  /* 0x01140000c7b27984 */ /* 0x000fe60000000800 */
        /* <DEDUP_REMOVED lines=9> */
[C---:B------:R-:W-:Y:S08]  /*95c0*/  HMMA.1688.F32.TF32 R144, R76.reuse, R146, R64 ;  /* 0x000000924c90723c */ /* 0x040ff00000081040 */
[C---:B------:R-:W-:Y:S08]  /*95d0*/  HMMA.1688.F32.TF32 R148, R76.reuse, R150, R68 ;  /* 0x000000964c94723c */ /* 0x040ff00000081044 */
[C---:B------:R-:W-:Y:S08]  /*95e0*/  HMMA.1688.F32.TF32 R152, R76.reuse, R154, R72 ;  /* 0x0000009a4c98723c */ /* 0x040ff00000081048 */
[----:B------:R-:W-:Y:S07]  /*95f0*/  HMMA.1688.F32.TF32 R164, R76, R166, R60 ;  /* 0x000000a64ca4723c */ /* 0x000fee000008103c */
[----:B---3--:R-:W-:Y:S01]  /*9600*/  IMAD R76, R194, 0x8000, R200 ;  /* 0x00008000c24c7824 */ /* 0x008fe200078e02c8 */
[C---:B------:R-:W-:Y:S01]  /*9610*/  HMMA.1688.F32.TF32 R48, R140.reuse, R18, R48 ;  /* 0x000000128c30723c */ /* 0x040fe20000081030 */
[----:B------:R-:W2:Y:S07]  /*9620*/  LDL R200, [R1+0x1a4] ;  /* 0x0001a40001c87983 */ /* 0x000eae0000100800 */
[C---:B------:R-:W-:Y:S08]  /*9630*/  HMMA.1688.F32.TF32 R28, R140.reuse, R14, R28 ;  /* 0x0000000e8c1c723c */ /* 0x040ff0000008101c */
[C---:B------:R-:W-:Y:S08]  /*9640*/  HMMA.1688.F32.TF32 R40, R140.reuse, R10, R40 ;  /* 0x0000000a8c28723c */ /* 0x040ff00000081028 */
[----:B------:R-:W-:Y:S01]  /*9650*/  HMMA.1688.F32.TF32 R52, R140, R6, R52 ;  /* 0x000000068c34723c */ /* 0x000fe20000081034 */
[----:B------:R-:W-:Y:S04]  /*9660*/  LDS R140, [R197+0x11000] ;  /* 0x01100000c58c7984 */ /* 0x000fe80000000800 */
[----:B------:R-:W-:Y:S03]  /*9670*/  LDS R142, [R197+0x11400] ;  /* 0x01140000c58e7984 */ /* 0x000fe60000000800 */
[C---:B------:R-:W-:Y:S01]  /*9680*/  HMMA.1688.F32.TF32 R24, R136.reuse, R18, R24 ;  /* 0x000000128818723c */ /* 0x040fe20000081018 */
[----:B------:R-:W-:Y:S04]  /*9690*/  LDS R141, [R196+0x11000] ;  /* 0x01100000c48d7984 */ /* 0x000fe80000000800 */
[----:B------:R-:W-:Y:S03]  /*96a0*/  LDS R143, [R196+0x11400] ;  /* 0x01140000c48f7984 */ /* 0x000fe60000000800 */
[C---:B------:R-:W-:Y:S01]  /*96b0*/  HMMA.1688.F32.TF32 R32, R136.reuse, R14, R32 ;  /* 0x0000000e8820723c */ /* 0x040fe20000081020 */
[----:B------:R-:W1:Y:S07]  /*96c0*/  LDSM.16.M88.4 R16, [R76+0x3000] ;  /* 0x003000004c10783b */ /* 0x000e6e0000000200 */
[C---:B------:R-:W-:Y:S08]  /*96d0*/  HMMA.1688.F32.TF32 R44, R136.reuse, R10, R44 ;  /* 0x0000000a882c723c */ /* 0x040ff0000008102c */
[----:B------:R-:W-:Y:S01]  /*96e0*/  HMMA.1688.F32.TF32 R56, R136, R6, R56 ;  /* 0x000000068838723c */ /* 0x000fe20000081038 */
[----:B------:R-:W-:Y:S04]  /*96f0*/  LDS R136, [R199+0x11080] ;  /* 0x01108000c7887984 */ /* 0x000fe80000000800 */
[----:B------:R-:W-:Y:S04]  /*9700*/  LDS R138, [R199+0x11480] ;  /* 0x01148000c78a7984 */ /* 0x000fe80000000800 */
[----:B------:R-:W-:Y:S04]  /*9710*/  LDS R137, [R195+0x11080] ;  /* 0x01108000c3897984 */ /* 0x000fe80000000800 */
[----:B------:R-:W-:Y:S04]  /*9720*/  LDS R139, [R195+0x11480] ;  /* 0x01148000c38b7984 */ /* 0x000fe80000000800 */
[----:B------:R-:W3:Y:S04]  /*9730*/  LDSM.16.M88.4 R4, [R76] ;  /* 0x000000004c04783b */ /* 0x000ee80000000200 */
[----:B------:R4:W-:Y:S04]  /*9740*/  STL [R1+0x1c0], R194 ;  /* 0x0001c0c201007387 */ /* 0x0009e80000100800 */
[----:B------:R-:W4:Y:S04]  /*9750*/  LDSM.16.M88.4 R8, [R76+0x1000] ;  /* 0x001000004c08783b */ /* 0x000f280000000200 */
[----:B------:R-:W4:Y:S04]  /*9760*/  LDSM.16.M88.4 R12, [R76+0x2000] ;  /* 0x002000004c0c783b */ /* 0x000f280000000200 */
[----:B------:R-:W4:Y:S01]  /*9770*/  LDSM.16.M88.4 R64, [R76+0x4000] ;  /* 0x004000004c40783b */ /* 0x000f220000000200 */
[----:B-1----:R-:W-:Y:S03]  /*9780*/  HMMA.1688.F32.TF32 R60, R168, R16, R172 ;  /* 0x00000010a83c723c */ /* 0x002fe600000810ac */
[----:B------:R-:W1:Y:S04]  /*9790*/  LDSM.16.M88.4 R68, [R76+0x5000] ;  /* 0x005000004c44783b */ /* 0x000e680000000200 */
[----:B------:R-:W-:Y:S04]  /*97a0*/  LDS R172, [R199+0x11800] ;  /* 0x01180000c7ac7984 */ /* 0x000fe80000000800 */
[----:B------:R-:W-:Y:S04]  /*97b0*/  LDS R174, [R199+0x11c00] ;  /* 0x011c0000c7ae7984 */ /* 0x000fe80000000800 */
[----:B------:R-:W-:Y:S04]  /*97c0*/  LDS R173, [R195+0x11800] ;  /* 0x01180000c3ad7984 */ /* 0x000fe80000000800 */
[----:B------:R-:W1:Y:S01]  /*97d0*/  LDS R175, [R195+0x11c00] ;  /* 0x011c0000c3af7984 */ /* 0x000e620000000800 */
[-C--:B---3--:R-:W-:Y:S03]  /*97e0*/  HMMA.1688.F32.TF32 R160, R176, R4.reuse, R160 ;  /* 0x00000004b0a0723c */ /* 0x088fe600000810a0 */
[----:B----4-:R-:W3:Y:S04]  /*97f0*/  LDL R194, [R1+0x13c] ;  /* 0x00013c0001c27983 */ /* 0x010ee80000100800 */
[----:B------:R-:W4:Y:S01]  /*9800*/  LDSM.16.M88.4 R72, [R76+0x6000] ;  /* 0x006000004c48783b */ /* 0x000f220000000200 */
[-C--:B------:R-:W-:Y:S03]  /*9810*/  HMMA.1688.F32.TF32 R20, R136, R4.reuse, R48 ;  /* 0x000000048814723c */ /* 0x080fe60000081030 */
[----:B------:R-:W1:Y:S05]  /*9820*/  LDSM.16.M88.4 R76, [R76+0x7000] ;  /* 0x007000004c4c783b */ /* 0x000e6a0000000200 */
[-C--:B------:R-:W-:Y:S08]  /*9830*/  HMMA.1688.F32.TF32 R24, R140, R4.reuse, R24 ;  /* 0x000000048c18723c */ /* 0x080ff00000081018 */
[----:B------:R-:W-:Y:S01]  /*9840*/  HMMA.1688.F32.TF32 R184, R168, R4, R184 ;  /* 0x00000004a8b8723c */ /* 0x000fe200000810b8 */
[----:B------:R-:W2:Y:S07]  /*9850*/  LDL R4, [R1+0x1b8] ;  /* 0x0001b80001047983 */ /* 0x000eae0000100800 */
[C---:B------:R-:W-:Y:S08]  /*9860*/  HMMA.1688.F32.TF32 R156, R176.reuse, R8, R156 ;  /* 0x00000008b09c723c */ /* 0x040ff0000008109c */
[C---:B------:R-:W-:Y:S08]  /*9870*/  HMMA.1688.F32.TF32 R128, R176.reuse, R12, R128 ;  /* 0x0000000cb080723c */ /* 0x040ff00000081080 */
[----:B------:R-:W-:Y:S08]  /*9880*/  HMMA.1688.F32.TF32 R108, R176, R16, R108 ;  /* 0x00000010b06c723c */ /* 0x000ff0000008106c */
[----:B------:R-:W-:Y:S01]  /*9890*/  HMMA.1688.F32.TF32 R36, R168, R8, R188 ;  /* 0x00000008a824723c */ /* 0x000fe200000810bc */
[----:B------:R-:W3:Y:S04]  /*98a0*/  LDL R190, [R1+0x1ac] ;  /* 0x0001ac0001be7983 */ /* 0x000ee80000100800 */
[----:B------:R-:W3:Y:S03]  /*98b0*/  LDL R191, [R1+0x178] ;  /* 0x0001780001bf7983 */ /* 0x000ee60000100800 */
[C---:B------:R-:W-:Y:S08]  /*98c0*/  HMMA.1688.F32.TF32 R104, R176.reuse, R64, R104 ;  /* 0x00000040b068723c */ /* 0x040ff00000081068 */
[----:B-1----:R-:W-:Y:S08]  /*98d0*/  HMMA.1688.F32.TF32 R100, R176, R68, R100 ;  /* 0x00000044b064723c */ /* 0x002ff00000081064 */
[C---:B------:R-:W-:Y:S08]  /*98e0*/  HMMA.1688.F32.TF32 R160, R172.reuse, R6, R160 ;  /* 0x00000006aca0723c */ /* 0x040ff000000810a0 */
[C---:B------:R-:W-:Y:S08]  /*98f0*/  HMMA.1688.F32.TF32 R156, R172.reuse, R10, R156 ;  /* 0x0000000aac9c723c */ /* 0x040ff0000008109c */
[C---:B------:R-:W-:Y:S08]  /*9900*/  HMMA.1688.F32.TF32 R128, R172.reuse, R14, R128 ;  /* 0x0000000eac80723c */ /* 0x040ff00000081080 */
[C---:B------:R-:W-:Y:S01]  /*9910*/  HMMA.1688.F32.TF32 R108, R172.reuse, R18, R108 ;  /* 0x00000012ac6c723c */ /* 0x040fe2000008106c */
[----:B------:R-:W-:Y:S07]  /*9920*/  STL [R1+0x1d0], R160 ;  /* 0x0001d0a001007387 */ /* 0x000fee0000100800 */
[C---:B------:R-:W-:Y:S01]  /*9930*/  HMMA.1688.F32.TF32 R104, R172.reuse, R66, R104 ;  /* 0x00000042ac68723c */ /* 0x040fe20000081068 */
[----:B------:R-:W-:Y:S07]  /*9940*/  STL [R1+0x1cc], R161 ;  /* 0x0001cca101007387 */ /* 0x000fee0000100800 */
[----:B------:R-:W-:Y:S01]  /*9950*/  HMMA.1688.F32.TF32 R100, R172, R70, R100 ;  /* 0x00000046ac64723c */ /* 0x000fe20000081064 */
[----:B------:R-:W-:Y:S04]  /*9960*/  STL [R1+0x1c8], R162 ;  /* 0x0001c8a201007387 */ /* 0x000fe80000100800 */
        /* <DEDUP_REMOVED lines=14> */
[-C--:B------:R-:W-:Y:S03]  /*9a50*/  HMMA.1688.F32.TF32 R52, R136, R16.reuse, R52 ;  /* 0x000000108834723c */ /* 0x080fe60000081034 */
[----:B------:R-:W-:Y:S04]  /*9a60*/  STL [R1+0x20c], R105 ;  /* 0x00020c6901007387 */ /* 0x000fe80000100800 */
[----:B------:R-:W-:Y:S01]  /*9a70*/  STL [R1+0x208], R106 ;  /* 0x0002086a01007387 */ /* 0x000fe20000100800 */
[----:B------:R-:W-:Y:S03]  /*9a80*/  HMMA.1688.F32.TF32 R56, R140, R16, R56 ;  /* 0x000000108c38723c */ /* 0x000fe60000081038 */
[----:B------:R-:W-:Y:S04]  /*9a90*/  STL [R1+0x204], R107 ;  /* 0x0002046b01007387 */ /* 0x000fe80000100800 */
[----:B------:R-:W-:Y:S04]  /*9aa0*/  STL [R1+0x214], R103 ;  /* 0x0002146701007387 */ /* 0x000fe80000100800 */
[----:B------:R-:W3:Y:S01]  /*9ab0*/  LDL R17, [R1+0x170] ;  /* 0x0001700001117983 */ /* 0x000ee20000100800 */
[-C--:B------:R-:W-:Y:S03]  /*9ac0*/  HMMA.1688.F32.TF32 R28, R136, R8.reuse, R28 ;  /* 0x00000008881c723c */ /* 0x080fe6000008101c */
[----:B------:R-:W3:Y:S05]  /*9ad0*/  LDL R16, [R1+0x194] ;  /* 0x0001940001107983 */ /* 0x000eea0000100800 */
[----:B------:R-:W-:Y:S01]  /*9ae0*/  HMMA.1688.F32.TF32 R32, R140, R8, R32 ;  /* 0x000000088c20723c */ /* 0x000fe20000081020 */
[----:B------:R-:W3:Y:S04]  /*9af0*/  LDL R8, [R1+0x19c] ;  /* 0x00019c0001087983 */ /* 0x000ee80000100800 */
[----:B------:R-:W3:Y:S03]  /*9b00*/  LDL R9, [R1+0x164] ;  /* 0x0001640001097983 */ /* 0x000ee60000100800 */
[C---:B------:R-:W-:Y:S08]  /*9b10*/  HMMA.1688.F32.TF32 R40, R136.reuse, R12, R40 ;  /* 0x0000000c8828723c */ /* 0x040ff00000081028 */
[C---:B------:R-:W-:Y:S08]  /*9b20*/  HMMA.1688.F32.TF32 R116, R136.reuse, R64, R116 ;  /* 0x000000408874723c */ /* 0x040ff00000081074 */
[C---:B------:R-:W-:Y:S08]  /*9b30*/  HMMA.1688.F32.TF32 R120, R136.reuse, R68, R120 ;  /* 0x000000448878723c */ /* 0x040ff00000081078 */
[C---:B----4-:R-:W-:Y:S08]  /*9b40*/  HMMA.1688.F32.TF32 R124, R136.reuse, R72, R124 ;  /* 0x00000048887c723c */ /* 0x050ff0000008107c */
[----:B------:R-:W-:Y:S01]  /*9b50*/  HMMA.1688.F32.TF32 R132, R136, R76, R132 ;  /* 0x0000004c8884723c */ /* 0x000fe20000081084 */
[----:B------:R-:W-:Y:S04]  /*9b60*/  LDS R136, [R199+0x11880] ;  /* 0x01188000c7887984 */ /* 0x000fe80000000800 */
[----:B------:R-:W-:Y:S04]  /*9b70*/  LDS R138, [R199+0x11c80] ;  /* 0x011c8000c78a7984 */ /* 0x000fe80000000800 */
[----:B------:R-:W-:Y:S04]  /*9b80*/  LDS R137, [R195+0x11880] ;  /* 0x01188000c3897984 */ /* 0x000fe80000000800 */
[----:B------:R-:W1:Y:S01]  /*9b90*/  LDS R139, [R195+0x11c80] ;  /* 0x011c8000c38b7984 */ /* 0x000e620000000800 */
[----:B------:R-:W-:-:S02]  /*9ba0*/  LOP3.LUT R5, R203, 0x4, RZ, 0xfc, !PT ;  /* 0x00000004cb057812 */ /* 0x000fc400078efcff */
[----:B------:R-:W-:Y:S01]  /*9bb0*/  ISETP.GE.AND P0, PT, R203, UR5, PT ;  /* 0x00000005cb007c0c */ /* 0x000fe2000bf06270 */
[C---:B------:R-:W-:Y:S08]  /*9bc0*/  HMMA.1688.F32.TF32 R44, R140.reuse, R12, R44 ;  /* 0x0000000c8c2c723c */ /* 0x040ff0000008102c */
[C---:B------:R-:W-:Y:S08]  /*9bd0*/  HMMA.1688.F32.TF32 R80, R140.reuse, R64, R80 ;  /* 0x000000408c50723c */ /* 0x040ff00000081050 */
[C---:B------:R-:W-:Y:S08]  /*9be0*/  HMMA.1688.F32.TF32 R84, R140.reuse, R68, R84 ;  /* 0x000000448c54723c */ /* 0x040ff00000081054 */
[C---:B------:R-:W-:Y:S08]  /*9bf0*/  HMMA.1688.F32.TF32 R88, R140.reuse, R72, R88 ;  /* 0x000000488c58723c */ /* 0x040ff00000081058 */
[----:B------:R-:W-:Y:S01]  /*9c00*/  HMMA.1688.F32.TF32 R112, R140, R76, R112 ;  /* 0x0000004c8c70723c */ /* 0x000fe20000081070 */
[----:B------:R-:W-:Y:S04]  /*9c10*/  LDS R140, [R197+0x11800] ;  /* 0x01180000c58c7984 */ /* 0x000fe80000000800 */
[----:B------:R-:W-:Y:S01]  /*9c20*/  LDS R142, [R197+0x11c00] ;  /* 0x011c0000c58e7984 */ /* 0x000fe20000000800 */
[----:B--2---:R-:W-:-:S02]  /*9c30*/  ISETP.LE.AND P2, PT, R4, UR4, PT ;  /* 0x0000000404007c0c */ /* 0x004fc4000bf43270 */
[----:B-1----:R-:W-:Y:S01]  /*9c40*/  HMMA.1688.F32.TF32 R20, R136, R6, R20 ;  /* 0x000000068814723c */ /* 0x002fe20000081014 */
[----:B------:R-:W-:Y:S01]  /*9c50*/  SEL R4, RZ, 0x4, P0 ;  /* 0x00000004ff047807 */ /* 0x000fe20000000000 */
[----:B------:R-:W-:Y:S01]  /*9c60*/  LDS R141, [R196+0x11800] ;  /* 0x01180000c48d7984 */ /* 0x000fe20000000800 */
[----:B------:R-:W-:-:S03]  /*9c70*/  ISETP.GE.AND P0, PT, R5, UR5, PT ;  /* 0x0000000505007c0c */ /* 0x000fc6000bf06270 */
[----:B------:R-:W1:Y:S02]  /*9c80*/  S2R R5, SR_TID.X ;  /* 0x0000000000057919 */ /* 0x000e640000002100 */
[C---:B------:R-:W-:Y:S01]  /*9c90*/  HMMA.1688.F32.TF32 R28, R136.reuse, R10, R28 ;  /* 0x0000000a881c723c */ /* 0x040fe2000008101c */
[----:B------:R-:W-:Y:S01]  /*9ca0*/  SEL R4, R4, RZ, !P2 ;  /* 0x000000ff04047207 */ /* 0x000fe20005000000 */
[----:B------:R-:W2:Y:S06]  /*9cb0*/  LDS R143, [R196+0x11c00] ;  /* 0x011c0000c48f7984 */ /* 0x000eac0000000800 */
[----:B------:R-:W-:Y:S01]  /*9cc0*/  HMMA.1688.F32.TF32 R40, R136, R14, R40 ;  /* 0x0000000e8828723c */ /* 0x000fe20000081028 */
[----:B------:R-:W-:-:S07]  /*9cd0*/  ISETP.NE.U32.AND P1, PT, R4, RZ, PT ;  /* 0x000000ff0400720c */ /* 0x000fce0003f25070 */
[----:B------:R-:W-:Y:S01]  /*9ce0*/  HMMA.1688.F32.TF32 R52, R136, R18, R52 ;  /* 0x000000128834723c */ /* 0x000fe20000081034 */
[----:B-1----:R-:W-:-:S07]  /*9cf0*/  SHF.R.U32.HI R5, RZ, 0x6, R5 ;  /* 0x00000006ff057819 */ /* 0x002fce0000011605 */
[----:B------:R-:W-:Y:S01]  /*9d00*/  HMMA.1688.F32.TF32 R116, R136, R66, R116 ;  /* 0x000000428874723c */ /* 0x000fe20000081074 */
[----:B------:R-:W-:-:S07]  /*9d10*/  SGXT.U32 R5, R5, 0x1 ;  /* 0x000000010505781a */ /* 0x000fce0000000000 */
[----:B------:R-:W-:Y:S01]  /*9d20*/  HMMA.1688.F32.TF32 R120, R136, R70, R120 ;  /* 0x000000468878723c */ /* 0x000fe20000081078 */
[----:B------:R-:W-:-:S07]  /*9d30*/  SEL R4, RZ, 0x4, P0 ;  /* 0x00000004ff047807 */ /* 0x000fce0000000000 */
[----:B------:R-:W-:Y:S01]  /*9d40*/  HMMA.1688.F32.TF32 R124, R136, R74, R124 ;  /* 0x0000004a887c723c */ /* 0x000fe2000008107c */
[----:B------:R-:W-:-:S07]  /*9d50*/  IMAD R5, R5, c[0x0][0x188], RZ ;  /* 0x0000620005057a24 */ /* 0x000fce00078e02ff */
[----:B------:R-:W-:Y:S01]  /*9d60*/  HMMA.1688.F32.TF32 R132, R136, R78, R132 ;  /* 0x0000004e8884723c */ /* 0x000fe20000081084 */
[----:B------:R-:W-:Y:S04]  /*9d70*/  LDS R136, [R197+0x11880] ;  /* 0x01188000c5887984 */ /* 0x000fe80000000800 */
[----:B------:R-:W-:Y:S04]  /*9d80*/  LDS R138, [R197+0x11c80] ;  /* 0x011c8000c58a7984 */ /* 0x000fe80000000800 */
[----:B------:R-:W-:Y:S04]  /*9d90*/  LDS R137, [R196+0x11880] ;  /* 0x01188000c4897984 */ /* 0x000fe80000000800 */
[----:B------:R-:W1:Y:S01]  /*9da0*/  LDS R139, [R196+0x11c80] ;  /* 0x011c8000c48b7984 */ /* 0x000e620000000800 */
[----:B------:R-:W-:Y:S01]  /*9db0*/  IADD3 R198, R198, 0x1, RZ ;  /* 0x00000001c6c67810 */ /* 0x000fe20007ffe0ff */
[----:B------:R-:W-:Y:S01]  /*9dc0*/  IMAD.SHL.U32 R5, R5, 0x4, RZ ;  /* 0x0000000405057824 */ /* 0x000fe200078e00ff */
[----:B------:R-:W-:-:S02]  /*9dd0*/  SEL R4, R4, RZ, !P2 ;  /* 0x000000ff04047207 */ /* 0x000fc40005000000 */
[----:B------:R-:W-:Y:S02]  /*9de0*/  ISETP.GT.AND P0, PT, R198, 0x1, PT ;  /* 0x00000001c600780c */ /* 0x000fe40003f04270 */
[----:B------:R-:W-:Y:S02]  /*9df0*/  ISETP.NE.U32.AND P3, PT, R4, RZ, PT ;  /* 0x000000ff0400720c */ /* 0x000fe40003f65070 */
[----:B------:R-:W-:Y:S02]  /*9e00*/  IADD3 R4, P4, R5, R193, RZ ;  /* 0x000000c105047210 */ /* 0x000fe40007f9e0ff */
[----:B------:R-:W-:Y:S01]  /*9e10*/  SEL R198, R198, RZ, !P0 ;  /* 0x000000ffc6c67207 */ /* 0x000fe20004000000 */
[----:B------:R-:W-:Y:S02]  /*9e20*/  HMMA.1688.F32.TF32 R48, R168, R12, R180 ;  /* 0x0000000ca830723c */ /* 0x000fe400000810b4 */
[----:B---3--:R-:W-:-:S05]  /*9e30*/  IMAD.X R5, R192, 0x1, R190, P4 ;  /* 0x00000001c0057824 */ /* 0x008fca00020e06be */
[----:B------:R-:W-:Y:S01]  /*9e40*/  IMAD R12, R198, 0x2000, R194 ;  /* 0x00002000c60c7824 */ /* 0x000fe200078e02c2 */
[----:B------:R-:W-:Y:S06]  /*9e50*/  BAR.SYNC.DEFER_BLOCKING 0x0 ;  /* 0x0000000000007b1d */ /* 0x000fec0000010000 */
[----:B------:R-:W3:Y:S04]  /*9e60*/  S2R R194, SR_TID.X ;  /* 0x0000000000c27919 */ /* 0x000ee80000002100 */
[----:B------:R-:W-:Y:S01]  /*9e70*/  @!PT LDS RZ, [RZ] ;  /* 0x00000000fffff984 */ /* 0x000fe20000000800 */
[----:B------:R-:W-:Y:S01]  /*9e80*/  @!PT LDS RZ, [RZ] ;  /* 0x00000000fffff984 */ /* 0x000fe20000000800 */
[----:B------:R-:W-:Y:S01]  /*9e90*/  @!PT LDS RZ, [RZ] ;  /* 0x00000000fffff984 */ /* 0x000fe20000000800 */
[----:B------:R4:W-:Y:S02]  /*9ea0*/  LDGSTS.E [R12+0x10000], [R4.64], P1 ;  /* 0x10000000040c7fae */ /* 0x0009e40008921846 */
[----:B----4-:R-:W-:-:S05]  /*9eb0*/  IADD3 R4, P0, R191, R193, RZ ;  /* 0x000000c1bf047210 */ /* 0x010fca0007f1e0ff */
[----:B------:R-:W-:Y:S02]  /*9ec0*/  IMAD.X R5, R192, 0x1, R200, P0 ;  /* 0x00000001c0057824 */ /* 0x000fe400000e06c8 */
[----:B------:R-:W4:Y:S01]  /*9ed0*/  S2R R200, SR_TID.X ;  /* 0x0000000000c87919 */ /* 0x000f220000002100 */
[----:B---3--:R-:W-:-:S03]  /*9ee0*/  SHF.R.U32.HI R194, RZ, 0x6, R194 ;  /* 0x00000006ffc27819 */ /* 0x008fc600000116c2 */
[----:B------:R3:W-:Y:S01]  /*9ef0*/  LDGSTS.E [R12+0x10400], [R4.64], P3 ;  /* 0x10400000040c7fae */ /* 0x0007e20009921846 */
[----:B------:R-:W-:-:S04]  /*9f00*/  SGXT.U32 R194, R194, 0x1 ;  /* 0x00000001c2c2781a */ /* 0x000fc80000000000 */
[----:B------:R-:W-:-:S04]  /*9f10*/  LOP3.LUT R194, R194, 0x8, RZ, 0xfc, !PT ;  /* 0x00000008c2c27812 */ /* 0x000fc800078efcff */
[----:B------:R-:W-:-:S04]  /*9f20*/  ISETP.GE.AND P0, PT, R194, UR5, PT ;  /* 0x00000005c2007c0c */ /* 0x000fc8000bf06270 */
[----:B---3--:R-:W-:Y:S02]  /*9f30*/  SEL R4, RZ, 0x4, P0 ;  /* 0x00000004ff047807 */ /* 0x008fe40000000000 */
[----:B----4-:R-:W-:-:S04]  /*9f40*/  SHF.R.U32.HI R13, RZ, 0x6, R200 ;  /* 0x00000006ff0d7819 */ /* 0x010fc800000116c8 */
[----:B------:R-:W-:Y:S02]  /*9f50*/  SGXT.U32 R13, R13, 0x1 ;  /* 0x000000010d0d781a */ /* 0x000fe40000000000 */
[----:B------:R-:W-:Y:S02]  /*9f60*/  SEL R4, R4, RZ, !P2 ;  /* 0x000000ff04047207 */ /* 0x000fe40005000000 */
[----:B------:R-:W-:Y:S02]  /*9f70*/  LOP3.LUT R13, R13, 0xc, RZ, 0xfc, !PT ;  /* 0x0000000c0d0d7812 */ /* 0x000fe400078efcff */
[----:B------:R-:W-:Y:S02]  /*9f80*/  ISETP.NE.U32.AND P3, PT, R4, RZ, PT ;  /* 0x000000ff0400720c */ /* 0x000fe40003f65070 */
[----:B------:R-:W-:Y:S01]  /*9f90*/  ISETP.GE.AND P0, PT, R13, UR5, PT ;  /* 0x000000050d007c0c */ /* 0x000fe2000bf06270 */
[----:B------:R-:W-:Y:S01]  /*9fa0*/  HMMA.1688.F32.TF32 R144, R168, R64, R144 ;  /* 0x00000040a890723c */ /* 0x000fe20000081090 */
[----:B------:R-:W-:-:S02]  /*9fb0*/  SHF.R.U32.HI R13, RZ, 0x6, R200 ;  /* 0x00000006ff0d7819 */ /* 0x000fc400000116c8 */
[----:B------:R-:W-:Y:S02]  /*9fc0*/  SEL R5, RZ, 0x4, P0 ;  /* 0x00000004ff057807 */ /* 0x000fe40000000000 */
[----:B------:R-:W-:-:S03]  /*9fd0*/  IADD3 R4, P0, R17, R193, RZ ;  /* 0x000000c111047210 */ /* 0x000fc60007f1e0ff */
[C---:B------:R-:W-:Y:S01]  /*9fe0*/  HMMA.1688.F32.TF32 R148, R168.reuse, R68, R148 ;  /* 0x00000044a894723c */ /* 0x040fe20000081094 */
[----:B------:R-:W-:Y:S01]  /*9ff0*/  SGXT.U32 R13, R13, 0x1 ;  /* 0x000000010d0d781a */ /* 0x000fe20000000000 */
[----:B------:R-:W3:Y:S06]  /*a000*/  LDL R17, [R1+0x198] ;  /* 0x0001980001117983 */ /* 0x000eec0000100800 */
[C---:B------:R-:W-:Y:S08]  /*a010*/  HMMA.1688.F32.TF32 R152, R168.reuse, R72, R152 ;  /* 0x00000048a898723c */ /* 0x040ff00000081098 */
[----:B------:R-:W-:Y:S01]  /*a020*/  HMMA.1688.F32.TF32 R164, R168, R76, R164 ;  /* 0x0000004ca8a4723c */ /* 0x000fe200000810a4 */
[----:B------:R-:W-:-:S07]  /*a030*/  LOP3.LUT R13, R13, 0x10, RZ, 0xfc, !PT ;  /* 0x000000100d0d7812 */ /* 0x000fce00078efcff */
[-C--:B--2---:R-:W-:Y:S08]  /*a040*/  HMMA.1688.F32.TF32 R32, R140, R10.reuse, R32 ;  /* 0x0000000a8c20723c */ /* 0x084ff00000081020 */
[----:B-1----:R-:W-:Y:S01]  /*a050*/  HMMA.1688.F32.TF32 R168, R136, R10, R36 ;  /* 0x0000000a88a8723c */ /* 0x002fe20000081024 */
[----:B------:R-:W2:Y:S07]  /*a060*/  LDL R11, [R1+0x15c] ;  /* 0x00015c00010b7983 */ /* 0x000eae0000100800 */
[C---:B------:R-:W-:Y:S08]  /*a070*/  HMMA.1688.F32.TF32 R96, R176.reuse, R72, R96 ;  /* 0x00000048b060723c */ /* 0x040ff00000081060 */
[----:B------:R-:W-:Y:S08]  /*a080*/  HMMA.1688.F32.TF32 R92, R176, R76, R92 ;  /* 0x0000004cb05c723c */ /* 0x000ff0000008105c */
[-C--:B------:R-:W-:Y:S08]  /*a090*/  HMMA.1688.F32.TF32 R24, R140, R6.reuse, R24 ;  /* 0x000000068c18723c */ /* 0x080ff00000081018 */
[----:B------:R-:W-:Y:S01]  /*a0a0*/  HMMA.1688.F32.TF32 R176, R136, R6, R184 ;  /* 0x0000000688b0723c */ /* 0x000fe200000810b8 */
[----:B------:R-:W4:Y:S06]  /*a0b0*/  LDL R7, [R1+0x18c] ;  /* 0x00018c0001077983 */ /* 0x000f2c0000100800 */
[----:B------:R-:W-:Y:S01]  /*a0c0*/  SEL R6, R5, RZ, !P2 ;  /* 0x000000ff05067207 */ /* 0x000fe20005000000 */
[----:B------:R-:W-:Y:S01]  /*a0d0*/  IMAD.X R5, R192, 0x1, R8, P0 ;  /* 0x00000001c0057824 */ /* 0x000fe200000e0608 */
[----:B------:R-:W-:Y:S01]  /*a0e0*/  ISETP.GE.AND P1, PT, R13, UR5, PT ;  /* 0x000000050d007c0c */ /* 0x000fe2000bf26270 */
[----:B------:R-:W3:Y:S01]  /*a0f0*/  LDL R8, [R1+0x154] ;  /* 0x0001540001087983 */ /* 0x000ee20000100800 */
[----:B------:R-:W-:-:S03]  /*a100*/  SHF.R.U32.HI R13, RZ, 0x6, R200 ;  /* 0x00000006ff0d7819 */ /* 0x000fc600000116c8 */
[----:B------:R1:W-:Y:S01]  /*a110*/  LDGSTS.E [R12+0x10800], [R4.64], P3 ;  /* 0x10800000040c7fae */ /* 0x0003e20009921846 */
[----:B------:R-:W-:Y:S02]  /*a120*/  SGXT.U32 R13, R13, 0x1 ;  /* 0x000000010d0d781a */ /* 0x000fe40000000000 */
[----:B------:R-:W-:Y:S02]  /*a130*/  ISETP.NE.U32.AND P0, PT, R6, RZ, PT ;  /* 0x000000ff0600720c */ /* 0x000fe40003f05070 */
[----:B-1----:R-:W-:Y:S02]  /*a140*/  IADD3 R4, P3, R9, R193, RZ ;  /* 0x000000c109047210 */ /* 0x002fe40007f7e0ff */
[----:B------:R-:W-:Y:S01]  /*a150*/  SEL R6, RZ, 0x4, P1 ;  /* 0x00000004ff067807 */ /* 0x000fe20000800000 */
[----:B------:R-:W3:Y:S02]  /*a160*/  LDL R9, [R1+0x184] ;  /* 0x0001840001097983 */ /* 0x000ee40000100800 */
[----:B------:R-:W-:Y:S01]  /*a170*/  IMAD.X R5, R192, 0x1, R16, P3 ;  /* 0x00000001c0057824 */ /* 0x000fe200018e0610 */
[----:B------:R-:W-:-:S02]  /*a180*/  SHF.R.U32.HI R16, RZ, 0x6, R200 ;  /* 0x00000006ff107819 */ /* 0x000fc400000116c8 */
[----:B------:R-:W-:Y:S02]  /*a190*/  LOP3.LUT R13, R13, 0x14, RZ, 0xfc, !PT ;  /* 0x000000140d0d7812 */ /* 0x000fe400078efcff */
[----:B------:R-:W-:Y:S01]  /*a1a0*/  SGXT.U32 R16, R16, 0x1 ;  /* 0x000000011010781a */ /* 0x000fe20000000000 */
[----:B------:R-:W-:Y:S01]  /*a1b0*/  HMMA.1688.F32.TF32 R44, R140, R14, R44 ;  /* 0x0000000e8c2c723c */ /* 0x000fe2000008102c */
[----:B------:R-:W-:Y:S01]  /*a1c0*/  SEL R6, R6, RZ, !P2 ;  /* 0x000000ff06067207 */ /* 0x000fe20005000000 */
[----:B------:R1:W-:Y:S01]  /*a1d0*/  LDGSTS.E [R12+0x10c00], [R4.64], P0 ;  /* 0x10c00000040c7fae */ /* 0x0003e20008121846 */
[----:B------:R-:W-:Y:S02]  /*a1e0*/  ISETP.GE.AND P1, PT, R13, UR5, PT ;  /* 0x000000050d007c0c */ /* 0x000fe4000bf26270 */
[----:B------:R-:W-:Y:S02]  /*a1f0*/  LOP3.LUT R16, R16, 0x1c, RZ, 0xfc, !PT ;  /* 0x0000001c10107812 */ /* 0x000fe400078efcff */
[----:B------:R-:W-:-:S02]  /*a200*/  ISETP.NE.U32.AND P6, PT, R6, RZ, PT ;  /* 0x000000ff0600720c */ /* 0x000fc40003fc5070 */
[----:B------:R-:W-:Y:S02]  /*a210*/  SEL R6, RZ, 0x4, P1 ;  /* 0x00000004ff067807 */ /* 0x000fe40000800000 */
[----:B------:R-:W-:Y:S02]  /*a220*/  ISETP.GE.AND P1, PT, R16, UR5, PT ;  /* 0x0000000510007c0c */ /* 0x000fe4000bf26270 */
[----:B------:R-:W3:Y:S01]  /*a230*/  LDL R16, [R1+0x17c] ;  /* 0x00017c0001107983 */ /* 0x000ee20000100800 */
[----:B------:R-:W-:Y:S03]  /*a240*/  HMMA.1688.F32.TF32 R180, R136, R14, R48 ;  /* 0x0000000e88b4723c */ /* 0x000fe60000081030 */
[----:B------:R-:W3:Y:S01]  /*a250*/  LDL R15, [R1+0x174] ;  /* 0x00017400010f7983 */ /* 0x000ee20000100800 */
[--C-:B------:R-:W-:Y:S02]  /*a260*/  SHF.R.U32.HI R13, RZ, 0x6, R200.reuse ;  /* 0x00000006ff0d7819 */ /* 0x100fe400000116c8 */
[----:B------:R-:W-:Y:S01]  /*a270*/  SHF.R.U32.HI R10, RZ, 0x6, R200 ;  /* 0x00000006ff0a7819 */ /* 0x000fe200000116c8 */
[----:B------:R-:W3:Y:S01]  /*a280*/  LDL R50, [R1+0x1a8] ;  /* 0x0001a80001327983 */ /* 0x000ee20000100800 */
[----:B------:R-:W-:-:S02]  /*a290*/  SGXT.U32 R13, R13, 0x1 ;  /* 0x000000010d0d781a */ /* 0x000fc40000000000 */
[----:B-1----:R-:W-:Y:S01]  /*a2a0*/  SEL R5, RZ, 0x4, P1 ;  /* 0x00000004ff057807 */ /* 0x002fe20000800000 */
[----:B------:R-:W3:Y:S01]  /*a2b0*/  LDL R48, [R1+0x1a0] ;  /* 0x0001a00001307983 */ /* 0x000ee20000100800 */
[----:B------:R-:W-:Y:S02]  /*a2c0*/  LOP3.LUT R13, R13, 0x18, RZ, 0xfc, !PT ;  /* 0x000000180d0d7812 */ /* 0x000fe400078efcff */
[----:B------:R-:W-:Y:S01]  /*a2d0*/  SEL R6, R6, RZ, !P2 ;  /* 0x000000ff06067207 */ /* 0x000fe20005000000 */
[----:B------:R-:W3:Y:S01]  /*a2e0*/  LDL R49, [R1+0x168] ;  /* 0x0001680001317983 */ /* 0x000ee20000100800 */
[----:B------:R-:W-:Y:S02]  /*a2f0*/  ISETP.GE.AND P3, PT, R13, UR5, PT ;  /* 0x000000050d007c0c */ /* 0x000fe4000bf66270 */
[--C-:B------:R-:W-:Y:S02]  /*a300*/  SHF.R.U32.HI R13, RZ, 0x6, R200.reuse ;  /* 0x00000006ff0d7819 */ /* 0x100fe400000116c8 */
[----:B------:R-:W-:Y:S01]  /*a310*/  SHF.R.S32.HI R64, RZ, 0x6, R200 ;  /* 0x00000006ff407819 */ /* 0x000fe200000114c8 */
[----:B------:R-:W-:Y:S01]  /*a320*/  HMMA.1688.F32.TF32 R56, R140, R18, R56 ;  /* 0x000000128c38723c */ /* 0x000fe20000081038 */
[----:B------:R-:W-:Y:S01]  /*a330*/  SGXT.U32 R10, R10, 0x1 ;  /* 0x000000010a0a781a */ /* 0x000fe20000000000 */
[----:B------:R-:W3:Y:S01]  /*a340*/  LDL R14, [R1+0x190] ;  /* 0x00019000010e7983 */ /* 0x000ee20000100800 */
[----:B------:R-:W-:-:S02]  /*a350*/  SGXT.U32 R13, R13, 0x1 ;  /* 0x000000010d0d781a */ /* 0x000fc40000000000 */
[----:B------:R-:W-:Y:S02]  /*a360*/  SEL R4, RZ, 0x4, P3 ;  /* 0x00000004ff047807 */ /* 0x000fe40001800000 */
[----:B------:R-:W-:Y:S02]  /*a370*/  LOP3.LUT R10, R10, 0x6, RZ, 0xfc, !PT ;  /* 0x000000060a0a7812 */ /* 0x000fe400078efcff */
[----:B------:R-:W-:Y:S02]  /*a380*/  LOP3.LUT R13, R13, 0x2, RZ, 0xfc, !PT ;  /* 0x000000020d0d7812 */ /* 0x000fe400078efcff */
[----:B------:R-:W-:Y:S02]  /*a390*/  SEL R4, R4, RZ, !P2 ;  /* 0x000000ff04047207 */ /* 0x000fe40005000000 */
[----:B------:R-:W-:Y:S02]  /*a3a0*/  ISETP.GE.AND P5, PT, R10, UR5, PT ;  /* 0x000000050a007c0c */ /* 0x000fe4000bfa6270 */
[----:B------:R-:W-:-:S02]  /*a3b0*/  ISETP.GE.AND P0, PT, R13, UR5, PT ;  /* 0x000000050d007c0c */ /* 0x000fc4000bf06270 */
[----:B------:R-:W-:Y:S02]  /*a3c0*/  ISETP.NE.U32.AND P4, PT, R4, RZ, PT ;  /* 0x000000ff0400720c */ /* 0x000fe40003f85070 */
[----:B------:R-:W-:Y:S02]  /*a3d0*/  SHF.R.U32.HI R10, RZ, 0x6, R200 ;  /* 0x00000006ff0a7819 */ /* 0x000fe400000116c8 */
[----:B------:R-:W-:Y:S02]  /*a3e0*/  SEL R5, R5, RZ, !P2 ;  /* 0x000000ff05057207 */ /* 0x000fe40005000000 */
[----:B------:R-:W-:Y:S02]  /*a3f0*/  ISETP.NE.U32.AND P1, PT, R6, RZ, PT ;  /* 0x000000ff0600720c */ /* 0x000fe40003f25070 */
[----:B------:R-:W-:Y:S02]  /*a400*/  SEL R6, RZ, 0x4, P0 ;  /* 0x00000004ff067807 */ /* 0x000fe40000000000 */
[----:B------:R-:W-:-:S02]  /*a410*/  SGXT.U32 R10, R10, 0x1 ;  /* 0x000000010a0a781a */ /* 0x000fc40000000000 */
[----:B------:R-:W-:Y:S02]  /*a420*/  ISETP.NE.U32.AND P0, PT, R5, RZ, PT ;  /* 0x000000ff0500720c */ /* 0x000fe40003f05070 */
[----:B------:R-:W-:Y:S02]  /*a430*/  LOP3.LUT R10, R10, 0xa, RZ, 0xfc, !PT ;  /* 0x0000000a0a0a7812 */ /* 0x000fe400078efcff */
[----:B------:R-:W-:Y:S02]  /*a440*/  SEL R6, R6, RZ, !P2 ;  /* 0x000000ff06067207 */ /* 0x000fe40005000000 */
[----:B------:R-:W-:Y:S01]  /*a450*/  SGXT R64, R64, 0x1 ;  /* 0x000000014040781a */ /* 0x000fe20000000200 */
[----:B------:R-:W-:Y:S01]  /*a460*/  HMMA.1688.F32.TF32 R36, R136, R18, R60 ;  /* 0x000000128824723c */ /* 0x000fe2000008103c */
[----:B------:R-:W3:Y:S01]  /*a470*/  LDL R18, [R1+0x160] ;  /* 0x0001600001127983 */ /* 0x000ee20000100800 */
[----:B--2---:R-:W-:-:S05]  /*a480*/  IADD3 R4, P3, R11, R193, RZ ;  /* 0x000000c10b047210 */ /* 0x004fca0007f7e0ff */
[----:B----4-:R-:W-:Y:S01]  /*a490*/  IMAD.X R5, R192, 0x1, R7, P3 ;  /* 0x00000001c0057824 */ /* 0x010fe200018e0607 */
[----:B------:R-:W-:Y:S02]  /*a4a0*/  ISETP.NE.U32.AND P3, PT, R6, RZ, PT ;  /* 0x000000ff0600720c */ /* 0x000fe40003f65070 */
[----:B------:R-:W-:Y:S02]  /*a4b0*/  SEL R7, RZ, 0x4, P5 ;  /* 0x00000004ff077807 */ /* 0x000fe40002800000 */
[----:B------:R1:W-:Y:S01]  /*a4c0*/  LDGSTS.E [R12+0x11000], [R4.64], P6 ;  /* 0x11000000040c7fae */ /* 0x0003e2000b121846 */
[----:B------:R-:W-:Y:S02]  /*a4d0*/  ISETP.GE.AND P6, PT, R10, UR5, PT ;  /* 0x000000050a007c0c */ /* 0x000fe4000bfc6270 */
[----:B------:R-:W-:Y:S02]  /*a4e0*/  SHF.R.U32.HI R10, RZ, 0x6, R200 ;  /* 0x00000006ff0a7819 */ /* 0x000fe400000116c8 */
[----:B---3--:R-:W-:-:S02]  /*a4f0*/  IADD3 R6, P5, R8, R193, RZ ;  /* 0x000000c108067210 */ /* 0x008fc40007fbe0ff */
[----:B------:R-:W-:Y:S02]  /*a500*/  SGXT.U32 R10, R10, 0x1 ;  /* 0x000000010a0a781a */ /* 0x000fe40000000000 */
[----:B------:R-:W-:Y:S02]  /*a510*/  SEL R8, R7, RZ, !P2 ;  /* 0x000000ff07087207 */ /* 0x000fe40005000000 */
[----:B------:R-:W-:Y:S02]  /*a520*/  LOP3.LUT R10, R10, 0xe, RZ, 0xfc, !PT ;  /* 0x0000000e0a0a7812 */ /* 0x000fe400078efcff */
[----:B------:R-:W-:Y:S02]  /*a530*/  SEL R13, RZ, 0x4, P6 ;  /* 0x00000004ff0d7807 */ /* 0x000fe40003000000 */
[----:B------:R-:W-:Y:S01]  /*a540*/  ISETP.GE.AND P6, PT, R10, UR5, PT ;  /* 0x000000050a007c0c */ /* 0x000fe2000bfc6270 */
[----:B------:R-:W-:Y:S01]  /*a550*/  IMAD.X R7, R192, 0x1, R9, P5 ;  /* 0x00000001c0077824 */ /* 0x000fe200028e0609 */
[----:B------:R-:W-:-:S04]  /*a560*/  SHF.R.U32.HI R9, RZ, 0x6, R200 ;  /* 0x00000006ff097819 */ /* 0x000fc800000116c8 */
[----:B------:R-:W-:Y:S01]  /*a570*/  SGXT.U32 R9, R9, 0x1 ;  /* 0x000000010909781a */ /* 0x000fe20000000000 */
[----:B------:R2:W-:Y:S03]  /*a580*/  LDGSTS.E [R12+0x11400], [R6.64], P1 ;  /* 0x11400000060c7fae */ /* 0x0005e60008921846 */
[----:B------:R-:W-:Y:S01]  /*a590*/  LOP3.LUT R9, R9, 0x18, RZ, 0xfc, !PT ;  /* 0x0000001809097812 */ /* 0x000fe200078efcff */
[----:B-1----:R-:W-:Y:S02]  /*a5a0*/  IMAD.MOV.U32 R4, RZ, RZ, R193 ;  /* 0x000000ffff047224 */ /* 0x002fe400078e00c1 */
[----:B------:R-:W-:Y:S02]  /*a5b0*/  IMAD.MOV.U32 R5, RZ, RZ, R192 ;  /* 0x000000ffff057224 */ /* 0x000fe400078e00c0 */
[----:B------:R-:W-:Y:S01]  /*a5c0*/  IMAD R9, R9, c[0x0][0x188], RZ ;  /* 0x0000620009097a24 */ /* 0x000fe200078e02ff */
[----:B--2---:R-:W-:-:S02]  /*a5d0*/  SEL R7, RZ, 0x4, P6 ;  /* 0x00000004ff077807 */ /* 0x004fc40003000000 */
[----:B------:R-:W-:Y:S02]  /*a5e0*/  IADD3 R6, P6, R16, R193, RZ ;  /* 0x000000c110067210 */ /* 0x000fe40007fde0ff */
[----:B------:R-:W-:Y:S02]  /*a5f0*/  SHF.R.U32.HI R16, RZ, 0x6, R200 ;  /* 0x00000006ff107819 */ /* 0x000fe400000116c8 */
[----:B------:R-:W-:Y:S02]  /*a600*/  ISETP.NE.U32.AND P5, PT, R8, RZ, PT ;  /* 0x000000ff0800720c */ /* 0x000fe40003fa5070 */
[----:B------:R-:W-:Y:S01]  /*a610*/  SGXT.U32 R16, R16, 0x1 ;  /* 0x000000011010781a */ /* 0x000fe20000000000 */
[----:B------:R-:W-:Y:S01]  /*a620*/  IMAD.WIDE R8, R9, 0x4, R4 ;  /* 0x0000000409087825 */ /* 0x000fe200078e0204 */
[----:B------:R-:W-:Y:S02]  /*a630*/  SHF.R.U32.HI R10, RZ, 0x6, R200 ;  /* 0x00000006ff0a7819 */ /* 0x000fe400000116c8 */
[----:B------:R-:W-:-:S02]  /*a640*/  LOP3.LUT R16, R16, 0x12, RZ, 0xfc, !PT ;  /* 0x0000001210107812 */ /* 0x000fc400078efcff */
[----:B------:R-:W-:Y:S01]  /*a650*/  SGXT.U32 R10, R10, 0x1 ;  /* 0x000000010a0a781a */ /* 0x000fe20000000000 */
[----:B------:R1:W-:Y:S01]  /*a660*/  LDGSTS.E [R12+0x11800], [R8.64], P4 ;  /* 0x11800000080c7fae */ /* 0x0003e2000a121846 */
[----:B------:R-:W-:Y:S02]  /*a670*/  ISETP.GE.AND P4, PT, R16, UR5, PT ;  /* 0x0000000510007c0c */ /* 0x000fe4000bf86270 */
[----:B------:R-:W-:Y:S02]  /*a680*/  LOP3.LUT R10, R10, 0x1c, RZ, 0xfc, !PT ;  /* 0x0000001c0a0a7812 */ /* 0x000fe400078efcff */
[----:B------:R-:W-:-:S03]  /*a690*/  LOP3.LUT R16, R200, 0x3f, RZ, 0xc0, !PT ;  /* 0x0000003fc8107812 */ /* 0x000fc600078ec0ff */
[----:B------:R-:W-:Y:S02]  /*a6a0*/  IMAD R10, R10, c[0x0][0x188], RZ ;  /* 0x000062000a0a7a24 */ /* 0x000fe400078e02ff */
[----:B------:R-:W-:Y:S02]  /*a6b0*/  IMAD.SHL.U32 R16, R16, 0x4, RZ ;  /* 0x0000000410107824 */ /* 0x000fe400078e00ff */
[----:B------:R-:W-:-:S03]  /*a6c0*/  IMAD.WIDE R10, R10, 0x4, R4 ;  /* 0x000000040a0a7825 */ /* 0x000fc600078e0204 */
[----:B------:R-:W-:Y:S02]  /*a6d0*/  LOP3.LUT R16, R16, 0x120, R64, 0x78, !PT ;  /* 0x0000012010107812 */ /* 0x000fe400078e7840 */
[----:B------:R-:W-:Y:S01]  /*a6e0*/  SEL R13, R13, RZ, !P2 ;  /* 0x000000ff0d0d7207 */ /* 0x000fe20005000000 */
[----:B------:R2:W-:Y:S01]  /*a6f0*/  LDGSTS.E [R12+0x11c00], [R10.64], P0 ;  /* 0x11c000000a0c7fae */ /* 0x0005e20008121846 */
[----:B------:R-:W-:Y:S02]  /*a700*/  LOP3.LUT R16, R16, 0x40, RZ, 0x3c, !PT ;  /* 0x0000004010107812 */ /* 0x000fe400078e3cff */
[----:B------:R-:W-:-:S03]  /*a710*/  ISETP.NE.U32.AND P1, PT, R13, RZ, PT ;  /* 0x000000ff0d00720c */ /* 0x000fc60003f25070 */
[----:B------:R-:W-:Y:S01]  /*a720*/  IMAD R13, R198, 0x2000, R16 ;  /* 0x00002000c60d7824 */ /* 0x000fe200078e0210 */
[----:B-1----:R-:W-:Y:S01]  /*a730*/  SEL R8, R7, RZ, !P2 ;  /* 0x000000ff07087207 */ /* 0x002fe20005000000 */
[----:B------:R-:W3:Y:S04]  /*a740*/  LDL R16, [R1+0x188] ;  /* 0x0001880001107983 */ /* 0x000ee80000100800 */
[----:B--2---:R-:W2:Y:S01]  /*a750*/  LDL R11, [R1+0x158] ;  /* 0x00015800010b7983 */ /* 0x004ea20000100800 */
[----:B------:R-:W-:Y:S02]  /*a760*/  ISETP.NE.U32.AND P0, PT, R8, RZ, PT ;  /* 0x000000ff0800720c */ /* 0x000fe40003f05070 */
[----:B------:R-:W-:Y:S01]  /*a770*/  SEL R9, RZ, 0x4, P4 ;  /* 0x00000004ff097807 */ /* 0x000fe20002000000 */
[----:B------:R-:W4:Y:S01]  /*a780*/  LDL R12, [R1+0x180] ;  /* 0x00018000010c7983 */ /* 0x000f220000100800 */
[----:B------:R-:W-:-:S03]  /*a790*/  IADD3 R8, P4, R15, R193, RZ ;  /* 0x000000c10f087210 */ /* 0x000fc60007f9e0ff */
[----:B------:R-:W4:Y:S01]  /*a7a0*/  LDL R15, [R1+0x150] ;  /* 0x00015000010f7983 */ /* 0x000f220000100800 */
[----:B------:R-:W-:Y:S01]  /*a7b0*/  IMAD.X R7, R192, 0x1, R50, P6 ;  /* 0x00000001c0077824 */ /* 0x000fe200030e0632 */
[--C-:B------:R-:W-:Y:S02]  /*a7c0*/  SHF.R.U32.HI R19, RZ, 0x6, R200.reuse ;  /* 0x00000006ff137819 */ /* 0x100fe400000116c8 */
[----:B------:R-:W-:Y:S02]  /*a7d0*/  SHF.R.U32.HI R50, RZ, 0x6, R200 ;  /* 0x00000006ff327819 */ /* 0x000fe400000116c8 */
[----:B------:R-:W-:Y:S01]  /*a7e0*/  SGXT.U32 R19, R19, 0x1 ;  /* 0x000000011313781a */ /* 0x000fe20000000000 */
[----:B------:R1:W-:Y:S01]  /*a7f0*/  LDGSTS.E [R13+0x10200], [R6.64], P3 ;  /* 0x10200000060d7fae */ /* 0x0003e20009921846 */
[----:B------:R-:W-:Y:S02]  /*a800*/  SGXT.U32 R50, R50, 0x1 ;  /* 0x000000013232781a */ /* 0x000fe40000000000 */
[----:B------:R-:W-:-:S02]  /*a810*/  LOP3.LUT R19, R19, 0x1a, RZ, 0xfc, !PT ;  /* 0x0000001a13137812 */ /* 0x000fc400078efcff */
[----:B------:R-:W-:-:S04]  /*a820*/  LOP3.LUT R50, R50, 0x16, RZ, 0xfc, !PT ;  /* 0x0000001632327812 */ /* 0x000fc800078efcff */
[----:B------:R-:W-:Y:S02]  /*a830*/  ISETP.GE.AND P3, PT, R50, UR5, PT ;  /* 0x0000000532007c0c */ /* 0x000fe4000bf66270 */
[----:B-1----:R-:W-:Y:S01]  /*a840*/  SEL R7, R9, RZ, !P2 ;  /* 0x000000ff09077207 */ /* 0x002fe20005000000 */
[----:B------:R-:W-:Y:S01]  /*a850*/  IMAD.X R9, R192, 0x1, R48, P4 ;  /* 0x00000001c0097824 */ /* 0x000fe200020e0630 */
[----:B------:R-:W-:Y:S02]  /*a860*/  ISETP.GE.AND P4, PT, R19, UR5, PT ;  /* 0x0000000513007c0c */ /* 0x000fe4000bf86270 */
[----:B------:R-:W-:Y:S02]  /*a870*/  SHF.R.U32.HI R19, RZ, 0x6, R200 ;  /* 0x00000006ff137819 */ /* 0x000fe400000116c8 */
[----:B------:R-:W-:Y:S01]  /*a880*/  IADD3 R6, P6, R49, R193, RZ ;  /* 0x000000c131067210 */ /* 0x000fe20007fde0ff */
[----:B------:R1:W-:Y:S01]  /*a890*/  LDGSTS.E [R13+0x10600], [R8.64], P5 ;  /* 0x10600000080d7fae */ /* 0x0003e2000a921846 */
[----:B------:R-:W-:-:S02]  /*a8a0*/  SEL R10, RZ, 0x4, P3 ;  /* 0x00000004ff0a7807 */ /* 0x000fc40001800000 */
[----:B------:R-:W-:Y:S01]  /*a8b0*/  SGXT.U32 R19, R19, 0x1 ;  /* 0x000000011313781a */ /* 0x000fe20000000000 */
[----:B------:R-:W4:Y:S01]  /*a8c0*/  LDL.LU R49, [R1+0x138] ;  /* 0x0001380001317983 */ /* 0x000f220000300800 */
[----:B------:R-:W-:Y:S01]  /*a8d0*/  ISETP.NE.U32.AND P3, PT, R7, RZ, PT ;  /* 0x000000ff0700720c */ /* 0x000fe20003f65070 */
[----:B------:R-:W-:Y:S01]  /*a8e0*/  IMAD.X R7, R192, 0x1, R17, P6 ;  /* 0x00000001c0077824 */ /* 0x000fe200030e0611 */
[----:B------:R-:W-:Y:S02]  /*a8f0*/  LOP3.LUT R19, R19, 0x1e, RZ, 0xfc, !PT ;  /* 0x0000001e13137812 */ /* 0x000fe400078efcff */
[----:B------:R-:W-:Y:S02]  /*a900*/  SEL R10, R10, RZ, !P2 ;  /* 0x000000ff0a0a7207 */ /* 0x000fe40005000000 */
[----:B------:R1:W-:Y:S02]  /*a910*/  LDGSTS.E [R13+0x10a00], [R6.64], P1 ;  /* 0x10a00000060d7fae */ /* 0x0003e40008921846 */
[----:B-1----:R-:W-:-:S02]  /*a920*/  SEL R9, RZ, 0x4, P4 ;  /* 0x00000004ff097807 */ /* 0x002fc40002000000 */
[----:B------:R-:W-:Y:S02]  /*a930*/  ISETP.GE.AND P1, PT, R19, UR5, PT ;  /* 0x0000000513007c0c */ /* 0x000fe4000bf26270 */
[----:B------:R-:W-:Y:S02]  /*a940*/  IADD3 R8, P6, R18, R193, RZ ;  /* 0x000000c112087210 */ /* 0x000fe40007fde0ff */
[----:B------:R-:W-:Y:S02]  /*a950*/  ISETP.NE.U32.AND P5, PT, R10, RZ, PT ;  /* 0x000000ff0a00720c */ /* 0x000fe40003fa5070 */
[----:B------:R-:W-:Y:S02]  /*a960*/  SEL R10, RZ, 0x4, P1 ;  /* 0x00000004ff0a7807 */ /* 0x000fe40000800000 */
[----:B------:R-:W-:Y:S01]  /*a970*/  SEL R6, R9, RZ, !P2 ;  /* 0x000000ff09067207 */ /* 0x000fe20005000000 */
[----:B------:R-:W-:Y:S01]  /*a980*/  IMAD.X R9, R192, 0x1, R14, P6 ;  /* 0x00000001c0097824 */ /* 0x000fe200030e060e */
[----:B------:R-:W-:Y:S01]  /*a990*/  LOP3.LUT R17, R200, 0x1f, RZ, 0xc0, !PT ;  /* 0x0000001fc8117812 */ /* 0x000fe200078ec0ff */
[----:B------:R-:W4:Y:S01]  /*a9a0*/  LDL.LU R14, [R1+0x134] ;  /* 0x00013400010e7983 */ /* 0x000f220000300800 */
[----:B------:R-:W-:-:S02]  /*a9b0*/  ISETP.NE.U32.AND P1, PT, R6, RZ, PT ;  /* 0x000000ff0600720c */ /* 0x000fc40003f25070 */
[----:B------:R-:W-:Y:S01]  /*a9c0*/  ISETP.GE.AND P4, PT, R17, UR5, PT ;  /* 0x0000000511007c0c */ /* 0x000fe2000bf86270 */
[----:B------:R-:W4:Y:S01]  /*a9d0*/  LDL.LU R61, [R1+0x128] ;  /* 0x00012800013d7983 */ /* 0x000f220000300800 */
[----:B------:R-:W-:-:S03]  /*a9e0*/  SEL R10, R10, RZ, !P2 ;  /* 0x000000ff0a0a7207 */ /* 0x000fc60005000000 */
[----:B------:R1:W-:Y:S01]  /*a9f0*/  LDGSTS.E [R13+0x10e00], [R8.64], P0 ;  /* 0x10e00000080d7fae */ /* 0x0003e20008121846 */
[C---:B------:R-:W-:Y:S08]  /*aa00*/  HMMA.1688.F32.TF32 R96, R172.reuse, R74, R96 ;  /* 0x0000004aac60723c */ /* 0x040ff00000081060 */
[-C--:B------:R-:W-:Y:S08]  /*aa10*/  HMMA.1688.F32.TF32 R92, R172, R78.reuse, R92 ;  /* 0x0000004eac5c723c */ /* 0x080ff0000008105c */
[-C--:B------:R-:W-:Y:S08]  /*aa20*/  HMMA.1688.F32.TF32 R112, R140, R78.reuse, R112 ;  /* 0x0000004e8c70723c */ /* 0x080ff00000081070 */
[----:B------:R-:W-:Y:S08]  /*aa30*/  HMMA.1688.F32.TF32 R76, R136, R78, R164 ;  /* 0x0000004e884c723c */ /* 0x000ff000000810a4 */
[-C--:B------:R-:W-:Y:S08]  /*aa40*/  HMMA.1688.F32.TF32 R88, R140, R74.reuse, R88 ;  /* 0x0000004a8c58723c */ /* 0x080ff00000081058 */
[----:B------:R-:W-:Y:S08]  /*aa50*/  HMMA.1688.F32.TF32 R72, R136, R74, R152 ;  /* 0x0000004a8848723c */ /* 0x000ff00000081098 */
[-C--:B------:R-:W-:Y:S08]  /*aa60*/  HMMA.1688.F32.TF32 R84, R140, R70.reuse, R84 ;  /* 0x000000468c54723c */ /* 0x080ff00000081054 */
[----:B------:R-:W-:Y:S08]  /*aa70*/  HMMA.1688.F32.TF32 R68, R136, R70, R148 ;  /* 0x000000468844723c */ /* 0x000ff00000081094 */
[-C--:B------:R-:W-:Y:S08]  /*aa80*/  HMMA.1688.F32.TF32 R80, R140, R66.reuse, R80 ;  /* 0x000000428c50723c */ /* 0x080ff00000081050 */
[----:B------:R-:W-:Y:S01]  /*aa90*/  HMMA.1688.F32.TF32 R64, R136, R66, R144 ;  /* 0x000000428840723c */ /* 0x000fe20000081090 */
[----:B--2---:R-:W-:-:S02]  /*aaa0*/  IADD3 R6, P6, R11, R193, RZ ;  /* 0x000000c10b067210 */ /* 0x004fc40007fde0ff */
[----:B------:R-:W-:-:S03]  /*aab0*/  SEL R11, RZ, 0x4, P4 ;  /* 0x00000004ff0b7807 */ /* 0x000fc60002000000 */
[----:B---3--:R-:W-:Y:S02]  /*aac0*/  IMAD.X R7, R192, 0x1, R16, P6 ;  /* 0x00000001c0077824 */ /* 0x008fe400030e0610 */
[----:B------:R-:W2:Y:S04]  /*aad0*/  LDL.LU R16, [R1+0x124] ;  /* 0x0001240001107983 */ /* 0x000ea80000300800 */
[----:B------:R-:W3:Y:S01]  /*aae0*/  LDL.LU R18, [R1+0x114] ;  /* 0x0001140001127983 */ /* 0x000ee20000300800 */
[----:B------:R-:W-:-:S03]  /*aaf0*/  ISETP.NE.U32.AND P4, PT, R10, RZ, PT ;  /* 0x000000ff0a00720c */ /* 0x000fc60003f85070 */
[----:B------:R-:W3:Y:S01]  /*ab00*/  LDL.LU R104, [R1+0x8] ;  /* 0x0000080001687983 */ /* 0x000ee20000300800 */
[----:B------:R-:W-:-:S03]  /*ab10*/  SEL R11, R11, RZ, !P2 ;  /* 0x000000ff0b0b7207 */ /* 0x000fc60005000000 */
[----:B------:R-:W3:Y:S01]  /*ab20*/  LDL.LU R106, [R1+0x18] ;  /* 0x00001800016a7983 */ /* 0x000ee20000300800 */
[----:B----4-:R-:W-:-:S03]  /*ab30*/  IADD3 R10, P2, R15, R193, RZ ;  /* 0x000000c10f0a7210 */ /* 0x010fc60007f5e0ff */
[----:B------:R-:W4:Y:S04]  /*ab40*/  LDL.LU R108, [R1+0x28] ;  /* 0x00002800016c7983 */ /* 0x000f280000300800 */
[----:B------:R-:W3:Y:S04]  /*ab50*/  LDL.LU R110, [R1+0x38] ;  /* 0x00003800016e7983 */ /* 0x000ee80000300800 */
[----:B------:R-:W3:Y:S01]  /*ab60*/  LDL.LU R111, [R1+0x4] ;  /* 0x00000400016f7983 */ /* 0x000ee20000300800 */
[----:B------:R-:W-:-:S03]  /*ab70*/  ISETP.NE.U32.AND P0, PT, R11, RZ, PT ;  /* 0x000000ff0b00720c */ /* 0x000fc60003f05070 */
[----:B------:R-:W3:Y:S01]  /*ab80*/  LDL.LU R130, [R1+0x48] ;  /* 0x0000480001827983 */ /* 0x000ee20000300800 */
[----:B------:R-:W-:-:S03]  /*ab90*/  IMAD.X R11, R192, 0x1, R12, P2 ;  /* 0x00000001c00b7824 */ /* 0x000fc600010e060c */
[----:B------:R-:W3:Y:S01]  /*aba0*/  LDL.LU R131, [R1+0x14] ;  /* 0x0000140001837983 */ /* 0x000ee20000300800 */
[----:B------:R-:W-:-:S03]  /*abb0*/  SHF.R.U32.HI R12, RZ, 0x6, R200 ;  /* 0x00000006ff0c7819 */ /* 0x000fc600000116c8 */
[----:B------:R-:W3:Y:S01]  /*abc0*/  LDL.LU R158, [R1+0x58] ;  /* 0x00005800019e7983 */ /* 0x000ee20000300800 */
[----:B------:R-:W-:-:S03]  /*abd0*/  SHF.R.U32.HI R15, RZ, 0x6, R200 ;  /* 0x00000006ff0f7819 */ /* 0x000fc600000116c8 */
[----:B------:R-:W3:Y:S04]  /*abe0*/  LDL.LU R159, [R1+0x24] ;  /* 0x00002400019f7983 */ /* 0x000ee80000300800 */
        /* <DEDUP_REMOVED lines=24> */
[----:B------:R-:W4:Y:S04]  /*ad70*/  LDL.LU R140, [R1+0xd4] ;  /* 0x0000d400018c7983 */ /* 0x000f280000300800 */
        /* <DEDUP_REMOVED lines=9> */
[----:B------:R-:W4:Y:S01]  /*ae10*/  LDL.LU R48, [R1+0x104] ;  /* 0x0001040001307983 */ /* 0x000f220000300800 */
[----:B------:R-:W-:-:S02]  /*ae20*/  SGXT.U32 R15, R15, 0x1 ;  /* 0x000000010f0f781a */ /* 0x000fc40000000000 */
[----:B------:R-:W-:Y:S01]  /*ae30*/  SGXT.U32 R12, R12, 0x1 ;  /* 0x000000010c0c781a */ /* 0x000fe20000000000 */
[----:B------:R1:W-:Y:S01]  /*ae40*/  LDGSTS.E [R13+0x11200], [R6.64], P3 ;  /* 0x11200000060d7fae */ /* 0x0003e20009921846 */
[----:B------:R-:W-:Y:S02]  /*ae50*/  LOP3.LUT R15, R15, 0x1a, RZ, 0xfc, !PT ;  /* 0x0000001a0f0f7812 */ /* 0x000fe400078efcff */
[----:B------:R-:W-:Y:S01]  /*ae60*/  LOP3.LUT R12, R12, 0x1e, RZ, 0xfc, !PT ;  /* 0x0000001e0c0c7812 */ /* 0x000fe200078efcff */
[----:B------:R2:W-:Y:S02]  /*ae70*/  LDGSTS.E [R13+0x11600], [R10.64], P5 ;  /* 0x116000000a0d7fae */ /* 0x0005e4000a921846 */
[----:B------:R-:W-:Y:S02]  /*ae80*/  IMAD R15, R15, c[0x0][0x188], RZ ;  /* 0x000062000f0f7a24 */ /* 0x000fe400078e02ff */
[----:B------:R-:W-:Y:S01]  /*ae90*/  IMAD R12, R12, c[0x0][0x188], RZ ;  /* 0x000062000c0c7a24 */ /* 0x000fe200078e02ff */
[----:B------:R-:W-:Y:S01]  /*aea0*/  LOP3.LUT R103, R202, 0x40, RZ, 0x3c, !PT ;  /* 0x00000040ca677812 */ /* 0x000fe200078e3cff */
[----:B-1----:R-:W-:Y:S01]  /*aeb0*/  IMAD.WIDE R8, R15, 0x4, R4 ;  /* 0x000000040f087825 */ /* 0x002fe200078e0204 */
[----:B------:R-:W4:Y:S01]  /*aec0*/  LDL.LU R19, [R1+0x10c] ;  /* 0x00010c0001137983 */ /* 0x000f220000300800 */
[----:B------:R-:W-:-:S02]  /*aed0*/  IADD3 R6, P2, R0, R49, RZ ;  /* 0x0000003100067210 */ /* 0x000fc40007f5e0ff */
[----:B------:R-:W-:Y:S01]  /*aee0*/  IMAD.WIDE R4, R12, 0x4, R4 ;  /* 0x000000040c047825 */ /* 0x000fe200078e0204 */
[----:B------:R2:W-:Y:S01]  /*aef0*/  LDGSTS.E [R13+0x11a00], [R8.64], P1 ;  /* 0x11a00000080d7fae */ /* 0x0005e20008921846 */
[----:B------:R-:W-:Y:S02]  /*af00*/  IADD3 R12, P1, R0, R61, RZ ;  /* 0x0000003d000c7210 */ /* 0x000fe40007f3e0ff */
[----:B------:R-:W-:Y:S01]  /*af10*/  IMAD.X R7, R14, 0x1, R2, P2 ;  /* 0x000000010e077824 */ /* 0x000fe200010e0602 */
[----:B------:R1:W-:Y:S04]  /*af20*/  LDGSTS.E [R13+0x11e00], [R4.64], P4 ;  /* 0x11e00000040d7fae */ /* 0x0003e8000a121846 */
[----:B------:R-:W0:Y:S04]  /*af30*/  LDGDEPBAR ;  /* 0x00000000000079af */ /* 0x000e280000000000 */
[----:B------:R-:W4:Y:S01]  /*af40*/  LDL.LU R17, [R1+0x11c] ;  /* 0x00011c0001117983 */ /* 0x000f220000300800 */
[----:B-1----:R-:W-:-:S03]  /*af50*/  IMAD R4, R198, 0x8000, R202 ;  /* 0x00008000c6047824 */ /* 0x002fc600078e02ca */
[----:B------:R-:W4:Y:S04]  /*af60*/  LDL.LU R15, [R1+0x12c] ;  /* 0x00012c00010f7983 */ /* 0x000f280000300800 */
[----:B------:R1:W-:Y:S01]  /*af70*/  LDGSTS.E [R4], [R6.64], P0 ;  /* 0x0000000006047fae */ /* 0x0003e20008121846 */
[----:B------:R-:W-:-:S03]  /*af80*/  IMAD R5, R198, 0x8000, R103 ;  /* 0x00008000c6057824 */ /* 0x000fc600078e0267 */
[----:B------:R-:W4:Y:S04]  /*af90*/  LDL.LU R103, [R1] ;  /* 0x0000000001677983 */ /* 0x000f280000300800 */
        /* <DEDUP_REMOVED lines=18> */
[----:B--2---:R-:W-:-:S03]  /*b0c0*/  IMAD.X R13, R16, 0x1, R2, P1 ;  /* 0x00000001100d7824 */ /* 0x004fc600008e0602 */
[----:B------:R-:W2:Y:S04]  /*b0d0*/  LDL.LU R167, [R1+0xc0] ;  /* 0x0000c00001a77983 */ /* 0x000ea80000300800 */
[----:B------:R1:W-:Y:S04]  /*b0e0*/  LDGSTS.E [R4+0x400], [R12.64], P0 ;  /* 0x004000000c047fae */ /* 0x0003e80008121846 */
[----:B------:R-:W2:Y:S04]  /*b0f0*/  LDL.LU R166, [R1+0x8c] ;  /* 0x00008c0001a67983 */ /* 0x000ea80000300800 */
[----:B------:R-:W2:Y:S04]  /*b100*/  LDL.LU R155, [R1+0xd0] ;  /* 0x0000d000019b7983 */ /* 0x000ea80000300800 */
[----:B------:R-:W2:Y:S04]  /*b110*/  LDL.LU R154, [R1+0x9c] ;  /* 0x00009c00019a7983 */ /* 0x000ea80000300800 */
[----:B------:R-:W2:Y:S04]  /*b120*/  LDL.LU R150, [R1+0xac] ;  /* 0x0000ac0001967983 */ /* 0x000ea80000300800 */
[----:B------:R-:W2:Y:S04]  /*b130*/  LDL.LU R146, [R1+0xbc] ;  /* 0x0000bc0001927983 */ /* 0x000ea80000300800 */
[----:B------:R-:W2:Y:S01]  /*b140*/  LDL.LU R142, [R1+0xcc] ;  /* 0x0000cc00018e7983 */ /* 0x000ea20000300800 */
[----:B---3--:R-:W-:-:S02]  /*b150*/  IADD3 R10, P1, R0, R141, RZ ;  /* 0x0000008d000a7210 */ /* 0x008fc40007f3e0ff */
[----:B----4-:R-:W-:-:S05]  /*b160*/  IADD3 R8, P2, R0, R137, RZ ;  /* 0x0000008900087210 */ /* 0x010fca0007f5e0ff */
[----:B------:R-:W-:Y:S01]  /*b170*/  IMAD.X R9, R18, 0x1, R2, P2 ;  /* 0x0000000112097824 */ /* 0x000fe200010e0602 */
[----:B-1----:R-:W-:-:S04]  /*b180*/  IADD3 R6, P2, R0, R145, RZ ;  /* 0x0000009100067210 */ /* 0x002fc80007f5e0ff */
[----:B------:R1:W-:Y:S01]  /*b190*/  LDGSTS.E [R4+0x800], [R8.64], P0 ;  /* 0x0080000008047fae */ /* 0x0003e20008121846 */
[--C-:B------:R-:W-:Y:S02]  /*b1a0*/  IMAD.X R7, R60, 0x1, R2.reuse, P2 ;  /* 0x000000013c077824 */ /* 0x100fe400010e0602 */
[----:B------:R-:W-:Y:S01]  /*b1b0*/  IMAD.X R11, R48, 0x1, R2, P1 ;  /* 0x00000001300b7824 */ /* 0x000fe200008e0602 */
[----:B-1----:R-:W-:-:S04]  /*b1c0*/  IADD3 R8, P1, R0, R149, RZ ;  /* 0x0000009500087210 */ /* 0x002fc80007f3e0ff */
[----:B------:R1:W-:Y:S01]  /*b1d0*/  LDGSTS.E [R4+0xc00], [R10.64], P0 ;  /* 0x00c000000a047fae */ /* 0x0003e20008121846 */
[----:B------:R-:W-:-:S03]  /*b1e0*/  IMAD.X R9, R136, 0x1, R2, P1 ;  /* 0x0000000188097824 */ /* 0x000fc600008e0602 */
[----:B------:R3:W-:Y:S04]  /*b1f0*/  LDGSTS.E [R4+0x1000], [R6.64], P0 ;  /* 0x0100000006047fae */ /* 0x0007e80008121846 */
[----:B------:R4:W-:Y:S01]  /*b200*/  LDGSTS.E [R4+0x1400], [R8.64], P0 ;  /* 0x0140000008047fae */ /* 0x0009e20008121846 */
[C---:B-1----:R-:W-:Y:S02]  /*b210*/  IADD3 R10, P2, R0.reuse, R153, RZ ;  /* 0x00000099000a7210 */ /* 0x042fe40007f5e0ff */
[----:B---3--:R-:W-:-:S03]  /*b220*/  IADD3 R6, P1, R0, R165, RZ ;  /* 0x000000a500067210 */ /* 0x008fc60007f3e0ff */
[--C-:B------:R-:W-:Y:S01]  /*b230*/  IMAD.X R11, R140, 0x1, R2.reuse, P2 ;  /* 0x000000018c0b7824 */ /* 0x100fe200010e0602 */
[----:B----4-:R-:W-:Y:S01]  /*b240*/  IADD3 R8, P2, R0, R173, RZ ;  /* 0x000000ad00087210 */ /* 0x010fe20007f5e0ff */
[----:B------:R-:W-:-:S03]  /*b250*/  IMAD.X R7, R144, 0x1, R2, P1 ;  /* 0x0000000190077824 */ /* 0x000fc600008e0602 */
        /* <DEDUP_REMOVED lines=60> */
[--C-:B------:R-:W-:Y:S02]  /*b620*/  IMAD.X R11, R222, 0x1, R2.reuse, P1 ;  /* 0x00000001de0b7824 */ /* 0x100fe400008e0602 */
[--C-:B------:R-:W-:Y:S01]  /*b630*/  IMAD.X R7, R218, 0x1, R2.reuse, P2 ;  /* 0x00000001da077824 */ /* 0x100fe200010e0602 */
[----:B----4-:R-:W-:Y:S02]  /*b640*/  IADD3 R8, P1, R0, R215, RZ ;  /* 0x000000d700087210 */ /* 0x010fe40007f3e0ff */
[----:B------:R1:W-:Y:S04]  /*b650*/  LDGSTS.E [R4+0x6c00], [R10.64], P0 ;  /* 0x06c000000a047fae */ /* 0x0003e80008121846 */
[----:B------:R3:W-:Y:S01]  /*b660*/  LDGSTS.E [R4+0x7000], [R6.64], P0 ;  /* 0x0700000006047fae */ /* 0x0007e20008121846 */
[----:B------:R-:W-:-:S05]  /*b670*/  IMAD.X R9, R214, 0x1, R2, P1 ;  /* 0x00000001d6097824 */ /* 0x000fca00008e0602 */
[----:B------:R4:W-:Y:S01]  /*b680*/  LDGSTS.E [R4+0x7400], [R8.64], P0 ;  /* 0x0740000008047fae */ /* 0x0009e20008121846 */
[C---:B-1----:R-:W-:Y:S02]  /*b690*/  IADD3 R10, P2, R0.reuse, R211, RZ ;  /* 0x000000d3000a7210 */ /* 0x042fe40007f5e0ff */
[----:B---3--:R-:W-:-:S03]  /*b6a0*/  IADD3 R6, P3, R0, R207, RZ ;  /* 0x000000cf00067210 */ /* 0x008fc60007f7e0ff */
[--C-:B------:R-:W-:Y:S02]  /*b6b0*/  IMAD.X R11, R210, 0x1, R2.reuse, P2 ;  /* 0x00000001d20b7824 */ /* 0x100fe400010e0602 */
[----:B------:R-:W-:-:S03]  /*b6c0*/  IMAD.X R7, R206, 0x1, R2, P3 ;  /* 0x00000001ce077824 */ /* 0x000fc600018e0602 */
[----:B------:R4:W-:Y:S04]  /*b6d0*/  LDGSTS.E [R4+0x7800], [R10.64], P0 ;  /* 0x078000000a047fae */ /* 0x0009e80008121846 */
[----:B------:R4:W-:Y:S04]  /*b6e0*/  LDGSTS.E [R4+0x7c00], [R6.64], P0 ;  /* 0x07c0000006047fae */ /* 0x0009e80008121846 */
[----:B----4-:R-:W3:Y:S01]  /*b6f0*/  LDL.LU R4, [R1+0x3c] ;  /* 0x00003c0001047983 */ /* 0x010ee20000300800 */
[C---:B------:R-:W-:Y:S02]  /*b700*/  IADD3 R8, P1, R0.reuse, R51, RZ ;  /* 0x0000003300087210 */ /* 0x040fe40007f3e0ff */
[----:B------:R-:W-:-:S03]  /*b710*/  IADD3 R10, P2, R0, R63, RZ ;  /* 0x0000003f000a7210 */ /* 0x000fc60007f5e0ff */
[--C-:B------:R-:W-:Y:S01]  /*b720*/  IMAD.X R9, R15, 0x1, R2.reuse, P1 ;  /* 0x000000010f097824 */ /* 0x100fe200008e0602 */
[----:B------:R-:W-:Y:S01]  /*b730*/  IADD3 R6, P1, R0, R139, RZ ;  /* 0x0000008b00067210 */ /* 0x000fe20007f3e0ff */
[----:B------:R-:W-:-:S03]  /*b740*/  IMAD.X R11, R17, 0x1, R2, P2 ;  /* 0x00000001110b7824 */ /* 0x000fc600010e0602 */
[----:B------:R1:W-:Y:S01]  /*b750*/  LDGSTS.E [R5+0x200], [R8.64], P0 ;  /* 0x0020000008057fae */ /* 0x0003e20008121846 */
[----:B------:R-:W-:-:S03]  /*b760*/  IMAD.X R7, R19, 0x1, R2, P1 ;  /* 0x0000000113077824 */ /* 0x000fc600008e0602 */
[----:B------:R4:W-:Y:S04]  /*b770*/  LDGSTS.E [R5+0x600], [R10.64], P0 ;  /* 0x006000000a057fae */ /* 0x0009e80008121846 */
[----:B------:R2:W-:Y:S01]  /*b780*/  LDGSTS.E [R5+0xa00], [R6.64], P0 ;  /* 0x00a0000006057fae */ /* 0x0005e20008121846 */
[C---:B-1----:R-:W-:Y:S02]  /*b790*/  IADD3 R8, P2, R0.reuse, R143, RZ ;  /* 0x0000008f00087210 */ /* 0x042fe40007f5e0ff */
[----:B----4-:R-:W-:-:S03]  /*b7a0*/  IADD3 R10, P1, R0, R147, RZ ;  /* 0x00000093000a7210 */ /* 0x010fc60007f3e0ff */
[--C-:B------:R-:W-:Y:S01]  /*b7b0*/  IMAD.X R9, R50, 0x1, R2.reuse, P2 ;  /* 0x0000000132097824 */ /* 0x100fe200010e0602 */
[----:B--2---:R-:W-:Y:S01]  /*b7c0*/  IADD3 R6, P2, R0, R151, RZ ;  /* 0x0000009700067210 */ /* 0x004fe20007f5e0ff */
[----:B------:R-:W-:-:S03]  /*b7d0*/  IMAD.X R11, R62, 0x1, R2, P1 ;  /* 0x000000013e0b7824 */ /* 0x000fc600008e0602 */
[----:B------:R1:W-:Y:S01]  /*b7e0*/  LDGSTS.E [R5+0xe00], [R8.64], P0 ;  /* 0x00e0000008057fae */ /* 0x0003e20008121846 */
[----:B------:R-:W-:-:S03]  /*b7f0*/  IMAD.X R7, R138, 0x1, R2, P2 ;  /* 0x000000018a077824 */ /* 0x000fc600010e0602 */
[----:B------:R2:W-:Y:S04]  /*b800*/  LDGSTS.E [R5+0x1200], [R10.64], P0 ;  /* 0x012000000a057fae */ /* 0x0005e80008121846 */
[----:B------:R4:W-:Y:S01]  /*b810*/  LDGSTS.E [R5+0x1600], [R6.64], P0 ;  /* 0x0160000006057fae */ /* 0x0009e20008121846 */
[C---:B-1----:R-:W-:Y:S02]  /*b820*/  IADD3 R8, P1, R0.reuse, R155, RZ ;  /* 0x0000009b00087210 */ /* 0x042fe40007f3e0ff */
[----:B--2---:R-:W-:-:S03]  /*b830*/  IADD3 R10, P2, R0, R167, RZ ;  /* 0x000000a7000a7210 */ /* 0x004fc60007f5e0ff */
        /* <DEDUP_REMOVED lines=26> */
[----:B--2---:R-:W-:-:S05]  /*b9e0*/  IADD3 R10, P1, R0, R109, RZ ;  /* 0x0000006d000a7210 */ /* 0x004fca0007f3e0ff */
[----:B------:R-:W-:Y:S01]  /*b9f0*/  IMAD.X R11, R161, 0x1, R2, P1 ;  /* 0x00000001a10b7824 */ /* 0x000fe200008e0602 */
[----:B------:R-:W-:-:S05]  /*ba00*/  IADD3 R207, P6, R207, R201, RZ ;  /* 0x000000c9cfcf7210 */ /* 0x000fca0007fde0ff */
[----:B------:R-:W-:Y:S02]  /*ba10*/  IMAD.X R206, R206, 0x1, R3, P6 ;  /* 0x00000001cece7824 */ /* 0x000fe400030e0603 */
[----:B---3--:R-:W-:Y:S01]  /*ba20*/  IMAD.X R9, R4, 0x1, R2, P2 ;  /* 0x0000000104097824 */ /* 0x008fe200010e0602 */
[----:B----4-:R-:W-:-:S04]  /*ba30*/  IADD3 R6, P2, R0, R107, RZ ;  /* 0x0000006b00067210 */ /* 0x010fc80007f5e0ff */
[----:B------:R1:W-:Y:S01]  /*ba40*/  LDGSTS.E [R5+0x3e00], [R8.64], P0 ;  /* 0x03e0000008057fae */ /* 0x0003e20008121846 */
[----:B------:R-:W-:-:S03]  /*ba50*/  IMAD.X R7, R157, 0x1, R2, P2 ;  /* 0x000000019d077824 */ /* 0x000fc600010e0602 */
[----:B------:R2:W-:Y:S04]  /*ba60*/  LDGSTS.E [R5+0x4200], [R10.64], P0 ;  /* 0x042000000a057fae */ /* 0x0005e80008121846 */
[----:B------:R3:W-:Y:S01]  /*ba70*/  LDGSTS.E [R5+0x4600], [R6.64], P0 ;  /* 0x0460000006057fae */ /* 0x0007e20008121846 */
[C---:B-1----:R-:W-:Y:S02]  /*ba80*/  IADD3 R8, P1, R0.reuse, R105, RZ ;  /* 0x0000006900087210 */ /* 0x042fe40007f3e0ff */
[----:B--2---:R-:W-:-:S03]  /*ba90*/  IADD3 R10, P2, R0, R103, RZ ;  /* 0x00000067000a7210 */ /* 0x004fc60007f5e0ff */
[--C-:B------:R-:W-:Y:S01]  /*baa0*/  IMAD.X R9, R129, 0x1, R2.reuse, P1 ;  /* 0x0000000181097824 */ /* 0x100fe200008e0602 */
[----:B---3--:R-:W-:Y:S01]  /*bab0*/  IADD3 R6, P1, R0, R249, RZ ;  /* 0x000000f900067210 */ /* 0x008fe20007f3e0ff */
        /* <DEDUP_REMOVED lines=26> */
[C---:B------:R-:W-:Y:S02]  /*bc60*/  IADD3 R12, P2, R0.reuse, R213, RZ ;  /* 0x000000d5000c7210 */ /* 0x040fe40007f5e0ff */
[----:B---3--:R-:W-:Y:S01]  /*bc70*/  IADD3 R6, P3, R0, R209, RZ ;  /* 0x000000d100067210 */ /* 0x008fe20007f7e0ff */
[--C-:B------:R-:W-:Y:S01]  /*bc80*/  IMAD.X R11, R216, 0x1, R2.reuse, P1 ;  /* 0x00000001d80b7824 */ /* 0x100fe200008e0602 */
[----:B------:R1:W-:Y:S01]  /*bc90*/  LDGSTS.E [R5+0x6e00], [R8.64], P0 ;  /* 0x06e0000008057fae */ /* 0x0003e20008121846 */
[--C-:B------:R-:W-:Y:S02]  /*bca0*/  IMAD.X R13, R212, 0x1, R2.reuse, P2 ;  /* 0x00000001d40d7824 */ /* 0x100fe400010e0602 */
[----:B------:R-:W-:Y:S01]  /*bcb0*/  IMAD.X R7, R208, 0x1, R2, P3 ;  /* 0x00000001d0077824 */ /* 0x000fe200018e0602 */
[----:B------:R2:W-:Y:S01]  /*bcc0*/  LDGSTS.E [R5+0x7200], [R10.64], P0 ;  /* 0x072000000a057fae */ /* 0x0005e20008121846 */
[----:B-1----:R-:W-:-:S03]  /*bcd0*/  IADD3 R8, P1, R0, R205, RZ ;  /* 0x000000cd00087210 */ /* 0x002fc60007f3e0ff */
[----:B------:R2:W-:Y:S01]  /*bce0*/  LDGSTS.E [R5+0x7600], [R12.64], P0 ;  /* 0x076000000c057fae */ /* 0x0005e20008121846 */
[-C--:B------:R-:W-:Y:S01]  /*bcf0*/  IADD3 R205, P5, R205, R201.reuse, RZ ;  /* 0x000000c9cdcd7210 */ /* 0x080fe20007fbe0ff */
[----:B------:R-:W-:Y:S01]  /*bd00*/  IMAD.X R9, R204, 0x1, R2, P1 ;  /* 0x00000001cc097824 */ /* 0x000fe200008e0602 */
[-C--:B------:R-:W-:Y:S01]  /*bd10*/  IADD3 R211, P1, R211, R201.reuse, RZ ;  /* 0x000000c9d3d37210 */ /* 0x080fe20007f3e0ff */
[----:B------:R2:W-:Y:S01]  /*bd20*/  LDGSTS.E [R5+0x7a00], [R6.64], P0 ;  /* 0x07a0000006057fae */ /* 0x0005e20008121846 */
[-C--:B------:R-:W-:Y:S02]  /*bd30*/  IADD3 R213, P2, R213, R201.reuse, RZ ;  /* 0x000000c9d5d57210 */ /* 0x080fe40007f5e0ff */
[-C--:B------:R-:W-:Y:S01]  /*bd40*/  IADD3 R215, P3, R215, R201.reuse, RZ ;  /* 0x000000c9d7d77210 */ /* 0x080fe20007f7e0ff */
[----:B------:R2:W-:Y:S01]  /*bd50*/  LDGSTS.E [R5+0x7e00], [R8.64], P0 ;  /* 0x07e0000008057fae */ /* 0x0005e20008121846 */
[--C-:B------:R-:W-:Y:S01]  /*bd60*/  IMAD.X R210, R210, 0x1, R3.reuse, P1 ;  /* 0x00000001d2d27824 */ /* 0x100fe200008e0603 */
[-C--:B------:R-:W-:Y:S01]  /*bd70*/  IADD3 R209, P0, R209, R201.reuse, RZ ;  /* 0x000000c9d1d17210 */ /* 0x080fe20007f1e0ff */
[--C-:B------:R-:W-:Y:S01]  /*bd80*/  IMAD.X R204, R204, 0x1, R3.reuse, P5 ;  /* 0x00000001cccc7824 */ /* 0x100fe200028e0603 */
[-C--:B------:R-:W-:Y:S01]  /*bd90*/  IADD3 R217, P4, R217, R201.reuse, RZ ;  /* 0x000000c9d9d97210 */ /* 0x080fe20007f9e0ff */
[--C-:B------:R-:W-:Y:S01]  /*bda0*/  IMAD.X R212, R212, 0x1, R3.reuse, P2 ;  /* 0x00000001d4d47824 */ /* 0x100fe200010e0603 */
[-C--:B------:R-:W-:Y:S01]  /*bdb0*/  IADD3 R225, P1, R225, R201.reuse, RZ ;  /* 0x000000c9e1e17210 */ /* 0x080fe20007f3e0ff */
[--C-:B------:R-:W-:Y:S01]  /*bdc0*/  IMAD.X R214, R214, 0x1, R3.reuse, P3 ;  /* 0x00000001d6d67824 */ /* 0x100fe200018e0603 */
[-C--:B------:R-:W-:Y:S01]  /*bdd0*/  IADD3 R219, P5, R219, R201.reuse, RZ ;  /* 0x000000c9dbdb7210 */ /* 0x080fe20007fbe0ff */
[----:B------:R-:W-:Y:S01]  /*bde0*/  UIADD3 UR4, UR4, 0x1, URZ ;  /* 0x0000000104047890 */ /* 0x000fe2000fffe03f */
[-C--:B------:R-:W-:Y:S01]  /*bdf0*/  IADD3 R227, P2, R227, R201.reuse, RZ ;  /* 0x000000c9e3e37210 */ /* 0x080fe20007f5e0ff */
        /* <DEDUP_REMOVED lines=30> */
[----:B------:R1:W-:Y:S01]  /*bfe0*/  STL [R1], R103 ;  /* 0x0000006701007387 */ /* 0x0003e20000100800 */
[-C--:B------:R-:W-:Y:S01]  /*bff0*/  IADD3 R105, P3, R105, R201.reuse, RZ ;  /* 0x000000c969697210 */ /* 0x080fe20007f7e0ff */
[--C-:B------:R-:W-:Y:S01]  /*c000*/  IMAD.X R244, R244, 0x1, R3.reuse, P4 ;  /* 0x00000001f4f47824 */ /* 0x100fe200020e0603 */
[-C--:B------:R-:W-:Y:S01]  /*c010*/  IADD3 R251, P0, R251, R201.reuse, RZ ;  /* 0x000000c9fbfb7210 */ /* 0x080fe20007f1e0ff */
[--C-:B------:R-:W-:Y:S01]  /*c020*/  IMAD.X R246, R246, 0x1, R3.reuse, P5 ;  /* 0x00000001f6f67824 */ /* 0x100fe200028e0603 */
[-C--:B------:R-:W-:Y:S01]  /*c030*/  IADD3 R106, P4, R106, R201.reuse, RZ ;  /* 0x000000c96a6a7210 */ /* 0x080fe20007f9e0ff */
[----:B------:R-:W-:Y:S01]  /*c040*/  IMAD.X R248, R248, 0x1, R3, P6 ;  /* 0x00000001f8f87824 */ /* 0x000fe200030e0603 */
[-C--:B------:R-:W-:Y:S01]  /*c050*/  IADD3 R107, P5, R107, R201.reuse, RZ ;  /* 0x000000c96b6b7210 */ /* 0x080fe20007fbe0ff */
[----:B--2---:R-:W-:Y:S01]  /*c060*/  IMAD.MOV.U32 R5, RZ, RZ, c[0x0][0x188] ;  /* 0x00006200ff057624 */ /* 0x004fe200078e00ff */
[----:B------:R-:W-:Y:S01]  /*c070*/  UIADD3 UR5, UR5, -0x20, URZ ;  /* 0xffffffe005057890 */ /* 0x000fe2000fffe03f */
[----:B-1----:R1:W5:Y:S01]  /*c080*/  LDL.LU R103, [R1+0x214] ;  /* 0x0002140001677983 */ /* 0x0023620000300800 */
[----:B------:R-:W-:-:S03]  /*c090*/  IADD3 R108, P6, R108, R201, RZ ;  /* 0x000000c96c6c7210 */ /* 0x000fc60007fde0ff */
[----:B------:R2:W-:Y:S01]  /*c0a0*/  STL [R1+0x8], R104 ;  /* 0x0000086801007387 */ /* 0x0005e20000100800 */
[--C-:B------:R-:W-:Y:S01]  /*c0b0*/  IMAD.X R250, R250, 0x1, R3.reuse, P0 ;  /* 0x00000001fafa7824 */ /* 0x100fe200000e0603 */
[-C--:B------:R-:W-:Y:S01]  /*c0c0*/  IADD3 R109, P0, R109, R201.reuse, RZ ;  /* 0x000000c96d6d7210 */ /* 0x080fe20007f1e0ff */
[--C-:B------:R-:W-:Y:S01]  /*c0d0*/  IMAD.X R252, R252, 0x1, R3.reuse, P1 ;  /* 0x00000001fcfc7824 */ /* 0x100fe200008e0603 */
[-C--:B------:R-:W-:Y:S01]  /*c0e0*/  IADD3 R110, P1, R110, R201.reuse, RZ ;  /* 0x000000c96e6e7210 */ /* 0x080fe20007f3e0ff */
[----:B------:R-:W0:Y:S04]  /*c0f0*/  LDGDEPBAR ;  /* 0x00000000000079af */ /* 0x000e280000000000 */
[----:B--2---:R1:W5:Y:S04]  /*c100*/  LDL.LU R104, [R1+0x210] ;  /* 0x0002100001687983 */ /* 0x0043680000300800 */
[----:B------:R2:W-:Y:S01]  /*c110*/  STL [R1+0x10], R105 ;  /* 0x0000106901007387 */ /* 0x0005e20000100800 */
[----:B------:R-:W-:Y:S01]  /*c120*/  IMAD.X R111, R111, 0x1, R3, P2 ;  /* 0x000000016f6f7824 */ /* 0x000fe200010e0603 */
[----:B------:R-:W-:-:S02]  /*c130*/  IADD3 R128, P2, R128, R201, RZ ;  /* 0x000000c980807210 */ /* 0x000fc40007f5e0ff */
[----:B--2---:R1:W5:Y:S04]  /*c140*/  LDL.LU R105, [R1+0x20c] ;  /* 0x00020c0001697983 */ /* 0x0043680000300800 */
[----:B------:R2:W-:Y:S01]  /*c150*/  STL [R1+0x18], R106 ;  /* 0x0000186a01007387 */ /* 0x0005e20000100800 */
[----:B------:R-:W-:-:S03]  /*c160*/  IMAD.X R129, R129, 0x1, R3, P3 ;  /* 0x0000000181817824 */ /* 0x000fc600018e0603 */
[----:B--2---:R1:W5:Y:S04]  /*c170*/  LDL.LU R106, [R1+0x208] ;  /* 0x00020800016a7983 */ /* 0x0043680000300800 */
[----:B------:R2:W-:Y:S01]  /*c180*/  STL [R1+0x20], R107 ;  /* 0x0000206b01007387 */ /* 0x0005e20000100800 */
[----:B------:R-:W-:-:S03]  /*c190*/  IADD3 R130, P3, R130, R201, RZ ;  /* 0x000000c982827210 */ /* 0x000fc60007f7e0ff */
        /* <DEDUP_REMOVED lines=32> */
[--C-:B------:R-:W-:Y:S01]  /*c3a0*/  IMAD.X R4, R4, 0x1, R3.reuse, P2 ;  /* 0x0000000104047824 */ /* 0x100fe200010e0603 */
[----:B------:R-:W-:Y:S02]  /*c3b0*/  IADD3 R200, P2, R200, R201, RZ ;  /* 0x000000c9c8c87210 */ /* 0x000fe40007f5e0ff */
        /* <DEDUP_REMOVED lines=9> */
[-C--:B------:R-:W-:Y:S02]  /*c450*/  IADD3 R196, P4, R196, R201.reuse, RZ ;  /* 0x000000c9c4c47210 */ /* 0x080fe40007f9e0ff */
[----:B--2---:R1:W5:Y:S04]  /*c460*/  LDL.LU R161, [R1+0x1cc] ;  /* 0x0001cc0001a17983 */ /* 0x0043680000300800 */
[----:B------:R2:W-:Y:S01]  /*c470*/  STL [R1+0x68], R162 ;  /* 0x000068a201007387 */ /* 0x0005e20000100800 */
[----:B------:R-:W-:Y:S01]  /*c480*/  IMAD.X R195, R195, 0x1, R3, P5 ;  /* 0x00000001c3c37824 */ /* 0x000fe200028e0603 */
[----:B------:R-:W-:-:S02]  /*c490*/  IADD3 R191, P5, R191, R201, RZ ;  /* 0x000000c9bfbf7210 */ /* 0x000fc40007fbe0ff */
        /* <DEDUP_REMOVED lines=11> */
[----:B------:R-:W-:Y:S02]  /*c550*/  IADD3 R185, P1, R185, R201, RZ ;  /* 0x000000c9b9b97210 */ /* 0x000fe40007f3e0ff */
[----:B--2---:R1:W5:Y:S04]  /*c560*/  LDL.LU R200, [R1+0x1bc] ;  /* 0x0001bc0001c87983 */ /* 0x0043680000300800 */
[----:B------:R2:W-:Y:S04]  /*c570*/  STL [R1+0x3c], R4 ;  /* 0x00003c0401007387 */ /* 0x0005e80000100800 */
[----:B------:R3:W-:Y:S04]  /*c580*/  STL [R1+0x44], R203 ;  /* 0x000044cb01007387 */ /* 0x0007e80000100800 */
[----:B------:R1:W-:Y:S04]  /*c590*/  STL [R1+0x80], R199 ;  /* 0x000080c701007387 */ /* 0x0003e80000100800 */
[----:B------:R1:W-:Y:S04]  /*c5a0*/  STL [R1+0x4c], R197 ;  /* 0x00004cc501007387 */ /* 0x0003e80000100800 */
[----:B------:R1:W-:Y:S01]  /*c5b0*/  STL [R1+0x88], R196 ;  /* 0x000088c401007387 */ /* 0x0003e20000100800 */
[----:B------:R-:W-:-:S03]  /*c5c0*/  IMAD.X R184, R184, 0x1, R3, P2 ;  /* 0x00000001b8b87824 */ /* 0x000fc600010e0603 */
[----:B------:R1:W-:Y:S01]  /*c5d0*/  STL [R1+0x54], R195 ;  /* 0x000054c301007387 */ /* 0x0003e20000100800 */
[----:B------:R-:W-:-:S03]  /*c5e0*/  IADD3 R175, P2, R175, R201, RZ ;  /* 0x000000c9afaf7210 */ /* 0x000fc60007f5e0ff */
        /* <DEDUP_REMOVED lines=14> */
[----:B------:R1:W-:Y:S04]  /*c6d0*/  STL [R1+0x74], R184 ;  /* 0x000074b801007387 */ /* 0x0003e80000100800 */
        /* <DEDUP_REMOVED lines=8> */
[----:B--2---:R-:W2:Y:S01]  /*c760*/  LDL R4, [R1+0x14c] ;  /* 0x00014c0001047983 */ /* 0x004ea20000100800 */
[-C--:B------:R-:W-:Y:S01]  /*c770*/  IADD3 R155, P6, R155, R201.reuse, RZ ;  /* 0x000000c99b9b7210 */ /* 0x080fe20007fde0ff */
[--C-:B------:R-:W-:Y:S01]  /*c780*/  IMAD.X R154, R154, 0x1, R3.reuse, P0 ;  /* 0x000000019a9a7824 */ /* 0x100fe200000e0603 */
[-C--:B------:R-:W-:Y:S01]  /*c790*/  IADD3 R153, P0, R153, R201.reuse, RZ ;  /* 0x000000c999997210 */ /* 0x080fe20007f1e0ff */
[--C-:B------:R-:W-:Y:S01]  /*c7a0*/  IMAD.X R152, R152, 0x1, R3.reuse, P1 ;  /* 0x0000000198987824 */ /* 0x100fe200008e0603 */
[-C--:B------:R-:W-:Y:S01]  /*c7b0*/  IADD3 R151, P1, R151, R201.reuse, RZ ;  /* 0x000000c997977210 */ /* 0x080fe20007f3e0ff */
[----:B------:R1:W-:Y:S01]  /*c7c0*/  STL [R1+0xd0], R155 ;  /* 0x0000d09b01007387 */ /* 0x0003e20000100800 */
[--C-:B------:R-:W-:Y:S01]  /*c7d0*/  IMAD.X R150, R150, 0x1, R3.reuse, P2 ;  /* 0x0000000196967824 */ /* 0x100fe200010e0603 */
[-C--:B------:R-:W-:Y:S01]  /*c7e0*/  IADD3 R149, P2, R149, R201.reuse, RZ ;  /* 0x000000c995957210 */ /* 0x080fe20007f5e0ff */
[--C-:B------:R-:W-:Y:S01]  /*c7f0*/  IMAD.X R148, R148, 0x1, R3.reuse, P3 ;  /* 0x0000000194947824 */ /* 0x100fe200018e0603 */
[----:B------:R1:W-:Y:S01]  /*c800*/  STL [R1+0x9c], R154 ;  /* 0x00009c9a01007387 */ /* 0x0003e20000100800 */
[----:B------:R-:W-:Y:S01]  /*c810*/  IADD3 R147, P3, R147, R201, RZ ;  /* 0x000000c993937210 */ /* 0x000fe20007f7e0ff */
[----:B------:R-:W-:-:S02]  /*c820*/  IMAD.X R146, R146, 0x1, R3, P4 ;  /* 0x0000000192927824 */ /* 0x000fc400020e0603 */
        /* <DEDUP_REMOVED lines=46> */
[----:B---3--:R-:W3:Y:S01]  /*cb10*/  S2R R203, SR_TID.X ;  /* 0x0000000000cb7919 */ /* 0x008ee20000002100 */
        /* <DEDUP_REMOVED lines=9> */
[----:B------:R1:W-:Y:S01]  /*cbb0*/  STL [R1+0x12c], R15 ;  /* 0x00012c0f01007387 */ /* 0x0003e20000100800 */
[----:B------:R-:W-:Y:S01]  /*cbc0*/  IMAD.SHL.U32 R5, R5, 0x20, RZ ;  /* 0x0000002005057824 */ /* 0x000fe200078e00ff */
[----:B---3--:R-:W-:-:S04]  /*cbd0*/  SHF.R.U32.HI R203, RZ, 0x6, R203 ;  /* 0x00000006ffcb7819 */ /* 0x008fc800000116cb */
[----:B------:R-:W-:Y:S02]  /*cbe0*/  LEA R193, P6, R5, R193, 0x2 ;  /* 0x000000c105c17211 */ /* 0x000fe400078c10ff */
[----:B------:R-:W-:Y:S02]  /*cbf0*/  SGXT.U32 R203, R203, 0x1 ;  /* 0x00000001cbcb781a */ /* 0x000fe40000000000 */
[----:B--2---:R-:W-:Y:S02]  /*cc00*/  ISETP.NE.U32.AND P0, PT, R4, UR4, PT ;  /* 0x0000000404007c0c */ /* 0x004fe4000bf05070 */
[----:B------:R-:W-:-:S04]  /*cc10*/  SHF.R.S32.HI R4, RZ, 0x1f, R5 ;  /* 0x0000001fff047819 */ /* 0x000fc80000011405 */
[----:B------:R-:W-:-:S05]  /*cc20*/  SHF.L.U64.HI R4, R5, 0x2, R4 ;  /* 0x0000000205047819 */ /* 0x000fca0000010204 */
[----:B------:R-:W-:Y:S02]  /*cc30*/  IMAD.X R192, R192, 0x1, R4, P6 ;  /* 0x00000001c0c07824 */ /* 0x000fe400030e0604 */
[----:B-1----:R-:W-:Y:S01]  /*cc40*/  @!P0 CALL.REL.NOINC `(.L_x_0) ;  /* 0x0000001000008944 */ /* 0x002fe20003c00000 */
[----:B------:R-:W-:Y:S05]  /*cc50*/  BRA `(.L_x_1) ;  /* 0xffffc14000007947 */ /* 0x000fea000383ffff */
.L_x_0:
[----:B-----5:R-:W-:Y:S01]  /*cc60*/  IMAD.MOV.U32 R4, RZ, RZ, R160 ;  /* 0x000000ffff047224 */ /* 0x020fe200078e00a0 */
[----:B------:R-:W-:-:S04]  /*cc70*/  DEPBAR.LE SB0, 0x0 ;  /* 0x000080000000791a */ /* 0x000fc80000000000 */
[----:B------:R-:W2:Y:S01]  /*cc80*/  LDL.LU R160, [R1+0x140] ;  /* 0x0001400001a07983 */ /* 0x000ea20000300800 */
[----:B------:R-:W-:Y:S01]  /*cc90*/  IMAD.MOV.U32 R5, RZ, RZ, R156 ;  /* 0x000000ffff057224 */ /* 0x000fe200078e009c */
[C---:B------:R-:W-:Y:S01]  /*cca0*/  LOP3.LUT R192, R200.reuse, R203, RZ, 0xfc, !PT ;  /* 0x000000cbc8c07212 */ /* 0x040fe200078efcff */
[----:B------:R-:W-:Y:S01]  /*ccb0*/  IMAD.MOV.U32 R6, RZ, RZ, R128 ;  /* 0x000000ffff067224 */ /* 0x000fe200078e0080 */
[----:B------:R-:W1:Y:S01]  /*ccc0*/  S2R R60, SR_TID.X ;  /* 0x00000000003c7919 */ /* 0x000e620000002100 */
[----:B------:R-:W-:Y:S01]  /*ccd0*/  IMAD.MOV.U32 R7, RZ, RZ, R108 ;  /* 0x000000ffff077224 */ /* 0x000fe200078e006c */
[C---:B------:R-:W-:Y:S01]  /*cce0*/  LOP3.LUT R185, R200.reuse, 0x2, R203, 0xfe, !PT ;  /* 0x00000002c8b97812 */ /* 0x040fe200078efecb */
[----:B------:R-:W-:Y:S01]  /*ccf0*/  IMAD.MOV.U32 R8, RZ, RZ, R161 ;  /* 0x000000ffff087224 */ /* 0x000fe200078e00a1 */
[----:B------:R-:W-:Y:S01]  /*cd00*/  BAR.SYNC.DEFER_BLOCKING 0x0 ;  /* 0x0000000000007b1d */ /* 0x000fe20000010000 */
[----:B------:R-:W-:Y:S01]  /*cd10*/  IMAD.MOV.U32 R9, RZ, RZ, R157 ;  /* 0x000000ffff097224 */ /* 0x000fe200078e009d */
[C---:B------:R-:W-:Y:S01]  /*cd20*/  LOP3.LUT R199, R200.reuse, 0x6, R203, 0xfe, !PT ;  /* 0x00000006c8c77812 */ /* 0x040fe200078efecb */
[----:B------:R-:W-:Y:S01]  /*cd30*/  IMAD.MOV.U32 R10, RZ, RZ, R129 ;  /* 0x000000ffff0a7224 */ /* 0x000fe200078e0081 */
[C---:B------:R-:W-:Y:S01]  /*cd40*/  LOP3.LUT R198, R200.reuse, 0x8, R203, 0xfe, !PT ;  /* 0x00000008c8c67812 */ /* 0x040fe200078efecb */
[----:B------:R-:W-:Y:S01]  /*cd50*/  IMAD.MOV.U32 R11, RZ, RZ, R109 ;  /* 0x000000ffff0b7224 */ /* 0x000fe200078e006d */
[C-C-:B------:R-:W-:Y:S01]  /*cd60*/  LOP3.LUT R197, R200.reuse, 0xa, R203.reuse, 0xfe, !PT ;  /* 0x0000000ac8c57812 */ /* 0x140fe200078efecb */
[----:B------:R-:W-:Y:S01]  /*cd70*/  IMAD.MOV.U32 R12, RZ, RZ, R162 ;  /* 0x000000ffff0c7224 */ /* 0x000fe200078e00a2 */
[C-C-:B------:R-:W-:Y:S01]  /*cd80*/  LOP3.LUT R196, R200.reuse, 0xc, R203.reuse, 0xfe, !PT ;  /* 0x0000000cc8c47812 */ /* 0x140fe200078efecb */
[----:B------:R-:W-:Y:S01]  /*cd90*/  IMAD.MOV.U32 R13, RZ, RZ, R158 ;  /* 0x000000ffff0d7224 */ /* 0x000fe200078e009e */
[C-C-:B------:R-:W-:Y:S01]  /*cda0*/  LOP3.LUT R194, R200.reuse, 0xe, R203.reuse, 0xfe, !PT ;  /* 0x0000000ec8c27812 */ /* 0x140fe200078efecb */
[----:B------:R-:W-:Y:S01]  /*cdb0*/  IMAD.MOV.U32 R14, RZ, RZ, R130 ;  /* 0x000000ffff0e7224 */ /* 0x000fe200078e0082 */
[C-C-:B------:R-:W-:Y:S01]  /*cdc0*/  LOP3.LUT R195, R200.reuse, 0x10, R203.reuse, 0xfe, !PT ;  /* 0x00000010c8c37812 */ /* 0x140fe200078efecb */
[----:B------:R-:W-:Y:S01]  /*cdd0*/  IMAD.MOV.U32 R15, RZ, RZ, R110 ;  /* 0x000000ffff0f7224 */ /* 0x000fe200078e006e */
[C---:B------:R-:W-:Y:S01]  /*cde0*/  LOP3.LUT R190, R200.reuse, 0x12, R203, 0xfe, !PT ;  /* 0x00000012c8be7812 */ /* 0x040fe200078efecb */
[----:B------:R-:W-:Y:S01]  /*cdf0*/  IMAD.MOV.U32 R108, RZ, RZ, R163 ;  /* 0x000000ffff6c7224 */ /* 0x000fe200078e00a3 */
[C---:B------:R-:W-:Y:S01]  /*ce00*/  LOP3.LUT R193, R200.reuse, 0x14, R203, 0xfe, !PT ;  /* 0x00000014c8c17812 */ /* 0x040fe200078efecb */
[----:B------:R-:W-:Y:S01]  /*ce10*/  IMAD.MOV.U32 R109, RZ, RZ, R159 ;  /* 0x000000ffff6d7224 */ /* 0x000fe200078e009f */
[C---:B------:R-:W-:Y:S01]  /*ce20*/  LOP3.LUT R186, R200.reuse, 0x16, R203, 0xfe, !PT ;  /* 0x00000016c8ba7812 */ /* 0x040fe200078efecb */
[----:B------:R-:W-:Y:S01]  /*ce30*/  IMAD.MOV.U32 R110, RZ, RZ, R131 ;  /* 0x000000ffff6e7224 */ /* 0x000fe200078e0083 */
[----:B------:R-:W-:Y:S01]  /*ce40*/  LOP3.LUT R191, R200, 0x18, R203, 0xfe, !PT ;  /* 0x00000018c8bf7812 */ /* 0x000fe200078efecb */
[C---:B-1----:R-:W-:Y:S01]  /*ce50*/  IMAD.SHL.U32 R61, R60.reuse, 0x1000, RZ ;  /* 0x000010003c3d7824 */ /* 0x042fe200078e00ff */
[----:B------:R-:W-:Y:S01]  /*ce60*/  LOP3.LUT R60, R60, 0x7f, RZ, 0xc0, !PT ;  /* 0x0000007f3c3c7812 */ /* 0x000fe200078ec0ff */
[----:B------:R-:W-:Y:S01]  /*ce70*/  IMAD.MOV.U32 R16, RZ, RZ, R25 ;  /* 0x000000ffff107224 */ /* 0x000fe200078e0019 */
[C---:B------:R-:W-:Y:S01]  /*ce80*/  LOP3.LUT R188, R200.reuse, 0x1a, R203, 0xfe, !PT ;  /* 0x0000001ac8bc7812 */ /* 0x040fe200078efecb */
[----:B------:R-:W-:Y:S01]  /*ce90*/  IMAD.MOV.U32 R17, RZ, RZ, R33 ;  /* 0x000000ffff117224 */ /* 0x000fe200078e0021 */
[----:B------:R-:W-:Y:S01]  /*cea0*/  LOP3.LUT R61, R61, 0x6000, RZ, 0xc0, !PT ;  /* 0x000060003d3d7812 */ /* 0x000fe200078ec0ff */
        /* <DEDUP_REMOVED lines=15> */
[----:B------:R-:W-:Y:S01]  /*cfa0*/  LOP3.LUT R167, R200, 0x44, R203, 0xfe, !PT ;  /* 0x00000044c8a77812 */ /* 0x000fe200078efecb */
[----:B------:R-:W-:Y:S01]  /*cfb0*/  IMAD R60, R60, 0x10, R61 ;  /* 0x000000103c3c7824 */ /* 0x000fe200078e023d */
[C---:B------:R-:W-:Y:S01]  /*cfc0*/  LOP3.LUT R166, R200.reuse, 0x46, R203, 0xfe, !PT ;  /* 0x00000046c8a67812 */ /* 0x040fe200078efecb */
[----:B------:R-:W-:Y:S01]  /*cfd0*/  IMAD.MOV.U32 R156, RZ, RZ, R105 ;  /* 0x000000ffff9c7224 */ /* 0x000fe200078e0069 */
[----:B------:R-:W-:-:S02]  /*cfe0*/  LOP3.LUT R165, R200, 0x48, R203, 0xfe, !PT ;  /* 0x00000048c8a57812 */ /* 0x000fc400078efecb */
[C---:B------:R-:W-:Y:S02]  /*cff0*/  LOP3.LUT R3, R60.reuse, 0x20, RZ, 0x3c, !PT ;  /* 0x000000203c037812 */ /* 0x040fe400078e3cff */
[C---:B------:R-:W-:Y:S02]  /*d000*/  LOP3.LUT R2, R60.reuse, 0x40, RZ, 0x3c, !PT ;  /* 0x000000403c027812 */ /* 0x040fe400078e3cff */
[----:B------:R-:W-:Y:S01]  /*d010*/  LOP3.LUT R0, R60, 0x60, RZ, 0x3c, !PT ;  /* 0x000000603c007812 */ /* 0x000fe200078e3cff */
[----:B------:R-:W-:Y:S01]  /*d020*/  STL [R1+0x30], R3 ;  /* 0x0000300301007387 */ /* 0x000fe20000100800 */
[C-C-:B------:R-:W-:Y:S02]  /*d030*/  LOP3.LUT R164, R200.reuse, 0x4a, R203.reuse, 0xfe, !PT ;  /* 0x0000004ac8a47812 */ /* 0x140fe400078efecb */
[C-C-:B------:R-:W-:Y:S01]  /*d040*/  LOP3.LUT R26, R200.reuse, 0x50, R203.reuse, 0xfe, !PT ;  /* 0x00000050c81a7812 */ /* 0x140fe200078efecb */
[----:B------:R-:W-:Y:S01]  /*d050*/  STL [R1+0x34], R2 ;  /* 0x0000340201007387 */ /* 0x000fe20000100800 */
[----:B------:R-:W-:-:S02]  /*d060*/  LOP3.LUT R25, R200, 0x52, R203, 0xfe, !PT ;  /* 0x00000052c8197812 */ /* 0x000fc400078efecb */
[C-C-:B------:R-:W-:Y:S01]  /*d070*/  LOP3.LUT R201, R200.reuse, 0x80, R203.reuse, 0xfe, !PT ;  /* 0x00000080c8c97812 */ /* 0x140fe200078efecb */
[----:B------:R-:W-:Y:S01]  /*d080*/  STL [R1+0x38], R0 ;  /* 0x0000380001007387 */ /* 0x000fe20000100800 */
[C-C-:B------:R-:W-:Y:S02]  /*d090*/  LOP3.LUT R202, R200.reuse, 0x82, R203.reuse, 0xfe, !PT ;  /* 0x00000082c8ca7812 */ /* 0x140fe400078efecb */
[C-C-:B------:R-:W-:Y:S02]  /*d0a0*/  LOP3.LUT R204, R200.reuse, 0x84, R203.reuse, 0xfe, !PT ;  /* 0x00000084c8cc7812 */ /* 0x140fe400078efecb */
[C-C-:B------:R-:W-:Y:S02]  /*d0b0*/  LOP3.LUT R205, R200.reuse, 0x86, R203.reuse, 0xfe, !PT ;  /* 0x00000086c8cd7812 */ /* 0x140fe400078efecb */
[C-C-:B------:R-:W-:Y:S02]  /*d0c0*/  LOP3.LUT R206, R200.reuse, 0x88, R203.reuse, 0xfe, !PT ;  /* 0x00000088c8ce7812 */ /* 0x140fe400078efecb */
[----:B------:R-:W-:-:S02]  /*d0d0*/  LOP3.LUT R207, R200, 0x8a, R203, 0xfe, !PT ;  /* 0x0000008ac8cf7812 */ /* 0x000fc400078efecb */
[C-C-:B------:R-:W-:Y:S02]  /*d0e0*/  LOP3.LUT R208, R200.reuse, 0x8c, R203.reuse, 0xfe, !PT ;  /* 0x0000008cc8d07812 */ /* 0x140fe400078efecb */
        /* <DEDUP_REMOVED lines=43> */
[C-C-:B------:R-:W-:Y:S01]  /*d3a0*/  LOP3.LUT R252, R200.reuse, 0xe4, R203.reuse, 0xfe, !PT ;  /* 0x000000e4c8fc7812 */ /* 0x140fe200078efecb */
[----:B--2---:R1:W-:Y:S04]  /*d3b0*/  STS.128 [R160], R4 ;  /* 0x00000004a0007388 */ /* 0x0043e80000000c00 */
[----:B------:R2:W-:Y:S04]  /*d3c0*/  STS.128 [R160+0x400], R8 ;  /* 0x00040008a0007388 */ /* 0x0005e80000000c00 */
[----:B------:R3:W-:Y:S04]  /*d3d0*/  STS.128 [R160+0x80], R12 ;  /* 0x0000800ca0007388 */ /* 0x0007e80000000c00 */
[----:B------:R-:W-:Y:S01]  /*d3e0*/  STS.128 [R160+0x480], R108 ;  /* 0x0004806ca0007388 */ /* 0x000fe20000000c00 */
[----:B-1----:R-:W-:Y:S01]  /*d3f0*/  IMAD.MOV.U32 R4, RZ, RZ, R24 ;  /* 0x000000ffff047224 */ /* 0x002fe200078e0018 */
[----:B------:R-:W-:Y:S01]  /*d400*/  LOP3.LUT R24, R200, 0x54, R203, 0xfe, !PT ;  /* 0x00000054c8187812 */ /* 0x000fe200078efecb */
[----:B------:R-:W-:-:S02]  /*d410*/  IMAD.MOV.U32 R5, RZ, RZ, R32 ;  /* 0x000000ffff057224 */ /* 0x000fc400078e0020 */
[----:B------:R-:W-:Y:S02]  /*d420*/  IMAD.MOV.U32 R6, RZ, RZ, R44 ;  /* 0x000000ffff067224 */ /* 0x000fe400078e002c */
[----:B------:R-:W-:Y:S02]  /*d430*/  IMAD.MOV.U32 R7, RZ, RZ, R56 ;  /* 0x000000ffff077224 */ /* 0x000fe400078e0038 */
[----:B------:R-:W-:Y:S01]  /*d440*/  IMAD.MOV.U32 R56, RZ, RZ, R27 ;  /* 0x000000ffff387224 */ /* 0x000fe200078e001b */
[C-C-:B------:R-:W-:Y:S01]  /*d450*/  LOP3.LUT R27, R200.reuse, 0x4e, R203.reuse, 0xfe, !PT ;  /* 0x0000004ec81b7812 */ /* 0x140fe200078efecb */
[----:B--2---:R-:W-:Y:S01]  /*d460*/  IMAD.MOV.U32 R8, RZ, RZ, R20 ;  /* 0x000000ffff087224 */ /* 0x004fe200078e0014 */
[----:B------:R1:W-:Y:S01]  /*d470*/  STS.128 [R160+0x100], R4 ;  /* 0x00010004a0007388 */ /* 0x0003e20000000c00 */
[----:B------:R-:W-:Y:S01]  /*d480*/  IMAD.MOV.U32 R9, RZ, RZ, R28 ;  /* 0x000000ffff097224 */ /* 0x000fe200078e001c */
[----:B------:R-:W-:Y:S01]  /*d490*/  LOP3.LUT R20, R200, 0x5c, R203, 0xfe, !PT ;  /* 0x0000005cc8147812 */ /* 0x000fe200078efecb */
[----:B------:R-:W-:Y:S01]  /*d4a0*/  IMAD.MOV.U32 R10, RZ, RZ, R40 ;  /* 0x000000ffff0a7224 */ /* 0x000fe200078e0028 */
[----:B------:R2:W-:Y:S01]  /*d4b0*/  STS.128 [R160+0x500], R16 ;  /* 0x00050010a0007388 */ /* 0x0005e20000000c00 */
[----:B------:R-:W-:-:S02]  /*d4c0*/  IMAD.MOV.U32 R11, RZ, RZ, R52 ;  /* 0x000000ffff0b7224 */ /* 0x000fc400078e0034 */
[----:B---3--:R-:W-:Y:S01]  /*d4d0*/  IMAD.MOV.U32 R12, RZ, RZ, R22 ;  /* 0x000000ffff0c7224 */ /* 0x008fe200078e0016 */
[----:B------:R-:W-:Y:S01]  /*d4e0*/  STS.128 [R160+0x180], R48 ;  /* 0x00018030a0007388 */ /* 0x000fe20000000c00 */
[----:B------:R-:W-:Y:S01]  /*d4f0*/  IMAD.MOV.U32 R13, RZ, RZ, R30 ;  /* 0x000000ffff0d7224 */ /* 0x000fe200078e001e */
[C---:B------:R-:W-:Y:S01]  /*d500*/  LOP3.LUT R22, R200.reuse, 0x58, R203, 0xfe, !PT ;  /* 0x00000058c8167812 */ /* 0x040fe200078efecb */
[----:B------:R-:W-:Y:S01]  /*d510*/  IMAD.MOV.U32 R14, RZ, RZ, R42 ;  /* 0x000000ffff0e7224 */ /* 0x000fe200078e002a */
[----:B------:R-:W-:Y:S01]  /*d520*/  STS.128 [R160+0x580], R56 ;  /* 0x00058038a0007388 */ /* 0x000fe20000000c00 */
[----:B------:R-:W-:Y:S02]  /*d530*/  IMAD.MOV.U32 R15, RZ, RZ, R54 ;  /* 0x000000ffff0f7224 */ /* 0x000fe400078e0036 */
[----:B------:R-:W-:Y:S01]  /*d540*/  IMAD.MOV.U32 R52, RZ, RZ, R23 ;  /* 0x000000ffff347224 */ /* 0x000fe200078e0017 */
[----:B------:R3:W-:Y:S01]  /*d550*/  STS.128 [R160+0x200], R8 ;  /* 0x00020008a0007388 */ /* 0x0007e20000000c00 */
[----:B-1----:R-:W-:Y:S01]  /*d560*/  IMAD.MOV.U32 R4, RZ, RZ, R21 ;  /* 0x000000ffff047224 */ /* 0x002fe200078e0015 */
[C---:B------:R-:W-:Y:S01]  /*d570*/  LOP3.LUT R23, R200.reuse, 0x56, R203, 0xfe, !PT ;  /* 0x00000056c8177812 */ /* 0x040fe200078efecb */
[----:B------:R-:W-:Y:S01]  /*d580*/  IMAD.MOV.U32 R5, RZ, RZ, R29 ;  /* 0x000000ffff057224 */ /* 0x000fe200078e001d */
[----:B------:R-:W-:Y:S01]  /*d590*/  LOP3.LUT R21, R200, 0x5a, R203, 0xfe, !PT ;  /* 0x0000005ac8157812 */ /* 0x000fe200078efecb */
[----:B------:R-:W-:-:S02]  /*d5a0*/  IMAD.MOV.U32 R6, RZ, RZ, R41 ;  /* 0x000000ffff067224 */ /* 0x000fc400078e0029 */
[----:B------:R-:W-:Y:S02]  /*d5b0*/  IMAD.MOV.U32 R7, RZ, RZ, R53 ;  /* 0x000000ffff077224 */ /* 0x000fe400078e0035 */
[----:B------:R-:W-:Y:S02]  /*d5c0*/  IMAD.MOV.U32 R53, RZ, RZ, R31 ;  /* 0x000000ffff357224 */ /* 0x000fe400078e001f */
[----:B------:R-:W-:Y:S01]  /*d5d0*/  IMAD.MOV.U32 R54, RZ, RZ, R43 ;  /* 0x000000ffff367224 */ /* 0x000fe200078e002b */
[----:B------:R1:W-:Y:S01]  /*d5e0*/  STS.128 [R160+0x600], R4 ;  /* 0x00060004a0007388 */ /* 0x0003e20000000c00 */
[----:B--2---:R-:W-:Y:S01]  /*d5f0*/  IMAD.MOV.U32 R16, RZ, RZ, R176 ;  /* 0x000000ffff107224 */ /* 0x004fe200078e00b0 */
[C-C-:B------:R-:W-:Y:S01]  /*d600*/  LOP3.LUT R176, R200.reuse, 0x32, R203.reuse, 0xfe, !PT ;  /* 0x00000032c8b07812 */ /* 0x140fe200078efecb */
[----:B------:R-:W-:Y:S01]  /*d610*/  IMAD.MOV.U32 R17, RZ, RZ, R168 ;  /* 0x000000ffff117224 */ /* 0x000fe200078e00a8 */
[----:B------:R2:W-:Y:S01]  /*d620*/  STS.128 [R160+0x280], R12 ;  /* 0x0002800ca0007388 */ /* 0x0005e20000000c00 */
[----:B------:R-:W-:Y:S01]  /*d630*/  IMAD.MOV.U32 R18, RZ, RZ, R180 ;  /* 0x000000ffff127224 */ /* 0x000fe200078e00b4 */
[C---:B------:R-:W-:Y:S01]  /*d640*/  LOP3.LUT R180, R200.reuse, 0x22, R203, 0xfe, !PT ;  /* 0x00000022c8b47812 */ /* 0x040fe200078efecb */
[----:B------:R-:W-:Y:S01]  /*d650*/  IMAD.MOV.U32 R19, RZ, RZ, R36 ;  /* 0x000000ffff137224 */ /* 0x000fe200078e0024 */
[----:B------:R-:W-:Y:S01]  /*d660*/  STS.128 [R160+0x680], R52 ;  /* 0x00068034a0007388 */ /* 0x000fe20000000c00 */
[----:B---3--:R-:W-:Y:S01]  /*d670*/  IMAD.MOV.U32 R8, RZ, RZ, R177 ;  /* 0x000000ffff087224 */ /* 0x008fe200078e00b1 */
[C---:B------:R-:W-:Y:S01]  /*d680*/  LOP3.LUT R177, R200.reuse, 0x30, R203, 0xfe, !PT ;  /* 0x00000030c8b17812 */ /* 0x040fe200078efecb */
[----:B------:R-:W-:Y:S01]  /*d690*/  IMAD.MOV.U32 R9, RZ, RZ, R169 ;  /* 0x000000ffff097224 */ /* 0x000fe200078e00a9 */
[----:B------:R-:W-:Y:S01]  /*d6a0*/  STS.128 [R160+0x300], R16 ;  /* 0x00030010a0007388 */ /* 0x000fe20000000c00 */
[----:B------:R-:W-:Y:S01]  /*d6b0*/  IMAD.MOV.U32 R10, RZ, RZ, R181 ;  /* 0x000000ffff0a7224 */ /* 0x000fe200078e00b5 */
[C---:B------:R-:W-:Y:S01]  /*d6c0*/  LOP3.LUT R181, R200.reuse, 0x2a, R203, 0xfe, !PT ;  /* 0x0000002ac8b57812 */ /* 0x040fe200078efecb */
[----:B------:R-:W-:Y:S01]  /*d6d0*/  IMAD.MOV.U32 R11, RZ, RZ, R37 ;  /* 0x000000ffff0b7224 */ /* 0x000fe200078e0025 */
[C-C-:B------:R-:W-:Y:S01]  /*d6e0*/  LOP3.LUT R169, R200.reuse, 0x40, R203.reuse, 0xfe, !PT ;  /* 0x00000040c8a97812 */ /* 0x140fe200078efecb */
[----:B-1----:R-:W-:Y:S01]  /*d6f0*/  IMAD.MOV.U32 R4, RZ, RZ, R178 ;  /* 0x000000ffff047224 */ /* 0x002fe200078e00b2 */
[C-C-:B------:R-:W-:Y:S01]  /*d700*/  LOP3.LUT R178, R200.reuse, 0x2e, R203.reuse, 0xfe, !PT ;  /* 0x0000002ec8b27812 */ /* 0x140fe200078efecb */
[----:B------:R-:W-:Y:S01]  /*d710*/  IMAD.MOV.U32 R5, RZ, RZ, R170 ;  /* 0x000000ffff057224 */ /* 0x000fe200078e00aa */
[----:B------:R-:W-:Y:S01]  /*d720*/  STS.128 [R160+0x700], R8 ;  /* 0x00070008a0007388 */ /* 0x000fe20000000c00 */
[----:B--2---:R-:W-:Y:S01]  /*d730*/  IMAD.MOV.U32 R13, RZ, RZ, R100 ;  /* 0x000000ffff0d7224 */ /* 0x004fe200078e0064 */
[C-C-:B------:R-:W-:Y:S01]  /*d740*/  LOP3.LUT R100, R200.reuse, 0xe6, R203.reuse, 0xfe, !PT ;  /* 0x000000e6c8647812 */ /* 0x140fe200078efecb */
[----:B------:R-:W-:Y:S01]  /*d750*/  IMAD.MOV.U32 R14, RZ, RZ, R96 ;  /* 0x000000ffff0e7224 */ /* 0x000fe200078e0060 */
[C-C-:B------:R-:W-:Y:S01]  /*d760*/  LOP3.LUT R96, R200.reuse, 0xe8, R203.reuse, 0xfe, !PT ;  /* 0x000000e8c8607812 */ /* 0x140fe200078efecb */
[----:B------:R-:W-:Y:S01]  /*d770*/  IMAD.MOV.U32 R15, RZ, RZ, R92 ;  /* 0x000000ffff0f7224 */ /* 0x000fe200078e005c */
[C-C-:B------:R-:W-:Y:S01]  /*d780*/  LOP3.LUT R92, R200.reuse, 0xea, R203.reuse, 0xfe, !PT ;  /* 0x000000eac85c7812 */ /* 0x140fe200078efecb */
[----:B------:R1:W-:Y:S01]  /*d790*/  STL [R1], R100 ;  /* 0x0000006401007387 */ /* 0x0003e20000100800 */
[----:B------:R-:W-:Y:S01]  /*d7a0*/  IMAD.MOV.U32 R6, RZ, RZ, R182 ;  /* 0x000000ffff067224 */ /* 0x000fe200078e00b6 */
[C---:B------:R-:W-:Y:S01]  /*d7b0*/  LOP3.LUT R182, R200.reuse, 0x28, R203, 0xfe, !PT ;  /* 0x00000028c8b67812 */ /* 0x040fe200078efecb */
[----:B------:R-:W-:Y:S01]  /*d7c0*/  IMAD.MOV.U32 R7, RZ, RZ, R38 ;  /* 0x000000ffff077224 */ /* 0x000fe200078e0026 */
[----:B------:R2:W-:Y:S01]  /*d7d0*/  STL [R1+0x4], R96 ;  /* 0x0000046001007387 */ /* 0x0005e20000100800 */
[----:B------:R-:W-:Y:S01]  /*d7e0*/  IMAD.MOV.U32 R36, RZ, RZ, R179 ;  /* 0x000000ffff247224 */ /* 0x000fe200078e00b3 */
[C---:B------:R-:W-:Y:S01]  /*d7f0*/  LOP3.LUT R179, R200.reuse, 0x2c, R203, 0xfe, !PT ;  /* 0x0000002cc8b37812 */ /* 0x040fe200078efecb */
[----:B------:R-:W-:Y:S01]  /*d800*/  IMAD.MOV.U32 R37, RZ, RZ, R171 ;  /* 0x000000ffff257224 */ /* 0x000fe200078e00ab */
[----:B------:R3:W-:Y:S01]  /*d810*/  STL [R1+0x8], R92 ;  /* 0x0000085c01007387 */ /* 0x0007e20000100800 */
[----:B------:R-:W-:Y:S01]  /*d820*/  IMAD.MOV.U32 R38, RZ, RZ, R183 ;  /* 0x000000ffff267224 */ /* 0x000fe200078e00b7 */
[C-C-:B-1----:R-:W-:Y:S01]  /*d830*/  LOP3.LUT R100, R200.reuse, 0xec, R203.reuse, 0xfe, !PT ;  /* 0x000000ecc8647812 */ /* 0x142fe200078efecb */
[----:B------:R-:W-:Y:S01]  /*d840*/  IMAD.MOV.U32 R12, RZ, RZ, R104 ;  /* 0x000000ffff0c7224 */ /* 0x000fe200078e0068 */
[----:B------:R-:W-:Y:S01]  /*d850*/  STS.128 [R160+0x380], R4 ;  /* 0x00038004a0007388 */ /* 0x000fe20000000c00 */
[----:B------:R-:W-:-:S02]  /*d860*/  LOP3.LUT R183, R200, 0x26, R203, 0xfe, !PT ;  /* 0x00000026c8b77812 */ /* 0x000fc400078efecb */
[C-C-:B--2---:R-:W-:Y:S01]  /*d870*/  LOP3.LUT R96, R200.reuse, 0xee, R203.reuse, 0xfe, !PT ;  /* 0x000000eec8607812 */ /* 0x144fe200078efecb */
[----:B------:R1:W-:Y:S01]  /*d880*/  STL [R1+0xc], R100 ;  /* 0x00000c6401007387 */ /* 0x0003e20000100800 */
[C-C-:B------:R-:W-:Y:S02]  /*d890*/  LOP3.LUT R171, R200.reuse, 0x3c, R203.reuse, 0xfe, !PT ;  /* 0x0000003cc8ab7812 */ /* 0x140fe400078efecb */
[C-C-:B---3--:R-:W-:Y:S01]  /*d8a0*/  LOP3.LUT R92, R200.reuse, 0xf0, R203.reuse, 0xfe, !PT ;  /* 0x000000f0c85c7812 */ /* 0x148fe200078efecb */
[----:B------:R2:W-:Y:S01]  /*d8b0*/  STL [R1+0x10], R96 ;  /* 0x0000106001007387 */ /* 0x0005e20000100800 */
[C-C-:B------:R-:W-:Y:S02]  /*d8c0*/  LOP3.LUT R170, R200.reuse, 0x3e, R203.reuse, 0xfe, !PT ;  /* 0x0000003ec8aa7812 */ /* 0x140fe400078efecb */
[C-C-:B------:R-:W-:Y:S01]  /*d8d0*/  LOP3.LUT R168, R200.reuse, 0x42, R203.reuse, 0xfe, !PT ;  /* 0x00000042c8a87812 */ /* 0x140fe200078efecb */
[----:B------:R3:W-:Y:S01]  /*d8e0*/  STL [R1+0x14], R92 ;  /* 0x0000145c01007387 */ /* 0x0007e20000100800 */
[----:B------:R-:W-:-:S02]  /*d8f0*/  LOP3.LUT R104, R200, 0x4c, R203, 0xfe, !PT ;  /* 0x0000004cc8687812 */ /* 0x000fc400078efecb */
[C-C-:B-1----:R-:W-:Y:S01]  /*d900*/  LOP3.LUT R100, R200.reuse, 0xf2, R203.reuse, 0xfe, !PT ;  /* 0x000000f2c8647812 */ /* 0x142fe200078efecb */
[----:B------:R-:W-:Y:S01]  /*d910*/  STS.128 [R160+0x780], R36 ;  /* 0x00078024a0007388 */ /* 0x000fe20000000c00 */
[C-C-:B------:R-:W-:Y:S02]  /*d920*/  LOP3.LUT R19, R200.reuse, 0x5e, R203.reuse, 0xfe, !PT ;  /* 0x0000005ec8137812 */ /* 0x140fe400078efecb */
[C-C-:B--2---:R-:W-:Y:S01]  /*d930*/  LOP3.LUT R96, R200.reuse, 0xf4, R203.reuse, 0xfe, !PT ;  /* 0x000000f4c8607812 */ /* 0x144fe200078efecb */
[----:B------:R1:W-:Y:S01]  /*d940*/  STL [R1+0x18], R100 ;  /* 0x0000186401007387 */ /* 0x0003e20000100800 */
[C-C-:B------:R-:W-:Y:S02]  /*d950*/  LOP3.LUT R18, R200.reuse, 0x60, R203.reuse, 0xfe, !PT ;  /* 0x00000060c8127812 */ /* 0x140fe400078efecb */
[C-C-:B---3--:R-:W-:Y:S01]  /*d960*/  LOP3.LUT R92, R200.reuse, 0xf6, R203.reuse, 0xfe, !PT ;  /* 0x000000f6c85c7812 */ /* 0x148fe200078efecb */
[----:B------:R2:W-:Y:S01]  /*d970*/  STL [R1+0x1c], R96 ;  /* 0x00001c6001007387 */ /* 0x0005e20000100800 */
[----:B------:R-:W-:-:S02]  /*d980*/  LOP3.LUT R17, R200, 0x62, R203, 0xfe, !PT ;  /* 0x00000062c8117812 */ /* 0x000fc400078efecb */
[C-C-:B------:R-:W-:Y:S01]  /*d990*/  LOP3.LUT R16, R200.reuse, 0x64, R203.reuse, 0xfe, !PT ;  /* 0x00000064c8107812 */ /* 0x140fe200078efecb */
[----:B------:R3:W-:Y:S01]  /*d9a0*/  STL [R1+0x20], R92 ;  /* 0x0000205c01007387 */ /* 0x0007e20000100800 */
[C-C-:B------:R-:W-:Y:S02]  /*d9b0*/  LOP3.LUT R11, R200.reuse, 0x6e, R203.reuse, 0xfe, !PT ;  /* 0x0000006ec80b7812 */ /* 0x140fe400078efecb */
[C-C-:B-1----:R-:W-:Y:S01]  /*d9c0*/  LOP3.LUT R100, R200.reuse, 0xf8, R203.reuse, 0xfe, !PT ;  /* 0x000000f8c8647812 */ /* 0x142fe200078efecb */
[----:B------:R-:W-:Y:S01]  /*d9d0*/  BAR.SYNC.DEFER_BLOCKING 0x0 ;  /* 0x0000000000007b1d */ /* 0x000fe20000010000 */
[C-C-:B------:R-:W-:Y:S02]  /*d9e0*/  LOP3.LUT R10, R200.reuse, 0x70, R203.reuse, 0xfe, !PT ;  /* 0x00000070c80a7812 */ /* 0x140fe400078efecb */
[C-C-:B--2---:R-:W-:Y:S02]  /*d9f0*/  LOP3.LUT R96, R200.reuse, 0xfa, R203.reuse, 0xfe, !PT ;  /* 0x000000fac8607812 */ /* 0x144fe400078efecb */
[C-C-:B------:R-:W-:Y:S01]  /*da00*/  LOP3.LUT R9, R200.reuse, 0x72, R203.reuse, 0xfe, !PT ;  /* 0x00000072c8097812 */ /* 0x140fe200078efecb */
[----:B------:R-:W-:Y:S01]  /*da10*/  STL [R1+0x24], R100 ;  /* 0x0000246401007387 */ /* 0x000fe20000100800 */
[----:B---3--:R-:W-:-:S02]  /*da20*/  LOP3.LUT R92, R200, 0xfc, R203, 0xfe, !PT ;  /* 0x000000fcc85c7812 */ /* 0x008fc400078efecb */
[C-C-:B------:R-:W-:Y:S01]  /*da30*/  LOP3.LUT R8, R200.reuse, 0x74, R203.reuse, 0xfe, !PT ;  /* 0x00000074c8087812 */ /* 0x140fe200078efecb */
[----:B------:R-:W-:Y:S01]  /*da40*/  STL [R1+0x28], R96 ;  /* 0x0000286001007387 */ /* 0x000fe20000100800 */
[C-C-:B------:R-:W-:Y:S02]  /*da50*/  LOP3.LUT R7, R200.reuse, 0x76, R203.reuse, 0xfe, !PT ;  /* 0x00000076c8077812 */ /* 0x140fe400078efecb */
[C-C-:B------:R-:W-:Y:S01]  /*da60*/  LOP3.LUT R6, R200.reuse, 0x78, R203.reuse, 0xfe, !PT ;  /* 0x00000078c8067812 */ /* 0x140fe200078efecb */
[----:B------:R-:W-:Y:S01]  /*da70*/  STL [R1+0x2c], R92 ;  /* 0x00002c5c01007387 */ /* 0x000fe20000100800 */
[C-C-:B------:R-:W-:Y:S02]  /*da80*/  LOP3.LUT R5, R200.reuse, 0x7a, R203.reuse, 0xfe, !PT ;  /* 0x0000007ac8057812 */ /* 0x140fe400078efecb */
[C-C-:B------:R-:W-:Y:S01]  /*da90*/  LOP3.LUT R4, R200.reuse, 0x7e, R203.reuse, 0xfe, !PT ;  /* 0x0000007ec8047812 */ /* 0x140fe200078efecb */
[----:B------:R-:W2:Y:S04]  /*daa0*/  LDL.LU R105, [R1+0x1b0] ;  /* 0x0001b00001697983 */ /* 0x000ea80000300800 */
[----:B------:R-:W1:Y:S04]  /*dab0*/  LDS.128 R152, [R60] ;  /* 0x000000003c987984 */ /* 0x000e680000000c00 */
[----:B------:R-:W-:Y:S04]  /*dac0*/  LDS.128 R136, [R60+0x800] ;  /* 0x000800003c887984 */ /* 0x000fe80000000c00 */
[----:B------:R-:W-:Y:S04]  /*dad0*/  LDS.128 R36, [R60+0x1000] ;  /* 0x001000003c247984 */ /* 0x000fe80000000c00 */
[----:B------:R-:W-:Y:S04]  /*dae0*/  LDS.128 R44, [R60+0x1800] ;  /* 0x001800003c2c7984 */ /* 0x000fe80000000c00 */
[----:B------:R-:W3:Y:S04]  /*daf0*/  LDS.128 R148, [R3] ;  /* 0x0000000003947984 */ /* 0x000ee80000000c00 */
[----:B------:R-:W-:Y:S04]  /*db00*/  LDS.128 R128, [R3+0x800] ;  /* 0x0008000003807984 */ /* 0x000fe80000000c00 */
[----:B------:R-:W-:Y:S04]  /*db10*/  LDS.128 R56, [R3+0x1000] ;  /* 0x0010000003387984 */ /* 0x000fe80000000c00 */
[----:B------:R4:W-:Y:S04]  /*db20*/  LDS.128 R40, [R3+0x1800] ;  /* 0x0018000003287984 */ /* 0x0009e80000000c00 */
[----:B------:R-:W1:Y:S04]  /*db30*/  LDS.128 R144, [R2] ;  /* 0x0000000002907984 */ /* 0x000e680000000c00 */
[----:B------:R-:W-:Y:S01]  /*db40*/  LDS.128 R108, [R2+0x800] ;  /* 0x00080000026c7984 */ /* 0x000fe20000000c00 */
[----:B----4-:R-:W-:-:S03]  /*db50*/  LOP3.LUT R3, R200, 0x7c, R203, 0xfe, !PT ;  /* 0x0000007cc8037812 */ /* 0x010fc600078efecb */
[----:B------:R-:W-:Y:S04]  /*db60*/  LDS.128 R52, [R2+0x1000] ;  /* 0x0010000002347984 */ /* 0x000fe80000000c00 */
[----:B------:R4:W-:Y:S04]  /*db70*/  LDS.128 R28, [R2+0x1800] ;  /* 0x00180000021c7984 */ /* 0x0009e80000000c00 */
[----:B------:R-:W1:Y:S04]  /*db80*/  LDS.128 R140, [R0] ;  /* 0x00000000008c7984 */ /* 0x000e680000000c00 */
[----:B------:R-:W1:Y:S01]  /*db90*/  LDS.128 R60, [R0+0x800] ;  /* 0x00080000003c7984 */ /* 0x000e620000000c00 */
[----:B----4-:R-:W-:-:S03]  /*dba0*/  LOP3.LUT R2, R200, 0x4, R203, 0xfe, !PT ;  /* 0x00000004c8027812 */ /* 0x010fc600078efecb */
[----:B------:R-:W4:Y:S04]  /*dbb0*/  LDS.128 R48, [R0+0x1000] ;  /* 0x0010000000307984 */ /* 0x000f280000000c00 */
[----:B------:R3:W1:Y:S04]  /*dbc0*/  LDS.128 R32, [R0+0x1800] ;  /* 0x0018000000207984 */ /* 0x0006680000000c00 */
[----:B------:R-:W-:Y:S01]  /*dbd0*/  BAR.SYNC.DEFER_BLOCKING 0x0 ;  /* 0x0000000000007b1d */ /* 0x000fe20000010000 */
[----:B------:R-:W-:Y:S01]  /*dbe0*/  IMAD.MOV.U32 R157, RZ, RZ, R101 ;  /* 0x000000ffff9d7224 */ /* 0x000fe200078e0065 */
[----:B---3--:R-:W-:Y:S01]  /*dbf0*/  LOP3.LUT R0, R200, 0x1e, R203, 0xfe, !PT ;  /* 0x0000001ec8007812 */ /* 0x008fe200078efecb */
[----:B------:R-:W-:-:S02]  /*dc00*/  IMAD.MOV.U32 R158, RZ, RZ, R97 ;  /* 0x000000ffff9e7224 */ /* 0x000fc400078e0061 */
[----:B------:R-:W-:Y:S02]  /*dc10*/  IMAD.MOV.U32 R159, RZ, RZ, R93 ;  /* 0x000000ffff9f7224 */ /* 0x000fe400078e005d */
[----:B------:R-:W-:Y:S02]  /*dc20*/  IMAD.MOV.U32 R161, RZ, RZ, R102 ;  /* 0x000000ffffa17224 */ /* 0x000fe400078e0066 */
[----:B------:R-:W-:Y:S02]  /*dc30*/  IMAD.MOV.U32 R162, RZ, RZ, R98 ;  /* 0x000000ffffa27224 */ /* 0x000fe400078e0062 */
[----:B------:R-:W-:Y:S02]  /*dc40*/  IMAD.MOV.U32 R163, RZ, RZ, R94 ;  /* 0x000000ffffa37224 */ /* 0x000fe400078e005e */
[----:B------:R-:W-:Y:S02]  /*dc50*/  IMAD.MOV.U32 R92, RZ, RZ, R107 ;  /* 0x000000ffff5c7224 */ /* 0x000fe400078e006b */
[----:B------:R-:W-:Y:S01]  /*dc60*/  IMAD.MOV.U32 R93, RZ, RZ, R103 ;  /* 0x000000ffff5d7224 */ /* 0x000fe200078e0067 */
[----:B------:R-:W3:Y:S01]  /*dc70*/  LDL.LU R107, [R1+0x16c] ;  /* 0x00016c00016b7983 */ /* 0x000ee20000300800 */
[----:B------:R-:W-:-:S03]  /*dc80*/  IMAD.MOV.U32 R94, RZ, RZ, R99 ;  /* 0x000000ffff5e7224 */ /* 0x000fc600078e0063 */
[----:B------:R1:W-:Y:S01]  /*dc90*/  STS.128 [R160], R12 ;  /* 0x0000000ca0007388 */ /* 0x0003e20000000c00 */
[----:B------:R-:W-:Y:S02]  /*dca0*/  IMAD.MOV.U32 R96, RZ, RZ, R80 ;  /* 0x000000ffff607224 */ /* 0x000fe400078e0050 */
[----:B------:R-:W-:Y:S02]  /*dcb0*/  IMAD.MOV.U32 R97, RZ, RZ, R84 ;  /* 0x000000ffff617224 */ /* 0x000fe400078e0054 */
[----:B------:R-:W-:Y:S02]  /*dcc0*/  IMAD.MOV.U32 R98, RZ, RZ, R88 ;  /* 0x000000ffff627224 */ /* 0x000fe400078e0058 */
[----:B------:R-:W-:Y:S01]  /*dcd0*/  IMAD.MOV.U32 R99, RZ, RZ, R112 ;  /* 0x000000ffff637224 */ /* 0x000fe200078e0070 */
[C-C-:B-1----:R-:W-:Y:S02]  /*dce0*/  LOP3.LUT R15, R200.reuse, 0x66, R203.reuse, 0xfe, !PT ;  /* 0x00000066c80f7812 */ /* 0x142fe400078efecb */
[----:B------:R-:W-:-:S02]  /*dcf0*/  LOP3.LUT R14, R200, 0x68, R203, 0xfe, !PT ;  /* 0x00000068c80e7812 */ /* 0x000fc400078efecb */
[C-C-:B------:R-:W-:Y:S02]  /*dd00*/  LOP3.LUT R13, R200.reuse, 0x6a, R203.reuse, 0xfe, !PT ;  /* 0x0000006ac80d7812 */ /* 0x140fe400078efecb */
[C-C-:B------:R-:W-:Y:S02]  /*dd10*/  LOP3.LUT R12, R200.reuse, 0x6c, R203.reuse, 0xfe, !PT ;  /* 0x0000006cc80c7812 */ /* 0x140fe400078efecb */
[----:B------:R-:W-:Y:S01]  /*dd20*/  LOP3.LUT R200, R200, 0xfe, R203, 0xfe, !PT ;  /* 0x000000fec8c87812 */ /* 0x000fe200078efecb */
[----:B------:R-:W-:Y:S02]  /*dd30*/  IMAD.MOV.U32 R203, RZ, RZ, R160 ;  /* 0x000000ffffcb7224 */ /* 0x000fe400078e00a0 */
[----:B------:R-:W-:Y:S02]  /*dd40*/  IMAD.MOV.U32 R160, RZ, RZ, R106 ;  /* 0x000000ffffa07224 */ /* 0x000fe400078e006a */
[----:B------:R-:W-:Y:S01]  /*dd50*/  IMAD.MOV.U32 R100, RZ, RZ, R81 ;  /* 0x000000ffff647224 */ /* 0x000fe200078e0051 */
[----:B------:R-:W-:Y:S01]  /*dd60*/  STS.128 [R203+0x400], R156 ;  /* 0x0004009ccb007388 */ /* 0x000fe20000000c00 */
[----:B------:R-:W-:-:S02]  /*dd70*/  IMAD.MOV.U32 R101, RZ, RZ, R85 ;  /* 0x000000ffff657224 */ /* 0x000fc400078e0055 */
[----:B------:R-:W-:Y:S01]  /*dd80*/  IMAD.MOV.U32 R102, RZ, RZ, R89 ;  /* 0x000000ffff667224 */ /* 0x000fe200078e0059 */
[----:B------:R-:W-:Y:S01]  /*dd90*/  STS.128 [R203+0x80], R160 ;  /* 0x000080a0cb007388 */ /* 0x000fe20000000c00 */
[----:B------:R-:W-:-:S03]  /*dda0*/  IMAD.MOV.U32 R103, RZ, RZ, R113 ;  /* 0x000000ffff677224 */ /* 0x000fc600078e0071 */
[----:B------:R1:W-:Y:S01]  /*ddb0*/  STS.128 [R203+0x480], R92 ;  /* 0x0004805ccb007388 */ /* 0x0003e20000000c00 */
[----:B------:R-:W-:Y:S02]  /*ddc0*/  IMAD.MOV.U32 R112, RZ, RZ, R83 ;  /* 0x000000ffff707224 */ /* 0x000fe400078e0053 */
[----:B------:R-:W-:Y:S01]  /*ddd0*/  IMAD.MOV.U32 R113, RZ, RZ, R87 ;  /* 0x000000ffff717224 */ /* 0x000fe200078e0057 */
[----:B------:R-:W-:Y:S01]  /*dde0*/  STS.128 [R203+0x100], R96 ;  /* 0x00010060cb007388 */ /* 0x000fe20000000c00 */
[----:B------:R-:W-:Y:S02]  /*ddf0*/  IMAD.MOV.U32 R80, RZ, RZ, R116 ;  /* 0x000000ffff507224 */ /* 0x000fe400078e0074 */
[----:B------:R-:W-:Y:S01]  /*de00*/  IMAD.MOV.U32 R81, RZ, RZ, R120 ;  /* 0x000000ffff517224 */ /* 0x000fe200078e0078 */
[----:B------:R-:W3:Y:S01]  /*de10*/  LDL.LU R106, [R1+0x30] ;  /* 0x00003000016a7983 */ /* 0x000ee20000300800 */
[----:B------:R-:W-:Y:S02]  /*de20*/  IMAD.MOV.U32 R83, RZ, RZ, R132 ;  /* 0x000000ffff537224 */ /* 0x000fe400078e0084 */
[----:B------:R-:W-:Y:S01]  /*de30*/  IMAD.MOV.U32 R84, RZ, RZ, R117 ;  /* 0x000000ffff547224 */ /* 0x000fe200078e0075 */
[----:B------:R-:W-:Y:S01]  /*de40*/  STS.128 [R203+0x500], R100 ;  /* 0x00050064cb007388 */ /* 0x000fe20000000c00 */
[----:B------:R-:W-:-:S02]  /*de50*/  IMAD.MOV.U32 R85, RZ, RZ, R121 ;  /* 0x000000ffff557224 */ /* 0x000fc400078e0079 */
[----:B-1----:R-:W-:Y:S02]  /*de60*/  IMAD.MOV.U32 R92, RZ, RZ, R82 ;  /* 0x000000ffff5c7224 */ /* 0x002fe400078e0052 */
[----:B------:R-:W-:Y:S02]  /*de70*/  IMAD.MOV.U32 R93, RZ, RZ, R86 ;  /* 0x000000ffff5d7224 */ /* 0x000fe400078e0056 */
[----:B------:R-:W-:Y:S02]  /*de80*/  IMAD.MOV.U32 R94, RZ, RZ, R90 ;  /* 0x000000ffff5e7224 */ /* 0x000fe400078e005a */
[----:B------:R-:W-:Y:S02]  /*de90*/  IMAD.MOV.U32 R95, RZ, RZ, R114 ;  /* 0x000000ffff5f7224 */ /* 0x000fe400078e0072 */
[----:B------:R-:W-:Y:S02]  /*dea0*/  IMAD.MOV.U32 R114, RZ, RZ, R91 ;  /* 0x000000ffff727224 */ /* 0x000fe400078e005b */
[----:B------:R-:W-:-:S02]  /*deb0*/  IMAD.MOV.U32 R82, RZ, RZ, R124 ;  /* 0x000000ffff527224 */ /* 0x000fc400078e007c */
[----:B------:R-:W-:Y:S02]  /*dec0*/  IMAD.MOV.U32 R86, RZ, RZ, R125 ;  /* 0x000000ffff567224 */ /* 0x000fe400078e007d */
[----:B------:R-:W-:Y:S01]  /*ded0*/  IMAD.MOV.U32 R87, RZ, RZ, R133 ;  /* 0x000000ffff577224 */ /* 0x000fe200078e0085 */
[----:B------:R-:W-:Y:S01]  /*dee0*/  STS.128 [R203+0x180], R92 ;  /* 0x0001805ccb007388 */ /* 0x000fe20000000c00 */
[----:B------:R-:W-:Y:S02]  /*def0*/  IMAD.MOV.U32 R88, RZ, RZ, R118 ;  /* 0x000000ffff587224 */ /* 0x000fe400078e0076 */
[----:B------:R-:W-:Y:S02]  /*df00*/  IMAD.MOV.U32 R89, RZ, RZ, R122 ;  /* 0x000000ffff597224 */ /* 0x000fe400078e007a */
[----:B------:R-:W-:Y:S02]  /*df10*/  IMAD.MOV.U32 R90, RZ, RZ, R126 ;  /* 0x000000ffff5a7224 */ /* 0x000fe400078e007e */
[----:B------:R-:W-:Y:S01]  /*df20*/  IMAD.MOV.U32 R91, RZ, RZ, R134 ;  /* 0x000000ffff5b7224 */ /* 0x000fe200078e0086 */
[----:B------:R-:W-:Y:S01]  /*df30*/  STS.128 [R203+0x580], R112 ;  /* 0x00058070cb007388 */ /* 0x000fe20000000c00 */
[----:B------:R-:W-:-:S02]  /*df40*/  IMAD.MOV.U32 R132, RZ, RZ, R119 ;  /* 0x000000ffff847224 */ /* 0x000fc400078e0077 */
[----:B------:R-:W-:Y:S01]  /*df50*/  IMAD.MOV.U32 R133, RZ, RZ, R123 ;  /* 0x000000ffff857224 */ /* 0x000fe200078e007b */
[----:B------:R1:W-:Y:S01]  /*df60*/  STS.128 [R203+0x200], R80 ;  /* 0x00020050cb007388 */ /* 0x0003e20000000c00 */
[----:B------:R-:W-:-:S03]  /*df70*/  IMAD.MOV.U32 R134, RZ, RZ, R127 ;  /* 0x000000ffff867224 */ /* 0x000fc600078e007f */
[----:B------:R4:W-:Y:S04]  /*df80*/  STS.128 [R203+0x600], R84 ;  /* 0x00060054cb007388 */ /* 0x0009e80000000c00 */
[----:B------:R4:W-:Y:S04]  /*df90*/  STS.128 [R203+0x280], R88 ;  /* 0x00028058cb007388 */ /* 0x0009e80000000c00 */
[----:B------:R-:W-:Y:S01]  /*dfa0*/  STS.128 [R203+0x680], R132 ;  /* 0x00068084cb007388 */ /* 0x000fe20000000c00 */
[----:B-1----:R-:W-:Y:S02]  /*dfb0*/  IMAD.MOV.U32 R80, RZ, RZ, R64 ;  /* 0x000000ffff507224 */ /* 0x002fe400078e0040 */
[----:B------:R-:W-:-:S02]  /*dfc0*/  IMAD.MOV.U32 R81, RZ, RZ, R68 ;  /* 0x000000ffff517224 */ /* 0x000fc400078e0044 */
[----:B------:R-:W-:Y:S02]  /*dfd0*/  IMAD.MOV.U32 R82, RZ, RZ, R72 ;  /* 0x000000ffff527224 */ /* 0x000fe400078e0048 */
[----:B------:R-:W-:Y:S02]  /*dfe0*/  IMAD.MOV.U32 R83, RZ, RZ, R76 ;  /* 0x000000ffff537224 */ /* 0x000fe400078e004c */
[----:B----4-:R-:W-:Y:S02]  /*dff0*/  IMAD.MOV.U32 R84, RZ, RZ, R65 ;  /* 0x000000ffff547224 */ /* 0x010fe400078e0041 */
[----:B------:R-:W-:Y:S02]  /*e000*/  IMAD.MOV.U32 R85, RZ, RZ, R69 ;  /* 0x000000ffff557224 */ /* 0x000fe400078e0045 */
[----:B------:R-:W-:Y:S02]  /*e010*/  IMAD.MOV.U32 R86, RZ, RZ, R73 ;  /* 0x000000ffff567224 */ /* 0x000fe400078e0049 */
[----:B------:R-:W-:-:S02]  /*e020*/  IMAD.MOV.U32 R87, RZ, RZ, R77 ;  /* 0x000000ffff577224 */ /* 0x000fc400078e004d */
[----:B------:R-:W-:Y:S02]  /*e030*/  IMAD.MOV.U32 R88, RZ, RZ, R66 ;  /* 0x000000ffff587224 */ /* 0x000fe400078e0042 */
[----:B------:R-:W-:Y:S02]  /*e040*/  IMAD.MOV.U32 R89, RZ, RZ, R70 ;  /* 0x000000ffff597224 */ /* 0x000fe400078e0046 */
[----:B------:R-:W-:Y:S02]  /*e050*/  IMAD.MOV.U32 R90, RZ, RZ, R74 ;  /* 0x000000ffff5a7224 */ /* 0x000fe400078e004a */
[----:B------:R-:W-:Y:S02]  /*e060*/  IMAD.MOV.U32 R91, RZ, RZ, R78 ;  /* 0x000000ffff5b7224 */ /* 0x000fe400078e004e */
[----:B------:R-:W-:Y:S02]  /*e070*/  IMAD.MOV.U32 R76, RZ, RZ, R67 ;  /* 0x000000ffff4c7224 */ /* 0x000fe400078e0043 */
[----:B------:R-:W-:-:S02]  /*e080*/  IMAD.MOV.U32 R77, RZ, RZ, R71 ;  /* 0x000000ffff4d7224 */ /* 0x000fc400078e0047 */
[----:B------:R-:W-:Y:S01]  /*e090*/  IMAD.MOV.U32 R78, RZ, RZ, R75 ;  /* 0x000000ffff4e7224 */ /* 0x000fe200078e004b */
[----:B------:R-:W-:Y:S04]  /*e0a0*/  STS.128 [R203+0x300], R80 ;  /* 0x00030050cb007388 */ /* 0x000fe80000000c00 */
[----:B------:R-:W-:Y:S04]  /*e0b0*/  STS.128 [R203+0x700], R84 ;  /* 0x00070054cb007388 */ /* 0x000fe80000000c00 */
[----:B------:R-:W-:Y:S04]  /*e0c0*/  STS.128 [R203+0x380], R88 ;  /* 0x00038058cb007388 */ /* 0x000fe80000000c00 */
[----:B------:R1:W-:Y:S01]  /*e0d0*/  STS.128 [R203+0x780], R76 ;  /* 0x0007804ccb007388 */ /* 0x0003e20000000c00 */
[----:B------:R-:W-:-:S02]  /*e0e0*/  IMAD R73, R192, c[0x0][0x198], RZ ;  /* 0x00006600c0497a24 */ /* 0x000fc400078e02ff */
[----:B------:R-:W-:Y:S02]  /*e0f0*/  IMAD R69, R2, c[0x0][0x198], RZ ;  /* 0x0000660002457a24 */ /* 0x000fe400078e02ff */
[----:B------:R-:W-:Y:S02]  /*e100*/  IMAD R71, R198, c[0x0][0x198], RZ ;  /* 0x00006600c6477a24 */ /* 0x000fe400078e02ff */
[----:B------:R-:W-:Y:S02]  /*e110*/  IMAD R75, R196, c[0x0][0x198], RZ ;  /* 0x00006600c44b7a24 */ /* 0x000fe400078e02ff */
[C---:B--2---:R-:W-:Y:S01]  /*e120*/  IMAD R64, R105.reuse, c[0x0][0x194], RZ ;  /* 0x0000650069407a24 */ /* 0x044fe200078e02ff */
[----:B------:R-:W-:Y:S01]  /*e130*/  BAR.SYNC.DEFER_BLOCKING 0x0 ;  /* 0x0000000000007b1d */ /* 0x000fe20000010000 */
[----:B------:R-:W-:-:S03]  /*e140*/  ISETP.GE.AND P0, PT, R105, c[0x0][0x178], PT ;  /* 0x00005e0069007a0c */ /* 0x000fc60003f06270 */
[----:B------:R-:W-:Y:S02]  /*e150*/  LEA R70, P1, R64, c[0x0][0x170], 0x2 ;  /* 0x00005c0040467a11 */ /* 0x000fe400078210ff */
[----:B------:R-:W-:Y:S01]  /*e160*/  ISETP.LT.AND P2, PT, R192, c[0x0][0x17c], !P0 ;  /* 0x00005f00c0007a0c */ /* 0x000fe20004741270 */
[----:B------:R-:W2:Y:S01]  /*e170*/  LDL.LU R105, [R1+0x34] ;  /* 0x0000340001697983 */ /* 0x000ea20000300800 */
[----:B------:R-:W-:Y:S02]  /*e180*/  ISETP.LT.AND P4, PT, R2, c[0x0][0x17c], !P0 ;  /* 0x00005f0002007a0c */ /* 0x000fe40004781270 */
[----:B------:R-:W-:Y:S01]  /*e190*/  LEA.HI.X.SX32 R2, R64, c[0x0][0x174], 0x2, P1 ;  /* 0x00005d0040027a11 */ /* 0x000fe200008f16ff */
[----:B-1----:R-:W4:Y:S01]  /*e1a0*/  LDL.LU R203, [R1+0x38] ;  /* 0x0000380001cb7983 */ /* 0x002f220000300800 */
[C---:B------:R-:W-:Y:S01]  /*e1b0*/  ISETP.LT.AND P3, PT, R185.reuse, c[0x0][0x17c], !P0 ;  /* 0x00005f00b9007a0c */ /* 0x040fe20004761270 */
[----:B------:R-:W-:Y:S01]  /*e1c0*/  IMAD R185, R185, c[0x0][0x198], RZ ;  /* 0x00006600b9b97a24 */ /* 0x000fe200078e02ff */
[C---:B------:R-:W-:Y:S01]  /*e1d0*/  LEA R64, P1, R73.reuse, R70, 0x2 ;  /* 0x0000004649407211 */ /* 0x040fe200078210ff */
[----:B------:R-:W2:Y:S03]  /*e1e0*/  LDL.LU R158, [R1] ;  /* 0x00000000019e7983 */ /* 0x000ea60000300800 */
[----:B------:R-:W-:Y:S01]  /*e1f0*/  LEA.HI.X.SX32 R65, R73, R2, 0x2, P1 ;  /* 0x0000000249417211 */ /* 0x000fe200008f16ff */
[----:B------:R-:W2:Y:S01]  /*e200*/  LDL.LU R159, [R1+0x4] ;  /* 0x00000400019f7983 */ /* 0x000ea20000300800 */
[C---:B------:R-:W-:Y:S01]  /*e210*/  ISETP.LT.AND P1, PT, R199.reuse, c[0x0][0x17c], !P0 ;  /* 0x00005f00c7007a0c */ /* 0x040fe20004721270 */
[----:B------:R-:W-:Y:S01]  /*e220*/  IMAD R199, R199, c[0x0][0x198], RZ ;  /* 0x00006600c7c77a24 */ /* 0x000fe200078e02ff */
[----:B------:R-:W-:-:S02]  /*e230*/  LEA R66, P5, R185, R70, 0x2 ;  /* 0x00000046b9427211 */ /* 0x000fc400078a10ff */
[----:B------:R-:W-:Y:S01]  /*e240*/  LEA R68, P6, R69, R70, 0x2 ;  /* 0x0000004645447211 */ /* 0x000fe200078c10ff */
[----:B------:R1:W-:Y:S01]  /*e250*/  @P2 STG.E [R64.64], R152 ;  /* 0x0000009840002986 */ /* 0x0003e2000c101906 */
[-C--:B------:R-:W-:Y:S02]  /*e260*/  LEA.HI.X.SX32 R67, R185, R2.reuse, 0x2, P5 ;  /* 0x00000002b9437211 */ /* 0x080fe400028f16ff */
[----:B------:R-:W-:-:S03]  /*e270*/  LEA.HI.X.SX32 R69, R69, R2, 0x2, P6 ;  /* 0x0000000245457211 */ /* 0x000fc600030f16ff */
[----:B------:R1:W-:Y:S02]  /*e280*/  @P3 STG.E [R66.64], R148 ;  /* 0x0000009442003986 */ /* 0x0003e4000c101906 */
[C---:B-1----:R-:W-:Y:S02]  /*e290*/  LEA R64, P2, R199.reuse, R70, 0x2 ;  /* 0x00000046c7407211 */ /* 0x042fe400078410ff */
[----:B------:R-:W-:Y:S01]  /*e2a0*/  @P4 STG.E [R68.64], R144 ;  /* 0x0000009044004986 */ /* 0x000fe2000c101906 */
[----:B------:R-:W-:Y:S02]  /*e2b0*/  ISETP.LT.AND P4, PT, R198, c[0x0][0x17c], !P0 ;  /* 0x00005f00c6007a0c */ /* 0x000fe40004781270 */
[----:B------:R-:W-:Y:S02]  /*e2c0*/  LEA.HI.X.SX32 R65, R199, R2, 0x2, P2 ;  /* 0x00000002c7417211 */ /* 0x000fe400010f16ff */
[C---:B------:R-:W-:Y:S01]  /*e2d0*/  ISETP.LT.AND P3, PT, R197.reuse, c[0x0][0x17c], !P0 ;  /* 0x00005f00c5007a0c */ /* 0x040fe20004761270 */
[----:B------:R-:W-:-:S02]  /*e2e0*/  IMAD R197, R197, c[0x0][0x198], RZ ;  /* 0x00006600c5c57a24 */ /* 0x000fc400078e02ff */
[----:B------:R1:W-:Y:S01]  /*e2f0*/  @P1 STG.E [R64.64], R140 ;  /* 0x0000008c40001986 */ /* 0x0003e2000c101906 */
[----:B------:R-:W-:Y:S02]  /*e300*/  ISETP.LT.AND P1, PT, R196, c[0x0][0x17c], !P0 ;  /* 0x00005f00c4007a0c */ /* 0x000fe40004721270 */
[-C--:B------:R-:W-:Y:S02]  /*e310*/  LEA R66, P5, R197, R70.reuse, 0x2 ;  /* 0x00000046c5427211 */ /* 0x080fe400078a10ff */
[----:B-1----:R-:W-:-:S04]  /*e320*/  LEA R64, P2, R71, R70, 0x2 ;  /* 0x0000004647407211 */ /* 0x002fc800078410ff */
[-C--:B------:R-:W-:Y:S01]  /*e330*/  LEA.HI.X.SX32 R65, R71, R2.reuse, 0x2, P2 ;  /* 0x0000000247417211 */ /* 0x080fe200010f16ff */
[C---:B------:R-:W-:Y:S01]  /*e340*/  IMAD R71, R194.reuse, c[0x0][0x198], RZ ;  /* 0x00006600c2477a24 */ /* 0x040fe200078e02ff */
[----:B------:R-:W-:Y:S02]  /*e350*/  ISETP.LT.AND P2, PT, R194, c[0x0][0x17c], !P0 ;  /* 0x00005f00c2007a0c */ /* 0x000fe40004741270 */
[----:B------:R-:W-:Y:S01]  /*e360*/  LEA.HI.X.SX32 R67, R197, R2, 0x2, P5 ;  /* 0x00000002c5437211 */ /* 0x000fe200028f16ff */
[----:B------:R1:W-:Y:S01]  /*e370*/  @P4 STG.E [R64.64], R136 ;  /* 0x0000008840004986 */ /* 0x0003e2000c101906 */
[----:B------:R-:W-:-:S03]  /*e380*/  LEA R68, P6, R75, R70, 0x2 ;  /* 0x000000464b447211 */ /* 0x000fc600078c10ff */
[----:B------:R-:W-:Y:S01]  /*e390*/  @P3 STG.E [R66.64], R128 ;  /* 0x0000008042003986 */ /* 0x000fe2000c101906 */
[----:B------:R-:W-:Y:S02]  /*e3a0*/  LEA.HI.X.SX32 R69, R75, R2, 0x2, P6 ;  /* 0x000000024b457211 */ /* 0x000fe400030f16ff */
[----:B------:R-:W-:Y:S02]  /*e3b0*/  ISETP.LT.AND P3, PT, R195, c[0x0][0x17c], !P0 ;  /* 0x00005f00c3007a0c */ /* 0x000fe40004761270 */
[----:B-1----:R-:W-:Y:S01]  /*e3c0*/  LEA R64, P4, R71, R70, 0x2 ;  /* 0x0000004647407211 */ /* 0x002fe200078810ff */
[----:B------:R-:W-:-:S03]  /*e3d0*/  IMAD R195, R195, c[0x0][0x198], RZ ;  /* 0x00006600c3c37a24 */ /* 0x000fc600078e02ff */
[----:B------:R-:W-:Y:S01]  /*e3e0*/  LEA.HI.X.SX32 R65, R71, R2, 0x2, P4 ;  /* 0x0000000247417211 */ /* 0x000fe200020f16ff */
[----:B------:R-:W-:Y:S04]  /*e3f0*/  @P1 STG.E [R68.64], R108 ;  /* 0x0000006c44001986 */ /* 0x000fe8000c101906 */
[----:B------:R1:W-:Y:S01]  /*e400*/  @P2 STG.E [R64.64], R60 ;  /* 0x0000003c40002986 */ /* 0x0003e2000c101906 */
[C---:B------:R-:W-:Y:S01]  /*e410*/  ISETP.LT.AND P2, PT, R193.reuse, c[0x0][0x17c], !P0 ;  /* 0x00005f00c1007a0c */ /* 0x040fe20004741270 */
[C---:B------:R-:W-:Y:S01]  /*e420*/  IMAD R71, R190.reuse, c[0x0][0x198], RZ ;  /* 0x00006600be477a24 */ /* 0x040fe200078e02ff */
[----:B------:R-:W-:Y:S01]  /*e430*/  ISETP.LT.AND P4, PT, R190, c[0x0][0x17c], !P0 ;  /* 0x00005f00be007a0c */ /* 0x000fe20004781270 */
[----:B------:R-:W-:Y:S01]  /*e440*/  IMAD R193, R193, c[0x0][0x198], RZ ;  /* 0x00006600c1c17a24 */ /* 0x000fe200078e02ff */
[----:B-1----:R-:W-:-:S04]  /*e450*/  LEA R64, P1, R195, R70, 0x2 ;  /* 0x00000046c3407211 */ /* 0x002fc800078210ff */
[----:B------:R-:W-:Y:S02]  /*e460*/  LEA.HI.X.SX32 R65, R195, R2, 0x2, P1 ;  /* 0x00000002c3417211 */ /* 0x000fe400008f16ff */
[----:B------:R-:W-:-:S03]  /*e470*/  LEA R66, P5, R71, R70, 0x2 ;  /* 0x0000004647427211 */ /* 0x000fc600078a10ff */
[----:B------:R1:W-:Y:S01]  /*e480*/  @P3 STG.E [R64.64], R36 ;  /* 0x0000002440003986 */ /* 0x0003e2000c101906 */
[C---:B------:R-:W-:Y:S01]  /*e490*/  IMAD R75, R186.reuse, c[0x0][0x198], RZ ;  /* 0x00006600ba4b7a24 */ /* 0x040fe200078e02ff */
[----:B------:R-:W-:Y:S02]  /*e4a0*/  LEA.HI.X.SX32 R67, R71, R2, 0x2, P5 ;  /* 0x0000000247437211 */ /* 0x000fe400028f16ff */
[----:B------:R-:W-:Y:S02]  /*e4b0*/  ISETP.LT.AND P1, PT, R186, c[0x0][0x17c], !P0 ;  /* 0x00005f00ba007a0c */ /* 0x000fe40004721270 */
[----:B-1----:R-:W-:-:S04]  /*e4c0*/  LEA R64, P6, R193, R70, 0x2 ;  /* 0x00000046c1407211 */ /* 0x002fc800078c10ff */
[----:B------:R-:W-:Y:S02]  /*e4d0*/  LEA.HI.X.SX32 R65, R193, R2, 0x2, P6 ;  /* 0x00000002c1417211 */ /* 0x000fe400030f16ff */
[C---:B------:R-:W-:Y:S01]  /*e4e0*/  ISETP.LT.AND P6, PT, R191.reuse, c[0x0][0x17c], !P0 ;  /* 0x00005f00bf007a0c */ /* 0x040fe200047c1270 */
[----:B------:R-:W-:Y:S01]  /*e4f0*/  IMAD R191, R191, c[0x0][0x198], RZ ;  /* 0x00006600bfbf7a24 */ /* 0x000fe200078e02ff */
[----:B------:R-:W-:Y:S01]  /*e500*/  LEA R68, P5, R75, R70, 0x2 ;  /* 0x000000464b447211 */ /* 0x000fe200078a10ff */
[----:B------:R-:W-:Y:S01]  /*e510*/  @P4 STG.E [R66.64], R56 ;  /* 0x0000003842004986 */ /* 0x000fe2000c101906 */
[----:B------:R-:W-:-:S03]  /*e520*/  IMAD R71, R188, c[0x0][0x198], RZ ;  /* 0x00006600bc477a24 */ /* 0x000fc600078e02ff */
[----:B------:R1:W-:Y:S01]  /*e530*/  @P2 STG.E [R64.64], R52 ;  /* 0x0000003440002986 */ /* 0x0003e2000c101906 */
[----:B------:R-:W-:Y:S02]  /*e540*/  LEA.HI.X.SX32 R69, R75, R2, 0x2, P5 ;  /* 0x000000024b457211 */ /* 0x000fe400028f16ff */
[----:B------:R-:W-:Y:S02]  /*e550*/  ISETP.LT.AND P5, PT, R188, c[0x0][0x17c], !P0 ;  /* 0x00005f00bc007a0c */ /* 0x000fe400047a1270 */
[-C--:B-1----:R-:W-:Y:S02]  /*e560*/  LEA R64, P2, R191, R70.reuse, 0x2 ;  /* 0x00000046bf407211 */ /* 0x082fe400078410ff */
[----:B------:R-:W-:Y:S02]  /*e570*/  LEA R66, P4, R71, R70, 0x2 ;  /* 0x0000004647427211 */ /* 0x000fe400078810ff */
[-C--:B------:R-:W-:Y:S02]  /*e580*/  LEA.HI.X.SX32 R65, R191, R2.reuse, 0x2, P2 ;  /* 0x00000002bf417211 */ /* 0x080fe400010f16ff */
[C---:B------:R-:W-:Y:S01]  /*e590*/  ISETP.LT.AND P2, PT, R187.reuse, c[0x0][0x17c], !P0 ;  /* 0x00005f00bb007a0c */ /* 0x040fe20004741270 */
[----:B------:R-:W-:Y:S01]  /*e5a0*/  IMAD R187, R187, c[0x0][0x198], RZ ;  /* 0x00006600bbbb7a24 */ /* 0x000fe200078e02ff */
[----:B------:R1:W-:Y:S01]  /*e5b0*/  @P1 STG.E [R68.64], R48 ;  /* 0x0000003044001986 */ /* 0x0003e2000c101906 */
[----:B------:R-:W-:-:S03]  /*e5c0*/  LEA.HI.X.SX32 R67, R71, R2, 0x2, P4 ;  /* 0x0000000247437211 */ /* 0x000fc600020f16ff */
[----:B------:R3:W-:Y:S01]  /*e5d0*/  @P6 STG.E [R64.64], R44 ;  /* 0x0000002c40006986 */ /* 0x0007e2000c101906 */
[----:B------:R-:W-:-:S03]  /*e5e0*/  ISETP.LT.AND P4, PT, R0, c[0x0][0x17c], !P0 ;  /* 0x00005f0000007a0c */ /* 0x000fc60004781270 */
[----:B------:R3:W-:Y:S01]  /*e5f0*/  @P5 STG.E [R66.64], R40 ;  /* 0x0000002842005986 */ /* 0x0007e2000c101906 */
[----:B-1----:R-:W-:Y:S02]  /*e600*/  IMAD R69, R0, c[0x0][0x198], RZ ;  /* 0x0000660000457a24 */ /* 0x002fe400078e02ff */
[----:B------:R-:W-:Y:S01]  /*e610*/  IMAD.MOV.U32 R68, RZ, RZ, c[0x0][0x198] ;  /* 0x00006600ff447624 */ /* 0x000fe200078e00ff */
[----:B---3--:R-:W-:-:S03]  /*e620*/  LEA R64, P6, R187, R70, 0x2 ;  /* 0x00000046bb407211 */ /* 0x008fc600078c10ff */
[C---:B------:R-:W-:Y:S01]  /*e630*/  IMAD R73, R68.reuse, 0x20, R73 ;  /* 0x0000002044497824 */ /* 0x040fe200078e0249 */
[----:B------:R-:W-:Y:S02]  /*e640*/  LEA.HI.X.SX32 R65, R187, R2, 0x2, P6 ;  /* 0x00000002bb417211 */ /* 0x000fe400030f16ff */
[----:B------:R-:W-:Y:S02]  /*e650*/  LEA R66, P5, R69, R70, 0x2 ;  /* 0x0000004645427211 */ /* 0x000fe400078a10ff */
[----:B------:R-:W-:Y:S01]  /*e660*/  ISETP.LT.AND P3, PT, R189, c[0x0][0x17c], !P0 ;  /* 0x00005f00bd007a0c */ /* 0x000fe20004761270 */
[----:B------:R1:W-:Y:S01]  /*e670*/  @P2 STG.E [R64.64], R28 ;  /* 0x0000001c40002986 */ /* 0x0003e2000c101906 */
[----:B------:R-:W-:Y:S01]  /*e680*/  LEA.HI.X.SX32 R67, R69, R2, 0x2, P5 ;  /* 0x0000000245437211 */ /* 0x000fe200028f16ff */
[----:B------:R-:W-:Y:S01]  /*e690*/  IMAD R69, R68, 0x2, R73 ;  /* 0x0000000244457824 */ /* 0x000fe200078e0249 */
[----:B------:R-:W-:-:S03]  /*e6a0*/  ISETP.LT.AND P1, PT, R180, c[0x0][0x17c], !P0 ;  /* 0x00005f00b4007a0c */ /* 0x000fc60004721270 */
[----:B------:R3:W-:Y:S01]  /*e6b0*/  @P4 STG.E [R66.64], R32 ;  /* 0x0000002042004986 */ /* 0x0007e2000c101906 */
[----:B------:R-:W-:Y:S01]  /*e6c0*/  IMAD R71, R68, 0x2, R69 ;  /* 0x0000000244477824 */ /* 0x000fe200078e0245 */
[C---:B-1----:R-:W-:Y:S02]  /*e6d0*/  LEA R64, P6, R73.reuse, R70, 0x2 ;  /* 0x0000004649407211 */ /* 0x042fe400078c10ff */
[----:B------:R-:W-:Y:S02]  /*e6e0*/  ISETP.LT.AND P5, PT, R184, c[0x0][0x17c], !P0 ;  /* 0x00005f00b8007a0c */ /* 0x000fe400047a1270 */
[----:B------:R-:W-:Y:S02]  /*e6f0*/  LEA.HI.X.SX32 R65, R73, R2, 0x2, P6 ;  /* 0x0000000249417211 */ /* 0x000fe400030f16ff */
[----:B---3--:R-:W-:-:S03]  /*e700*/  LEA R66, P4, R69, R70, 0x2 ;  /* 0x0000004645427211 */ /* 0x008fc600078810ff */
[----:B------:R1:W-:Y:S01]  /*e710*/  @P3 STG.E [R64.64], R153 ;  /* 0x0000009940003986 */ /* 0x0003e2000c101906 */
[----:B------:R-:W-:Y:S01]  /*e720*/  LEA.HI.X.SX32 R67, R69, R2, 0x2, P4 ;  /* 0x0000000245437211 */ /* 0x000fe200020f16ff */
[----:B------:R-:W-:Y:S01]  /*e730*/  IMAD R69, R68, 0x2, R71 ;  /* 0x0000000244457824 */ /* 0x000fe200078e0247 */
[----:B------:R-:W-:-:S03]  /*e740*/  ISETP.LT.AND P2, PT, R183, c[0x0][0x17c], !P0 ;  /* 0x00005f00b7007a0c */ /* 0x000fc60004741270 */
[----:B------:R3:W-:Y:S01]  /*e750*/  @P1 STG.E [R66.64], R149 ;  /* 0x0000009542001986 */ /* 0x0007e2000c101906 */
[C---:B-1----:R-:W-:Y:S02]  /*e760*/  LEA R64, P6, R71.reuse, R70, 0x2 ;  /* 0x0000004647407211 */ /* 0x042fe400078c10ff */
[----:B------:R-:W-:Y:S02]  /*e770*/  ISETP.LT.AND P4, PT, R182, c[0x0][0x17c], !P0 ;  /* 0x00005f00b6007a0c */ /* 0x000fe40004781270 */
[----:B------:R-:W-:Y:S01]  /*e780*/  LEA.HI.X.SX32 R65, R71, R2, 0x2, P6 ;  /* 0x0000000247417211 */ /* 0x000fe200030f16ff */
[----:B------:R-:W-:Y:S01]  /*e790*/  IMAD R71, R68, 0x2, R69 ;  /* 0x0000000244477824 */ /* 0x000fe200078e0245 */
[----:B---3--:R-:W-:-:S03]  /*e7a0*/  LEA R66, P6, R69, R70, 0x2 ;  /* 0x0000004645427211 */ /* 0x008fc600078c10ff */
[----:B------:R1:W-:Y:S01]  /*e7b0*/  @P5 STG.E [R64.64], R145 ;  /* 0x0000009140005986 */ /* 0x0003e2000c101906 */
[----:B------:R-:W-:Y:S01]  /*e7c0*/  LEA.HI.X.SX32 R67, R69, R2, 0x2, P6 ;  /* 0x0000000245437211 */ /* 0x000fe200030f16ff */
[----:B------:R-:W-:Y:S01]  /*e7d0*/  IMAD R69, R68, 0x2, R71 ;  /* 0x0000000244457824 */ /* 0x000fe200078e0247 */
[----:B------:R-:W-:-:S03]  /*e7e0*/  ISETP.LT.AND P3, PT, R181, c[0x0][0x17c], !P0 ;  /* 0x00005f00b5007a0c */ /* 0x000fc60004761270 */
[----:B------:R3:W-:Y:S01]  /*e7f0*/  @P2 STG.E [R66.64], R141 ;  /* 0x0000008d42002986 */ /* 0x0007e2000c101906 */
[----:B-1----:R-:W-:Y:S02]  /*e800*/  LEA R64, P6, R71, R70, 0x2 ;  /* 0x0000004647407211 */ /* 0x002fe400078c10ff */
        /* <DEDUP_REMOVED lines=9> */
[----:B-1----:R-:W-:-:S04]  /*e8a0*/  LEA R64, P6, R71, R70, 0x2 ;  /* 0x0000004647407211 */ /* 0x002fc800078c10ff */
[----:B------:R-:W-:Y:S01]  /*e8b0*/  LEA.HI.X.SX32 R65, R71, R2, 0x2, P6 ;  /* 0x0000000247417211 */ /* 0x000fe200030f16ff */
[C---:B------:R-:W-:Y:S01]  /*e8c0*/  IMAD R71, R68.reuse, 0x2, R69 ;  /* 0x0000000244477824 */ /* 0x040fe200078e0245 */
[----:B---3--:R-:W-:Y:S02]  /*e8d0*/  LEA R66, P6, R69, R70, 0x2 ;  /* 0x0000004645427211 */ /* 0x008fe400078c10ff */
[----:B------:R-:W-:Y:S01]  /*e8e0*/  ISETP.LT.AND P2, PT, R177, c[0x0][0x17c], !P0 ;  /* 0x00005f00b1007a0c */ /* 0x000fe20004741270 */
[----:B------:R1:W-:Y:S01]  /*e8f0*/  @P1 STG.E [R64.64], R109 ;  /* 0x0000006d40001986 */ /* 0x0003e2000c101906 */
[----:B------:R-:W-:Y:S01]  /*e900*/  LEA.HI.X.SX32 R67, R69, R2, 0x2, P6 ;  /* 0x0000000245437211 */ /* 0x000fe200030f16ff */
[----:B------:R-:W-:Y:S01]  /*e910*/  IMAD R69, R68, 0x2, R71 ;  /* 0x0000000244457824 */ /* 0x000fe200078e0247 */
[----:B------:R-:W-:Y:S02]  /*e920*/  ISETP.LT.AND P4, PT, R176, c[0x0][0x17c], !P0 ;  /* 0x00005f00b0007a0c */ /* 0x000fe40004781270 */
[----:B------:R-:W-:-:S02]  /*e930*/  ISETP.LT.AND P3, PT, R175, c[0x0][0x17c], !P0 ;  /* 0x00005f00af007a0c */ /* 0x000fc40004761270 */
[----:B-1----:R-:W-:-:S04]  /*e940*/  LEA R64, P6, R71, R70, 0x2 ;  /* 0x0000004647407211 */ /* 0x002fc800078c10ff */
[----:B------:R-:W-:Y:S01]  /*e950*/  LEA.HI.X.SX32 R65, R71, R2, 0x2, P6 ;  /* 0x0000000247417211 */ /* 0x000fe200030f16ff */
[C---:B------:R-:W-:Y:S01]  /*e960*/  IMAD R71, R68.reuse, 0x2, R69 ;  /* 0x0000000244477824 */ /* 0x040fe200078e0245 */
[C---:B------:R-:W-:Y:S01]  /*e970*/  LEA R60, P6, R69.reuse, R70, 0x2 ;  /* 0x00000046453c7211 */ /* 0x040fe200078c10ff */
[----:B------:R1:W-:Y:S04]  /*e980*/  @P5 STG.E [R66.64], R61 ;  /* 0x0000003d42005986 */ /* 0x0003e8000c101906 */
[----:B------:R3:W-:Y:S01]  /*e990*/  @P2 STG.E [R64.64], R37 ;  /* 0x0000002540002986 */ /* 0x0007e2000c101906 */
[----:B-1----:R-:W-:Y:S01]  /*e9a0*/  LEA.HI.X.SX32 R61, R69, R2, 0x2, P6 ;  /* 0x00000002453d7211 */ /* 0x002fe200030f16ff */
[----:B------:R-:W-:Y:S01]  /*e9b0*/  IMAD R69, R68, 0x2, R71 ;  /* 0x0000000244457824 */ /* 0x000fe200078e0247 */
[----:B------:R-:W-:-:S03]  /*e9c0*/  LEA R36, P6, R71, R70, 0x2 ;  /* 0x0000004647247211 */ /* 0x000fc600078c10ff */
[C---:B------:R-:W-:Y:S01]  /*e9d0*/  IMAD R67, R68.reuse, 0x2, R69 ;  /* 0x0000000244437824 */ /* 0x040fe200078e0245 */
[----:B---3--:R-:W-:Y:S02]  /*e9e0*/  LEA.HI.X.SX32 R37, R71, R2, 0x2, P6 ;  /* 0x0000000247257211 */ /* 0x008fe400030f16ff */
[----:B------:R-:W-:Y:S01]  /*e9f0*/  LEA R56, P6, R69, R70, 0x2 ;  /* 0x0000004645387211 */ /* 0x000fe200078c10ff */
[----:B------:R1:W-:Y:S01]  /*ea00*/  @P4 STG.E [R60.64], R57 ;  /* 0x000000393c004986 */ /* 0x0003e2000c101906 */
[----:B------:R-:W-:Y:S01]  /*ea10*/  IMAD R65, R68, 0x2, R67 ;  /* 0x0000000244417824 */ /* 0x000fe200078e0243 */
[----:B------:R-:W-:Y:S02]  /*ea20*/  ISETP.LT.AND P1, PT, R174, c[0x0][0x17c], !P0 ;  /* 0x00005f00ae007a0c */ /* 0x000fe40004721270 */
[----:B------:R3:W-:Y:S01]  /*ea30*/  @P3 STG.E [R36.64], R53 ;  /* 0x0000003524003986 */ /* 0x0007e2000c101906 */
[----:B------:R-:W-:Y:S02]  /*ea40*/  ISETP.LT.AND P5, PT, R173, c[0x0][0x17c], !P0 ;  /* 0x00005f00ad007a0c */ /* 0x000fe400047a1270 */
[----:B-1----:R-:W-:-:S02]  /*ea50*/  LEA.HI.X.SX32 R57, R69, R2, 0x2, P6 ;  /* 0x0000000245397211 */ /* 0x002fc400030f16ff */
[----:B---3--:R-:W-:-:S04]  /*ea60*/  LEA R36, P6, R67, R70, 0x2 ;  /* 0x0000004643247211 */ /* 0x008fc800078c10ff */
[----:B------:R-:W-:Y:S01]  /*ea70*/  LEA.HI.X.SX32 R37, R67, R2, 0x2, P6 ;  /* 0x0000000243257211 */ /* 0x000fe200030f16ff */
[----:B------:R-:W-:Y:S01]  /*ea80*/  IMAD R67, R68, 0x2, R65 ;  /* 0x0000000244437824 */ /* 0x000fe200078e0241 */
[----:B------:R-:W-:-:S04]  /*ea90*/  LEA R60, P6, R65, R70, 0x2 ;  /* 0x00000046413c7211 */ /* 0x000fc800078c10ff */
[----:B------:R-:W-:Y:S01]  /*eaa0*/  LEA.HI.X.SX32 R61, R65, R2, 0x2, P6 ;  /* 0x00000002413d7211 */ /* 0x000fe200030f16ff */
[----:B------:R-:W-:Y:S01]  /*eab0*/  IMAD R65, R68, 0x2, R67 ;  /* 0x0000000244417824 */ /* 0x000fe200078e0243 */
[C---:B------:R-:W-:Y:S02]  /*eac0*/  LEA R52, P6, R67.reuse, R70, 0x2 ;  /* 0x0000004643347211 */ /* 0x040fe400078c10ff */
[----:B------:R-:W-:Y:S01]  /*ead0*/  ISETP.LT.AND P2, PT, R172, c[0x0][0x17c], !P0 ;  /* 0x00005f00ac007a0c */ /* 0x000fe20004741270 */
[----:B------:R1:W-:Y:S01]  /*eae0*/  @P1 STG.E [R56.64], R49 ;  /* 0x0000003138001986 */ /* 0x0003e2000c101906 */
[----:B------:R-:W-:Y:S02]  /*eaf0*/  LEA.HI.X.SX32 R53, R67, R2, 0x2, P6 ;  /* 0x0000000243357211 */ /* 0x000fe400030f16ff */
[----:B------:R-:W-:Y:S01]  /*eb00*/  LEA R48, P6, R65, R70, 0x2 ;  /* 0x0000004641307211 */ /* 0x000fe200078c10ff */
[----:B------:R3:W-:Y:S01]  /*eb10*/  @P5 STG.E [R36.64], R45 ;  /* 0x0000002d24005986 */ /* 0x0007e2000c101906 */
[----:B------:R-:W-:Y:S01]  /*eb20*/  ISETP.LT.AND P4, PT, R171, c[0x0][0x17c], !P0 ;  /* 0x00005f00ab007a0c */ /* 0x000fe20004781270 */
[----:B-1----:R-:W-:Y:S01]  /*eb30*/  IMAD R57, R68, 0x2, R65 ;  /* 0x0000000244397824 */ /* 0x002fe200078e0241 */
[----:B------:R-:W-:-:S03]  /*eb40*/  LEA.HI.X.SX32 R49, R65, R2, 0x2, P6 ;  /* 0x0000000241317211 */ /* 0x000fc600030f16ff */
[----:B---3--:R-:W-:Y:S01]  /*eb50*/  IMAD R45, R68, 0x2, R57 ;  /* 0x00000002442d7824 */ /* 0x008fe200078e0239 */
[----:B------:R-:W-:Y:S02]  /*eb60*/  LEA R36, P6, R57, R70, 0x2 ;  /* 0x0000004639247211 */ /* 0x000fe400078c10ff */
[----:B------:R-:W-:Y:S01]  /*eb70*/  ISETP.LT.AND P3, PT, R170, c[0x0][0x17c], !P0 ;  /* 0x00005f00aa007a0c */ /* 0x000fe20004761270 */
[----:B------:R1:W-:Y:S01]  /*eb80*/  @P2 STG.E [R60.64], R41 ;  /* 0x000000293c002986 */ /* 0x0003e2000c101906 */
[----:B------:R-:W-:Y:S02]  /*eb90*/  ISETP.LT.AND P1, PT, R169, c[0x0][0x17c], !P0 ;  /* 0x00005f00a9007a0c */ /* 0x000fe40004721270 */
[----:B------:R-:W-:Y:S01]  /*eba0*/  LEA.HI.X.SX32 R37, R57, R2, 0x2, P6 ;  /* 0x0000000239257211 */ /* 0x000fe200030f16ff */
[----:B------:R-:W-:Y:S01]  /*ebb0*/  IMAD R57, R68, 0x2, R45 ;  /* 0x0000000244397824 */ /* 0x000fe200078e022d */
[----:B------:R-:W-:Y:S02]  /*ebc0*/  ISETP.LT.AND P5, PT, R168, c[0x0][0x17c], !P0 ;  /* 0x00005f00a8007a0c */ /* 0x000fe400047a1270 */
[----:B------:R-:W-:-:S02]  /*ebd0*/  LEA R40, P6, R45, R70, 0x2 ;  /* 0x000000462d287211 */ /* 0x000fc400078c10ff */
[----:B------:R-:W-:Y:S02]  /*ebe0*/  ISETP.LT.AND P2, PT, R167, c[0x0][0x17c], !P0 ;  /* 0x00005f00a7007a0c */ /* 0x000fe40004741270 */
[----:B-1----:R-:W-:Y:S01]  /*ebf0*/  LEA.HI.X.SX32 R41, R45, R2, 0x2, P6 ;  /* 0x000000022d297211 */ /* 0x002fe200030f16ff */
[----:B------:R-:W-:Y:S01]  /*ec00*/  IMAD R45, R68, 0x2, R57 ;  /* 0x00000002442d7824 */ /* 0x000fe200078e0239 */
[----:B------:R-:W-:Y:S01]  /*ec10*/  LEA R28, P6, R57, R70, 0x2 ;  /* 0x00000046391c7211 */ /* 0x000fe200078c10ff */
[----:B------:R1:W-:Y:S01]  /*ec20*/  @P4 STG.E [R52.64], R29 ;  /* 0x0000001d34004986 */ /* 0x0003e2000c101906 */
[----:B------:R-:W-:-:S03]  /*ec30*/  ISETP.LT.AND P4, PT, R166, c[0x0][0x17c], !P0 ;  /* 0x00005f00a6007a0c */ /* 0x000fc60004781270 */
[----:B------:R3:W-:Y:S01]  /*ec40*/  @P3 STG.E [R48.64], R33 ;  /* 0x0000002130003986 */ /* 0x0007e2000c101906 */
[----:B------:R-:W-:-:S03]  /*ec50*/  ISETP.LT.AND P3, PT, R165, c[0x0][0x17c], !P0 ;  /* 0x00005f00a5007a0c */ /* 0x000fc60004761270 */
[----:B------:R2:W-:Y:S01]  /*ec60*/  @P1 STG.E [R36.64], R154 ;  /* 0x0000009a24001986 */ /* 0x0005e2000c101906 */
[----:B-1----:R-:W-:Y:S02]  /*ec70*/  LEA.HI.X.SX32 R29, R57, R2, 0x2, P6 ;  /* 0x00000002391d7211 */ /* 0x002fe400030f16ff */
[C---:B------:R-:W-:Y:S01]  /*ec80*/  LEA R32, P6, R45.reuse, R70, 0x2 ;  /* 0x000000462d207211 */ /* 0x040fe200078c10ff */
[C---:B---3--:R-:W-:Y:S01]  /*ec90*/  IMAD R49, R68.reuse, 0x2, R45 ;  /* 0x0000000244317824 */ /* 0x048fe200078e022d */
[----:B------:R1:W-:Y:S02]  /*eca0*/  @P5 STG.E [R40.64], R150 ;  /* 0x0000009628005986 */ /* 0x0003e4000c101906 */
[----:B------:R-:W-:Y:S02]  /*ecb0*/  LEA.HI.X.SX32 R33, R45, R2, 0x2, P6 ;  /* 0x000000022d217211 */ /* 0x000fe400030f16ff */
[----:B------:R-:W-:Y:S01]  /*ecc0*/  @P2 STG.E [R28.64], R146 ;  /* 0x000000921c002986 */ /* 0x000fe2000c101906 */
[----:B------:R-:W-:Y:S01]  /*ecd0*/  ISETP.LT.AND P2, PT, R27, c[0x0][0x17c], !P0 ;  /* 0x00005f001b007a0c */ /* 0x000fe20004741270 */
[----:B------:R-:W-:Y:S01]  /*ece0*/  IMAD R27, R68, 0x2, R49 ;  /* 0x00000002441b7824 */ /* 0x000fe200078e0231 */
[----:B--2---:R-:W-:-:S02]  /*ecf0*/  LEA R36, P6, R49, R70, 0x2 ;  /* 0x0000004631247211 */ /* 0x004fc400078c10ff */
[----:B------:R-:W-:Y:S01]  /*ed00*/  ISETP.LT.AND P1, PT, R164, c[0x0][0x17c], !P0 ;  /* 0x00005f00a4007a0c */ /* 0x000fe20004721270 */
[----:B------:R-:W-:Y:S01]  /*ed10*/  IMAD R45, R68, 0x2, R27 ;  /* 0x00000002442d7824 */ /* 0x000fe200078e021b */
[----:B------:R-:W-:Y:S02]  /*ed20*/  LEA.HI.X.SX32 R37, R49, R2, 0x2, P6 ;  /* 0x0000000231257211 */ /* 0x000fe400030f16ff */
[C---:B-1----:R-:W-:Y:S02]  /*ed30*/  LEA R40, P6, R27.reuse, R70, 0x2 ;  /* 0x000000461b287211 */ /* 0x042fe400078c10ff */
[----:B------:R-:W-:Y:S01]  /*ed40*/  ISETP.LT.AND P5, PT, R104, c[0x0][0x17c], !P0 ;  /* 0x00005f0068007a0c */ /* 0x000fe200047a1270 */
[----:B------:R1:W-:Y:S01]  /*ed50*/  @P4 STG.E [R32.64], R142 ;  /* 0x0000008e20004986 */ /* 0x0003e2000c101906 */
[----:B------:R-:W-:Y:S02]  /*ed60*/  ISETP.LT.AND P4, PT, R26, c[0x0][0x17c], !P0 ;  /* 0x00005f001a007a0c */ /* 0x000fe40004781270 */
[----:B------:R-:W-:Y:S01]  /*ed70*/  LEA.HI.X.SX32 R41, R27, R2, 0x2, P6 ;  /* 0x000000021b297211 */ /* 0x000fe200030f16ff */
[----:B------:R2:W-:Y:S01]  /*ed80*/  @P3 STG.E [R36.64], R138 ;  /* 0x0000008a24003986 */ /* 0x0005e2000c101906 */
[----:B------:R-:W-:-:S02]  /*ed90*/  LEA R26, P6, R45, R70, 0x2 ;  /* 0x000000462d1a7211 */ /* 0x000fc400078c10ff */
[----:B------:R-:W-:Y:S01]  /*eda0*/  ISETP.LT.AND P3, PT, R25, c[0x0][0x17c], !P0 ;  /* 0x00005f0019007a0c */ /* 0x000fe20004761270 */
[C---:B------:R-:W-:Y:S01]  /*edb0*/  IMAD R25, R68.reuse, 0x2, R45 ;  /* 0x0000000244197824 */ /* 0x040fe200078e022d */
[----:B------:R-:W-:Y:S01]  /*edc0*/  LEA.HI.X.SX32 R27, R45, R2, 0x2, P6 ;  /* 0x000000022d1b7211 */ /* 0x000fe200030f16ff */
[----:B------:R-:W-:Y:S02]  /*edd0*/  @P1 STG.E [R40.64], R130 ;  /* 0x0000008228001986 */ /* 0x000fe4000c101906 */
[----:B-1----:R-:W-:Y:S01]  /*ede0*/  IMAD R33, R68, 0x2, R25 ;  /* 0x0000000244217824 */ /* 0x002fe200078e0219 */
[C---:B------:R-:W-:Y:S01]  /*edf0*/  LEA R28, P6, R25.reuse, R70, 0x2 ;  /* 0x00000046191c7211 */ /* 0x040fe200078c10ff */
[----:B------:R-:W-:Y:S01]  /*ee00*/  @P5 STG.E [R26.64], R110 ;  /* 0x0000006e1a005986 */ /* 0x000fe2000c101906 */
[----:B------:R-:W-:Y:S02]  /*ee10*/  ISETP.LT.AND P1, PT, R24, c[0x0][0x17c], !P0 ;  /* 0x00005f0018007a0c */ /* 0x000fe40004721270 */
[----:B------:R-:W-:-:S02]  /*ee20*/  LEA.HI.X.SX32 R29, R25, R2, 0x2, P6 ;  /* 0x00000002191d7211 */ /* 0x000fc400030f16ff */
[----:B------:R-:W-:Y:S01]  /*ee30*/  ISETP.LT.AND P5, PT, R23, c[0x0][0x17c], !P0 ;  /* 0x00005f0017007a0c */ /* 0x000fe200047a1270 */
[----:B------:R-:W-:Y:S01]  /*ee40*/  IMAD R23, R68, 0x2, R33 ;  /* 0x0000000244177824 */ /* 0x000fe200078e0221 */
[----:B------:R-:W-:-:S03]  /*ee50*/  LEA R24, P6, R33, R70, 0x2 ;  /* 0x0000004621187211 */ /* 0x000fc600078c10ff */
[----:B--2---:R-:W-:Y:S01]  /*ee60*/  IMAD R37, R68, 0x2, R23 ;  /* 0x0000000244257824 */ /* 0x004fe200078e0217 */
[----:B------:R-:W-:Y:S02]  /*ee70*/  LEA.HI.X.SX32 R25, R33, R2, 0x2, P6 ;  /* 0x0000000221197211 */ /* 0x000fe400030f16ff */
[C---:B------:R-:W-:Y:S01]  /*ee80*/  LEA R32, P6, R23.reuse, R70, 0x2 ;  /* 0x0000004617207211 */ /* 0x040fe200078c10ff */
[----:B------:R1:W-:Y:S01]  /*ee90*/  @P2 STG.E [R28.64], R62 ;  /* 0x0000003e1c002986 */ /* 0x0003e2000c101906 */
[----:B------:R-:W-:Y:S02]  /*eea0*/  ISETP.LT.AND P2, PT, R22, c[0x0][0x17c], !P0 ;  /* 0x00005f0016007a0c */ /* 0x000fe40004741270 */
[----:B------:R-:W-:Y:S01]  /*eeb0*/  LEA.HI.X.SX32 R33, R23, R2, 0x2, P6 ;  /* 0x0000000217217211 */ /* 0x000fe200030f16ff */
[----:B------:R2:W-:Y:S01]  /*eec0*/  @P4 STG.E [R24.64], R38 ;  /* 0x0000002618004986 */ /* 0x0005e2000c101906 */
[----:B------:R-:W-:Y:S02]  /*eed0*/  LEA R22, P6, R37, R70, 0x2 ;  /* 0x0000004625167211 */ /* 0x000fe400078c10ff */
[----:B------:R-:W-:Y:S01]  /*eee0*/  ISETP.LT.AND P4, PT, R21, c[0x0][0x17c], !P0 ;  /* 0x00005f0015007a0c */ /* 0x000fe20004781270 */
[C---:B------:R-:W-:Y:S01]  /*eef0*/  IMAD R21, R68.reuse, 0x2, R37 ;  /* 0x0000000244157824 */ /* 0x040fe200078e0225 */
[----:B------:R-:W-:Y:S01]  /*ef00*/  LEA.HI.X.SX32 R23, R37, R2, 0x2, P6 ;  /* 0x0000000225177211 */ /* 0x000fe200030f16ff */
[----:B------:R-:W-:Y:S02]  /*ef10*/  @P3 STG.E [R32.64], R58 ;  /* 0x0000003a20003986 */ /* 0x000fe4000c101906 */
[----:B-1----:R-:W-:Y:S01]  /*ef20*/  IMAD R29, R68, 0x2, R21 ;  /* 0x00000002441d7824 */ /* 0x002fe200078e0215 */
[----:B------:R-:W-:Y:S01]  /*ef30*/  LEA R26, P6, R21, R70, 0x2 ;  /* 0x00000046151a7211 */ /* 0x000fe200078c10ff */
[----:B------:R-:W-:Y:S01]  /*ef40*/  @P1 STG.E [R22.64], R54 ;  /* 0x0000003616001986 */ /* 0x000fe2000c101906 */
[----:B------:R-:W-:-:S02]  /*ef50*/  ISETP.LT.AND P3, PT, R20, c[0x0][0x17c], !P0 ;  /* 0x00005f0014007a0c */ /* 0x000fc40004761270 */
[----:B------:R-:W-:Y:S02]  /*ef60*/  LEA.HI.X.SX32 R27, R21, R2, 0x2, P6 ;  /* 0x00000002151b7211 */ /* 0x000fe400030f16ff */
[----:B------:R-:W-:Y:S01]  /*ef70*/  ISETP.LT.AND P1, PT, R19, c[0x0][0x17c], !P0 ;  /* 0x00005f0013007a0c */ /* 0x000fe20004721270 */
[----:B------:R-:W-:Y:S01]  /*ef80*/  IMAD R19, R68, 0x2, R29 ;  /* 0x0000000244137824 */ /* 0x000fe200078e021d */
[----:B------:R-:W-:-:S04]  /*ef90*/  LEA R20, P6, R29, R70, 0x2 ;  /* 0x000000461d147211 */ /* 0x000fc800078c10ff */
[----:B------:R-:W-:Y:S01]  /*efa0*/  LEA.HI.X.SX32 R21, R29, R2, 0x2, P6 ;  /* 0x000000021d157211 */ /* 0x000fe200030f16ff */
[----:B------:R-:W-:Y:S01]  /*efb0*/  IMAD R29, R68, 0x2, R19 ;  /* 0x00000002441d7824 */ /* 0x000fe200078e0213 */
[C---:B--2---:R-:W-:Y:S01]  /*efc0*/  LEA R24, P6, R19.reuse, R70, 0x2 ;  /* 0x0000004613187211 */ /* 0x044fe200078c10ff */
[----:B------:R1:W-:Y:S01]  /*efd0*/  @P5 STG.E [R26.64], R50 ;  /* 0x000000321a005986 */ /* 0x0003e2000c101906 */
[----:B------:R-:W-:Y:S02]  /*efe0*/  ISETP.LT.AND P5, PT, R18, c[0x0][0x17c], !P0 ;  /* 0x00005f0012007a0c */ /* 0x000fe400047a1270 */
[----:B------:R-:W-:Y:S01]  /*eff0*/  LEA.HI.X.SX32 R25, R19, R2, 0x2, P6 ;  /* 0x0000000213197211 */ /* 0x000fe200030f16ff */
[----:B------:R-:W-:Y:S01]  /*f000*/  @P2 STG.E [R20.64], R46 ;  /* 0x0000002e14002986 */ /* 0x000fe2000c101906 */
[----:B------:R-:W-:Y:S02]  /*f010*/  LEA R18, P6, R29, R70, 0x2 ;  /* 0x000000461d127211 */ /* 0x000fe400078c10ff */
[----:B------:R-:W-:Y:S01]  /*f020*/  ISETP.LT.AND P2, PT, R17, c[0x0][0x17c], !P0 ;  /* 0x00005f0011007a0c */ /* 0x000fe20004741270 */
[C---:B------:R-:W-:Y:S01]  /*f030*/  IMAD R17, R68.reuse, 0x2, R29 ;  /* 0x0000000244117824 */ /* 0x040fe200078e021d */
[----:B------:R-:W-:Y:S01]  /*f040*/  LEA.HI.X.SX32 R19, R29, R2, 0x2, P6 ;  /* 0x000000021d137211 */ /* 0x000fe200030f16ff */
[----:B------:R2:W-:Y:S02]  /*f050*/  @P4 STG.E [R24.64], R42 ;  /* 0x0000002a18004986 */ /* 0x0005e4000c101906 */
[----:B-1----:R-:W-:Y:S01]  /*f060*/  IMAD R27, R68, 0x2, R17 ;  /* 0x00000002441b7824 */ /* 0x002fe200078e0211 */
[----:B------:R-:W-:Y:S01]  /*f070*/  LEA R22, P6, R17, R70, 0x2 ;  /* 0x0000004611167211 */ /* 0x000fe200078c10ff */
[----:B------:R-:W-:Y:S01]  /*f080*/  @P3 STG.E [R18.64], R30 ;  /* 0x0000001e12003986 */ /* 0x000fe2000c101906 */
[----:B------:R-:W-:-:S02]  /*f090*/  ISETP.LT.AND P4, PT, R16, c[0x0][0x17c], !P0 ;  /* 0x00005f0010007a0c */ /* 0x000fc40004781270 */
[----:B------:R-:W-:Y:S02]  /*f0a0*/  LEA.HI.X.SX32 R23, R17, R2, 0x2, P6 ;  /* 0x0000000211177211 */ /* 0x000fe400030f16ff */
        /* <DEDUP_REMOVED lines=44> */
[C---:B--2---:R-:W-:Y:S01]  /*f370*/  IMAD R17, R68.reuse, 0x2, R7 ;  /* 0x0000000244117824 */ /* 0x044fe200078e0207 */
[C---:B------:R-:W-:Y:S01]  /*f380*/  LEA R12, P6, R7.reuse, R70, 0x2 ;  /* 0x00000046070c7211 */ /* 0x040fe200078c10ff */
[----:B------:R1:W-:Y:S03]  /*f390*/  @P4 STG.E [R14.64], R63 ;  /* 0x0000003f0e004986 */ /* 0x0003e6000c101906 */
[----:B------:R-:W-:Y:S01]  /*f3a0*/  LEA.HI.X.SX32 R13, R7, R2, 0x2, P6 ;  /* 0x00000002070d7211 */ /* 0x000fe200030f16ff */
[----:B------:R2:W-:Y:S01]  /*f3b0*/  @P3 STG.E [R8.64], R39 ;  /* 0x0000002708003986 */ /* 0x0005e2000c101906 */
[----:B------:R-:W-:Y:S01]  /*f3c0*/  ISETP.LT.AND P3, PT, R5, c[0x0][0x17c], !P0 ;  /* 0x00005f0005007a0c */ /* 0x000fe20004761270 */
[C---:B------:R-:W-:Y:S01]  /*f3d0*/  IMAD R5, R68.reuse, 0x2, R17 ;  /* 0x0000000244057824 */ /* 0x040fe200078e0211 */
[----:B------:R-:W-:Y:S01]  /*f3e0*/  LEA R16, P6, R17, R70, 0x2 ;  /* 0x0000004611107211 */ /* 0x000fe200078c10ff */
[----:B------:R-:W-:Y:S01]  /*f3f0*/  @P1 STG.E [R12.64], R59 ;  /* 0x0000003b0c001986 */ /* 0x000fe2000c101906 */
[----:B------:R-:W-:Y:S01]  /*f400*/  ISETP.LT.AND P1, PT, R3, c[0x0][0x17c], !P0 ;  /* 0x00005f0003007a0c */ /* 0x000fe20004721270 */
[C---:B------:R-:W-:Y:S01]  /*f410*/  IMAD R3, R68.reuse, 0x2, R5 ;  /* 0x0000000244037824 */ /* 0x040fe200078e0205 */
[----:B------:R-:W-:Y:S01]  /*f420*/  LEA.HI.X.SX32 R17, R17, R2, 0x2, P6 ;  /* 0x0000000211117211 */ /* 0x000fe200030f16ff */
[----:B------:R-:W-:Y:S01]  /*f430*/  LDS.128 R8, [R106] ;  /* 0x000000006a087984 */ /* 0x000fe20000000c00 */
[----:B------:R-:W-:Y:S01]  /*f440*/  LEA R18, P6, R5, R70, 0x2 ;  /* 0x0000004605127211 */ /* 0x000fe200078c10ff */
[----:B-1----:R-:W-:-:S03]  /*f450*/  IMAD R15, R68, 0x2, R3 ;  /* 0x00000002440f7824 */ /* 0x002fc600078e0203 */
[----:B------:R-:W-:Y:S02]  /*f460*/  LEA.HI.X.SX32 R19, R5, R2, 0x2, P6 ;  /* 0x0000000205137211 */ /* 0x000fe400030f16ff */
[----:B------:R-:W-:-:S04]  /*f470*/  LEA R20, P6, R3, R70, 0x2 ;  /* 0x0000004603147211 */ /* 0x000fc800078c10ff */
[----:B------:R-:W-:Y:S01]  /*f480*/  LEA.HI.X.SX32 R21, R3, R2, 0x2, P6 ;  /* 0x0000000203157211 */ /* 0x000fe200030f16ff */
[----:B------:R-:W-:Y:S01]  /*f490*/  IMAD R3, R68, 0x2, R15 ;  /* 0x0000000244037824 */ /* 0x000fe200078e020f */
[C---:B------:R-:W-:Y:S01]  /*f4a0*/  LEA R24, P6, R15.reuse, R70, 0x2 ;  /* 0x000000460f187211 */ /* 0x040fe200078c10ff */
[----:B------:R-:W-:Y:S01]  /*f4b0*/  @P5 STG.E [R16.64], R55 ;  /* 0x0000003710005986 */ /* 0x000fe2000c101906 */
[----:B------:R-:W-:Y:S01]  /*f4c0*/  ISETP.LT.AND P4, PT, R6, c[0x0][0x17c], !P0 ;  /* 0x00005f0006007a0c */ /* 0x000fe20004781270 */
[----:B------:R-:W-:Y:S01]  /*f4d0*/  IMAD R23, R68, 0x2, R3 ;  /* 0x0000000244177824 */ /* 0x000fe200078e0203 */
[----:B------:R-:W-:Y:S02]  /*f4e0*/  LEA.HI.X.SX32 R25, R15, R2, 0x2, P6 ;  /* 0x000000020f197211 */ /* 0x000fe400030f16ff */
[C---:B------:R-:W-:Y:S02]  /*f4f0*/  LEA R26, P6, R3.reuse, R70, 0x2 ;  /* 0x00000046031a7211 */ /* 0x040fe400078c10ff */
[----:B------:R-:W-:Y:S01]  /*f500*/  ISETP.LT.AND P5, PT, R4, c[0x0][0x17c], !P0 ;  /* 0x00005f0004007a0c */ /* 0x000fe200047a1270 */
[----:B------:R-:W-:Y:S01]  /*f510*/  @P2 STG.E [R18.64], R51 ;  /* 0x0000003312002986 */ /* 0x000fe2000c101906 */
[----:B------:R-:W-:Y:S01]  /*f520*/  LEA.HI.X.SX32 R27, R3, R2, 0x2, P6 ;  /* 0x00000002031b7211 */ /* 0x000fe200030f16ff */
[----:B------:R-:W-:-:S02]  /*f530*/  IMAD R3, R68, 0x2, R23 ;  /* 0x0000000244037824 */ /* 0x000fc400078e0217 */
[----:B------:R-:W1:Y:S01]  /*f540*/  LDS.128 R4, [R107] ;  /* 0x000000006b047984 */ /* 0x000e620000000c00 */
[C---:B------:R-:W-:Y:S01]  /*f550*/  LEA R32, P6, R23.reuse, R70, 0x2 ;  /* 0x0000004617207211 */ /* 0x040fe200078c10ff */
[C---:B--2---:R-:W-:Y:S02]  /*f560*/  IMAD R39, R68.reuse, 0x2, R3 ;  /* 0x0000000244277824 */ /* 0x044fe400078e0203 */
[----:B------:R-:W2:Y:S01]  /*f570*/  LDS.128 R12, [R105] ;  /* 0x00000000690c7984 */ /* 0x000ea20000000c00 */
[----:B------:R-:W-:Y:S02]  /*f580*/  LEA.HI.X.SX32 R33, R23, R2, 0x2, P6 ;  /* 0x0000000217217211 */ /* 0x000fe400030f16ff */
[C---:B------:R-:W-:Y:S01]  /*f590*/  LEA R36, P6, R3.reuse, R70, 0x2 ;  /* 0x0000004603247211 */ /* 0x040fe200078c10ff */
[----:B------:R3:W-:Y:S03]  /*f5a0*/  @P4 STG.E [R20.64], R47 ;  /* 0x0000002f14004986 */ /* 0x0007e6000c101906 */
[----:B------:R-:W-:Y:S01]  /*f5b0*/  LEA.HI.X.SX32 R37, R3, R2, 0x2, P6 ;  /* 0x0000000203257211 */ /* 0x000fe200030f16ff */
[----:B----4-:R-:W4:Y:S01]  /*f5c0*/  LDS.128 R16, [R203] ;  /* 0x00000000cb107984 */ /* 0x010f220000000c00 */
[----:B------:R-:W-:Y:S01]  /*f5d0*/  LEA R38, P6, R39, R70, 0x2 ;  /* 0x0000004627267211 */ /* 0x000fe200078c10ff */
[----:B------:R-:W-:-:S02]  /*f5e0*/  IMAD R3, R68, 0x2, R39 ;  /* 0x0000000244037824 */ /* 0x000fc400078e0227 */
[----:B------:R-:W-:Y:S01]  /*f5f0*/  @P3 STG.E [R24.64], R43 ;  /* 0x0000002b18003986 */ /* 0x000fe2000c101906 */
[----:B------:R-:W-:-:S03]  /*f600*/  LEA.HI.X.SX32 R39, R39, R2, 0x2, P6 ;  /* 0x0000000227277211 */ /* 0x000fc600030f16ff */
[----:B------:R-:W-:Y:S04]  /*f610*/  @P1 STG.E [R26.64], R31 ;  /* 0x0000001f1a001986 */ /* 0x000fe8000c101906 */
[----:B------:R-:W2:Y:S01]  /*f620*/  LDS.128 R20, [R107+0x800] ;  /* 0x000800006b147984 */ /* 0x000ea20000000c00 */
[----:B------:R-:W-:-:S03]  /*f630*/  LEA R44, P6, R3, R70, 0x2 ;  /* 0x00000046032c7211 */ /* 0x000fc600078c10ff */
[----:B------:R-:W2:Y:S01]  /*f640*/  LDS.128 R28, [R106+0x800] ;  /* 0x000800006a1c7984 */ /* 0x000ea20000000c00 */
[----:B------:R-:W-:-:S03]  /*f650*/  IMAD R41, R68, 0x2, R3 ;  /* 0x0000000244297824 */ /* 0x000fc600078e0203 */
[----:B------:R-:W2:Y:S01]  /*f660*/  LDS.128 R24, [R105+0x800] ;  /* 0x0008000069187984 */ /* 0x000ea20000000c00 */
[----:B------:R-:W-:Y:S01]  /*f670*/  LEA.HI.X.SX32 R45, R3, R2, 0x2, P6 ;  /* 0x00000002032d7211 */ /* 0x000fe200030f16ff */
[C---:B------:R-:W-:Y:S01]  /*f680*/  IMAD R3, R68.reuse, 0x2, R41 ;  /* 0x0000000244037824 */ /* 0x040fe200078e0229 */
[----:B------:R-:W-:Y:S02]  /*f690*/  LEA R48, P6, R41, R70, 0x2 ;  /* 0x0000004629307211 */ /* 0x000fe400078c10ff */
[----:B------:R-:W-:Y:S01]  /*f6a0*/  ISETP.LT.AND P2, PT, R201, c[0x0][0x17c], !P0 ;  /* 0x00005f00c9007a0c */ /* 0x000fe20004741270 */
[----:B---3--:R-:W-:Y:S01]  /*f6b0*/  IMAD R47, R68, 0x2, R3 ;  /* 0x00000002442f7824 */ /* 0x008fe200078e0203 */
[----:B------:R-:W-:Y:S02]  /*f6c0*/  LEA.HI.X.SX32 R49, R41, R2, 0x2, P6 ;  /* 0x0000000229317211 */ /* 0x000fe400030f16ff */
[C---:B------:R-:W-:Y:S02]  /*f6d0*/  LEA R52, P6, R3.reuse, R70, 0x2 ;  /* 0x0000004603347211 */ /* 0x040fe400078c10ff */
[----:B------:R-:W-:Y:S01]  /*f6e0*/  ISETP.LT.AND P4, PT, R202, c[0x0][0x17c], !P0 ;  /* 0x00005f00ca007a0c */ /* 0x000fe20004781270 */
[----:B------:R-:W-:Y:S01]  /*f6f0*/  @P5 STG.E [R32.64], R35 ;  /* 0x0000002320005986 */ /* 0x000fe2000c101906 */
[----:B------:R-:W-:Y:S01]  /*f700*/  LEA.HI.X.SX32 R53, R3, R2, 0x2, P6 ;  /* 0x0000000203357211 */ /* 0x000fe200030f16ff */
[----:B------:R-:W-:Y:S01]  /*f710*/  IMAD R3, R68, 0x2, R47 ;  /* 0x0000000244037824 */ /* 0x000fe200078e022f */
[C---:B------:R-:W-:Y:S01]  /*f720*/  LEA R60, P6, R47.reuse, R70, 0x2 ;  /* 0x000000462f3c7211 */ /* 0x040fe200078c10ff */
[----:B------:R-:W-:Y:S01]  /*f730*/  LDS.128 R40, [R107+0x1000] ;  /* 0x001000006b287984 */ /* 0x000fe20000000c00 */
[----:B------:R-:W-:Y:S01]  /*f740*/  ISETP.LT.AND P3, PT, R204, c[0x0][0x17c], !P0 ;  /* 0x00005f00cc007a0c */ /* 0x000fe20004761270 */
[----:B------:R-:W-:Y:S01]  /*f750*/  IMAD R57, R68, 0x2, R3 ;  /* 0x0000000244397824 */ /* 0x000fe200078e0203 */
[----:B------:R-:W-:Y:S01]  /*f760*/  LEA.HI.X.SX32 R61, R47, R2, 0x2, P6 ;  /* 0x000000022f3d7211 */ /* 0x000fe200030f16ff */
[----:B------:R-:W3:Y:S01]  /*f770*/  LDS.128 R32, [R203+0x800] ;  /* 0x00080000cb207984 */ /* 0x000ee20000000c00 */
[----:B------:R-:W-:-:S02]  /*f780*/  LEA R62, P6, R3, R70, 0x2 ;  /* 0x00000046033e7211 */ /* 0x000fc400078c10ff */
[----:B------:R-:W-:Y:S01]  /*f790*/  ISETP.LT.AND P1, PT, R205, c[0x0][0x17c], !P0 ;  /* 0x00005f00cd007a0c */ /* 0x000fe20004721270 */
[----:B-1----:R-:W-:Y:S01]  /*f7a0*/  @P2 STG.E [R36.64], R4 ;  /* 0x0000000424002986 */ /* 0x002fe2000c101906 */
[----:B------:R-:W-:Y:S02]  /*f7b0*/  ISETP.LT.AND P5, PT, R206, c[0x0][0x17c], !P0 ;  /* 0x00005f00ce007a0c */ /* 0x000fe400047a1270 */
[----:B------:R-:W-:Y:S01]  /*f7c0*/  ISETP.LT.AND P2, PT, R207, c[0x0][0x17c], !P0 ;  /* 0x00005f00cf007a0c */ /* 0x000fe20004741270 */
[----:B------:R-:W-:Y:S01]  /*f7d0*/  @P4 STG.E [R38.64], R8 ;  /* 0x0000000826004986 */ /* 0x000fe2000c101906 */
[----:B------:R-:W-:Y:S01]  /*f7e0*/  LEA.HI.X.SX32 R63, R3, R2, 0x2, P6 ;  /* 0x00000002033f7211 */ /* 0x000fe200030f16ff */
[----:B------:R-:W-:Y:S01]  /*f7f0*/  IMAD R3, R68, 0x2, R57 ;  /* 0x0000000244037824 */ /* 0x000fe200078e0239 */
[----:B------:R-:W-:Y:S01]  /*f800*/  ISETP.LT.AND P4, PT, R208, c[0x0][0x17c], !P0 ;  /* 0x00005f00d0007a0c */ /* 0x000fe20004781270 */
[----:B------:R-:W1:Y:S01]  /*f810*/  LDS.128 R36, [R106+0x1000] ;  /* 0x001000006a247984 */ /* 0x000e620000000c00 */
[----:B------:R-:W-:Y:S01]  /*f820*/  LEA R72, P6, R57, R70, 0x2 ;  /* 0x0000004639487211 */ /* 0x000fe200078c10ff */
[----:B------:R-:W-:-:S03]  /*f830*/  IMAD R65, R68, 0x2, R3 ;  /* 0x0000000244417824 */ /* 0x000fc600078e0203 */
[----:B------:R-:W-:Y:S02]  /*f840*/  LEA.HI.X.SX32 R73, R57, R2, 0x2, P6 ;  /* 0x0000000239497211 */ /* 0x000fe400030f16ff */
[C---:B------:R-:W-:Y:S01]  /*f850*/  LEA R74, P6, R3.reuse, R70, 0x2 ;  /* 0x00000046034a7211 */ /* 0x040fe200078c10ff */
[----:B--2---:R-:W-:Y:S03]  /*f860*/  @P3 STG.E [R44.64], R12 ;  /* 0x0000000c2c003986 */ /* 0x004fe6000c101906 */
[----:B------:R-:W-:Y:S01]  /*f870*/  LEA.HI.X.SX32 R75, R3, R2, 0x2, P6 ;  /* 0x00000002034b7211 */ /* 0x000fe200030f16ff */
[----:B----4-:R-:W-:Y:S01]  /*f880*/  @P1 STG.E [R48.64], R16 ;  /* 0x0000001030001986 */ /* 0x010fe2000c101906 */
[----:B------:R-:W-:-:S03]  /*f890*/  LEA R76, P6, R65, R70, 0x2 ;  /* 0x00000046414c7211 */ /* 0x000fc600078c10ff */
[----:B------:R-:W-:Y:S01]  /*f8a0*/  @P5 STG.E [R52.64], R20 ;  /* 0x0000001434005986 */ /* 0x000fe2000c101906 */
[----:B------:R-:W-:Y:S01]  /*f8b0*/  IMAD R3, R68, 0x2, R65 ;  /* 0x0000000244037824 */ /* 0x000fe200078e0241 */
[----:B------:R-:W-:Y:S02]  /*f8c0*/  LEA.HI.X.SX32 R77, R65, R2, 0x2, P6 ;  /* 0x00000002414d7211 */ /* 0x000fe400030f16ff */
[----:B------:R-:W-:Y:S04]  /*f8d0*/  @P2 STG.E [R60.64], R28 ;  /* 0x0000001c3c002986 */ /* 0x000fe8000c101906 */
[----:B------:R2:W-:Y:S04]  /*f8e0*/  LDS.128 R52, [R107+0x1800] ;  /* 0x001800006b347984 */ /* 0x0005e80000000c00 */
[----:B------:R-:W-:Y:S04]  /*f8f0*/  @P4 STG.E [R62.64], R24 ;  /* 0x000000183e004986 */ /* 0x000fe8000c101906 */
[----:B------:R4:W-:Y:S04]  /*f900*/  LDS.128 R56, [R106+0x1800] ;  /* 0x001800006a387984 */ /* 0x0009e80000000c00 */
[----:B--2---:R-:W3:Y:S04]  /*f910*/  LDL.LU R107, [R1+0x8] ;  /* 0x00000800016b7983 */ /* 0x004ee80000300800 */
[----:B------:R-:W1:Y:S04]  /*f920*/  LDS.128 R44, [R105+0x1000] ;  /* 0x00100000692c7984 */ /* 0x000e680000000c00 */
[----:B------:R3:W-:Y:S04]  /*f930*/  LDS.128 R60, [R105+0x1800] ;  /* 0x00180000693c7984 */ /* 0x0007e80000000c00 */
[----:B----4-:R-:W4:Y:S04]  /*f940*/  LDL.LU R106, [R1+0xc] ;  /* 0x00000c00016a7983 */ /* 0x010f280000300800 */
[----:B------:R-:W1:Y:S04]  /*f950*/  LDS.128 R48, [R203+0x1000] ;  /* 0x00100000cb307984 */ /* 0x000e680000000c00 */
[----:B------:R3:W1:Y:S04]  /*f960*/  LDS.128 R64, [R203+0x1800] ;  /* 0x00180000cb407984 */ /* 0x0006680000000c00 */
[----:B---3--:R-:W3:Y:S04]  /*f970*/  LDL.LU R105, [R1+0x10] ;  /* 0x0000100001697983 */ /* 0x008ee80000300800 */
[----:B------:R-:W3:Y:S01]  /*f980*/  LDL.LU R203, [R1+0x14] ;  /* 0x0000140001cb7983 */ /* 0x000ee20000300800 */
[----:B------:R-:W-:-:S02]  /*f990*/  ISETP.LT.AND P3, PT, R209, c[0x0][0x17c], !P0 ;  /* 0x00005f00d1007a0c */ /* 0x000fc40004761270 */
[----:B------:R-:W-:Y:S02]  /*f9a0*/  ISETP.LT.AND P1, PT, R210, c[0x0][0x17c], !P0 ;  /* 0x00005f00d2007a0c */ /* 0x000fe40004721270 */
[----:B------:R-:W-:Y:S02]  /*f9b0*/  ISETP.LT.AND P5, PT, R211, c[0x0][0x17c], !P0 ;  /* 0x00005f00d3007a0c */ /* 0x000fe400047a1270 */
[----:B------:R-:W-:Y:S01]  /*f9c0*/  ISETP.LT.AND P2, PT, R212, c[0x0][0x17c], !P0 ;  /* 0x00005f00d4007a0c */ /* 0x000fe20004741270 */
[----:B------:R-:W-:-:S06]  /*f9d0*/  IMAD R69, R68, 0x2, R3 ;  /* 0x0000000244457824 */ /* 0x000fcc00078e0203 */
[----:B------:R1:W-:Y:S04]  /*f9e0*/  @P3 STG.E [R72.64], R32 ;  /* 0x0000002048003986 */ /* 0x0003e8000c101906 */
[----:B------:R1:W-:Y:S01]  /*f9f0*/  @P1 STG.E [R74.64], R40 ;  /* 0x000000284a001986 */ /* 0x0003e2000c101906 */
[----:B------:R-:W-:Y:S02]  /*fa00*/  LEA R78, P1, R3, R70, 0x2 ;  /* 0x00000046034e7211 */ /* 0x000fe400078210ff */
[----:B------:R-:W-:Y:S02]  /*fa10*/  ISETP.LT.AND P4, PT, R213, c[0x0][0x17c], !P0 ;  /* 0x00005f00d5007a0c */ /* 0x000fe40004781270 */
[----:B------:R-:W-:Y:S01]  /*fa20*/  LEA.HI.X.SX32 R79, R3, R2, 0x2, P1 ;  /* 0x00000002034f7211 */ /* 0x000fe200008f16ff */
[----:B------:R-:W-:Y:S01]  /*fa30*/  IMAD R3, R68, 0x2, R69 ;  /* 0x0000000244037824 */ /* 0x000fe200078e0245 */
[----:B------:R-:W-:-:S02]  /*fa40*/  ISETP.LT.AND P3, PT, R214, c[0x0][0x17c], !P0 ;  /* 0x00005f00d6007a0c */ /* 0x000fc40004761270 */
[C---:B-1----:R-:W-:Y:S01]  /*fa50*/  LEA R72, P6, R69.reuse, R70, 0x2 ;  /* 0x0000004645487211 */ /* 0x042fe200078c10ff */
[----:B------:R1:W-:Y:S03]  /*fa60*/  @P5 STG.E [R76.64], R36 ;  /* 0x000000244c005986 */ /* 0x0003e6000c101906 */
[----:B------:R-:W-:Y:S01]  /*fa70*/  LEA.HI.X.SX32 R73, R69, R2, 0x2, P6 ;  /* 0x0000000245497211 */ /* 0x000fe200030f16ff */
[----:B------:R1:W-:Y:S01]  /*fa80*/  @P2 STG.E [R78.64], R44 ;  /* 0x0000002c4e002986 */ /* 0x0003e2000c101906 */
[----:B------:R-:W-:Y:S01]  /*fa90*/  LEA R74, P2, R3, R70, 0x2 ;  /* 0x00000046034a7211 */ /* 0x000fe200078410ff */
[C---:B------:R-:W-:Y:S01]  /*faa0*/  IMAD R69, R68.reuse, 0x2, R3 ;  /* 0x0000000244457824 */ /* 0x040fe200078e0203 */
        /* <DEDUP_REMOVED lines=44> */
[C---:B------:R-:W-:Y:S01]  /*fd70*/  LEA R8, P6, R69.reuse, R70, 0x2 ;  /* 0x0000004645087211 */ /* 0x040fe200078c10ff */
[----:B------:R-:W-:Y:S03]  /*fd80*/  @P4 STG.E [R72.64], R17 ;  /* 0x0000001148004986 */ /* 0x000fe6000c101906 */
[----:B-1----:R-:W-:Y:S01]  /*fd90*/  LEA.HI.X.SX32 R9, R69, R2, 0x2, P6 ;  /* 0x0000000245097211 */ /* 0x002fe200030f16ff */
[----:B------:R1:W-:Y:S01]  /*fda0*/  @P1 STG.E [R4.64], R21 ;  /* 0x0000001504001986 */ /* 0x0003e2000c101906 */
[----:B------:R-:W-:Y:S01]  /*fdb0*/  LEA R12, P1, R3, R70, 0x2 ;  /* 0x00000046030c7211 */ /* 0x000fe200078210ff */
[C---:B------:R-:W-:Y:S01]  /*fdc0*/  IMAD R69, R68.reuse, 0x2, R3 ;  /* 0x0000000244457824 */ /* 0x040fe200078e0203 */
[----:B------:R-:W-:Y:S02]  /*fdd0*/  ISETP.LT.AND P4, PT, R225, c[0x0][0x17c], !P0 ;  /* 0x00005f00e1007a0c */ /* 0x000fe40004781270 */
[----:B------:R-:W-:Y:S01]  /*fde0*/  LEA.HI.X.SX32 R13, R3, R2, 0x2, P1 ;  /* 0x00000002030d7211 */ /* 0x000fe200008f16ff */
[----:B------:R-:W-:Y:S01]  /*fdf0*/  IMAD R3, R68, 0x2, R69 ;  /* 0x0000000244037824 */ /* 0x000fe200078e0245 */
[----:B------:R-:W-:Y:S01]  /*fe00*/  ISETP.LT.AND P3, PT, R226, c[0x0][0x17c], !P0 ;  /* 0x00005f00e2007a0c */ /* 0x000fe20004761270 */
[----:B------:R1:W-:Y:S01]  /*fe10*/  @P5 STG.E [R8.64], R29 ;  /* 0x0000001d08005986 */ /* 0x0003e2000c101906 */
[----:B------:R-:W-:-:S03]  /*fe20*/  LEA R16, P6, R69, R70, 0x2 ;  /* 0x0000004645107211 */ /* 0x000fc600078c10ff */
[----:B------:R1:W-:Y:S02]  /*fe30*/  @P2 STG.E [R12.64], R25 ;  /* 0x000000190c002986 */ /* 0x0003e4000c101906 */
[C---:B-1----:R-:W-:Y:S01]  /*fe40*/  IMAD R21, R68.reuse, 0x2, R3 ;  /* 0x0000000244157824 */ /* 0x042fe200078e0203 */
[----:B------:R-:W-:Y:S02]  /*fe50*/  LEA R4, P2, R3, R70, 0x2 ;  /* 0x0000004603047211 */ /* 0x000fe400078410ff */
[-C--:B------:R-:W-:Y:S02]  /*fe60*/  LEA.HI.X.SX32 R17, R69, R2.reuse, 0x2, P6 ;  /* 0x0000000245117211 */ /* 0x080fe400030f16ff */
[----:B------:R-:W-:Y:S01]  /*fe70*/  LEA.HI.X.SX32 R5, R3, R2, 0x2, P2 ;  /* 0x0000000203057211 */ /* 0x000fe200010f16ff */
[----:B------:R-:W-:Y:S01]  /*fe80*/  IMAD R3, R68, 0x2, R21 ;  /* 0x0000000244037824 */ /* 0x000fe200078e0215 */
[----:B------:R-:W-:Y:S02]  /*fe90*/  LEA R8, P6, R21, R70, 0x2 ;  /* 0x0000004615087211 */ /* 0x000fe400078c10ff */
[----:B------:R-:W-:-:S02]  /*fea0*/  ISETP.LT.AND P5, PT, R227, c[0x0][0x17c], !P0 ;  /* 0x00005f00e3007a0c */ /* 0x000fc400047a1270 */
[----:B------:R-:W-:Y:S01]  /*feb0*/  ISETP.LT.AND P1, PT, R228, c[0x0][0x17c], !P0 ;  /* 0x00005f00e4007a0c */ /* 0x000fe20004721270 */
[----:B------:R1:W-:Y:S01]  /*fec0*/  @P4 STG.E [R16.64], R33 ;  /* 0x0000002110004986 */ /* 0x0003e2000c101906 */
[----:B------:R-:W-:Y:S01]  /*fed0*/  LEA.HI.X.SX32 R9, R21, R2, 0x2, P6 ;  /* 0x0000000215097211 */ /* 0x000fe200030f16ff */
[C---:B------:R-:W-:Y:S02]  /*fee0*/  IMAD R21, R68.reuse, 0x2, R3 ;  /* 0x0000000244157824 */ /* 0x040fe400078e0203 */
[----:B------:R1:W-:Y:S01]  /*fef0*/  @P3 STG.E [R4.64], R41 ;  /* 0x0000002904003986 */ /* 0x0003e2000c101906 */
[----:B------:R-:W-:Y:S02]  /*ff00*/  LEA R12, P3, R3, R70, 0x2 ;  /* 0x00000046030c7211 */ /* 0x000fe400078610ff */
[----:B------:R-:W-:Y:S02]  /*ff10*/  ISETP.LT.AND P4, PT, R229, c[0x0][0x17c], !P0 ;  /* 0x00005f00e5007a0c */ /* 0x000fe40004781270 */
[----:B------:R-:W-:Y:S01]  /*ff20*/  LEA.HI.X.SX32 R13, R3, R2, 0x2, P3 ;  /* 0x00000002030d7211 */ /* 0x000fe200018f16ff */
[----:B------:R-:W-:Y:S01]  /*ff30*/  IMAD R3, R68, 0x2, R21 ;  /* 0x0000000244037824 */ /* 0x000fe200078e0215 */
[----:B-1----:R-:W-:-:S02]  /*ff40*/  LEA R16, P6, R21, R70, 0x2 ;  /* 0x0000004615107211 */ /* 0x002fc400078c10ff */
        /* <DEDUP_REMOVED lines=95> */
[----:B----4-:R-:W-:Y:S02]  /*10540*/  LEA R12, P1, R3, R70, 0x2 ;  /* 0x00000046030c7211 */ /* 0x010fe400078210ff */
        /* <DEDUP_REMOVED lines=9> */
[----:B---3--:R-:W-:Y:S02]  /*105e0*/  LEA R4, P2, R3, R70, 0x2 ;  /* 0x0000004603047211 */ /* 0x008fe400078410ff */
[----:B------:R-:W-:Y:S01]  /*105f0*/  ISETP.LT.AND P5, PT, R251, c[0x0][0x17c], !P0 ;  /* 0x00005f00fb007a0c */ /* 0x000fe200047a1270 */
[----:B------:R3:W-:Y:S01]  /*10600*/  @P4 STG.E [R16.64], R66 ;  /* 0x0000004210004986 */ /* 0x0007e2000c101906 */
[----:B------:R-:W-:Y:S01]  /*10610*/  LEA.HI.X.SX32 R5, R3, R2, 0x2, P2 ;  /* 0x0000000203057211 */ /* 0x000fe200010f16ff */
[----:B------:R-:W-:Y:S01]  /*10620*/  IMAD R3, R68, 0x2, R21 ;  /* 0x0000000244037824 */ /* 0x000fe200078e0215 */
[----:B------:R-:W-:-:S02]  /*10630*/  ISETP.LT.AND P4, PT, R158, c[0x0][0x17c], !P0 ;  /* 0x00005f009e007a0c */ /* 0x000fc40004781270 */
[C---:B-1----:R-:W-:Y:S01]  /*10640*/  LEA R8, P6, R21.reuse, R70, 0x2 ;  /* 0x0000004615087211 */ /* 0x042fe200078c10ff */
[----:B------:R-:W2:Y:S01]  /*10650*/  LDL.LU R158, [R1+0x18] ;  /* 0x00001800019e7983 */ /* 0x000ea20000300800 */
[----:B------:R-:W-:Y:S02]  /*10660*/  ISETP.LT.AND P1, PT, R252, c[0x0][0x17c], !P0 ;  /* 0x00005f00fc007a0c */ /* 0x000fe40004721270 */
[----:B------:R-:W-:Y:S01]  /*10670*/  LEA.HI.X.SX32 R9, R21, R2, 0x2, P6 ;  /* 0x0000000215097211 */ /* 0x000fe200030f16ff */
[----:B------:R1:W-:Y:S01]  /*10680*/  @P3 STG.E [R4.64], R7 ;  /* 0x0000000704003986 */ /* 0x0003e2000c101906 */
[----:B------:R-:W-:Y:S01]  /*10690*/  IMAD R21, R68, 0x2, R3 ;  /* 0x0000000244157824 */ /* 0x000fe200078e0203 */
[----:B----4-:R-:W-:-:S04]  /*106a0*/  LEA R12, P3, R3, R70, 0x2 ;  /* 0x00000046030c7211 */ /* 0x010fc800078610ff */
[----:B------:R-:W-:Y:S01]  /*106b0*/  LEA.HI.X.SX32 R13, R3, R2, 0x2, P3 ;  /* 0x00000002030d7211 */ /* 0x000fe200018f16ff */
[----:B------:R-:W-:Y:S01]  /*106c0*/  IMAD R3, R68, 0x2, R21 ;  /* 0x0000000244037824 */ /* 0x000fe200078e0215 */
[C---:B---3--:R-:W-:Y:S01]  /*106d0*/  LEA R16, P6, R21.reuse, R70, 0x2 ;  /* 0x0000004615107211 */ /* 0x048fe200078c10ff */
[----:B------:R3:W-:Y:S03]  /*106e0*/  @P5 STG.E [R8.64], R11 ;  /* 0x0000000b08005986 */ /* 0x0007e6000c101906 */
[----:B------:R-:W-:Y:S01]  /*106f0*/  LEA.HI.X.SX32 R17, R21, R2, 0x2, P6 ;  /* 0x0000000215117211 */ /* 0x000fe200030f16ff */
[----:B------:R4:W-:Y:S01]  /*10700*/  @P1 STG.E [R12.64], R15 ;  /* 0x0000000f0c001986 */ /* 0x0009e2000c101906 */
[----:B-1----:R-:W-:Y:S02]  /*10710*/  LEA R4, P1, R3, R70, 0x2 ;  /* 0x0000004603047211 */ /* 0x002fe400078210ff */
[----:B------:R-:W-:Y:S01]  /*10720*/  ISETP.LT.AND P2, PT, R159, c[0x0][0x17c], !P0 ;  /* 0x00005f009f007a0c */ /* 0x000fe20004741270 */
[----:B------:R-:W-:Y:S01]  /*10730*/  @P4 STG.E [R16.64], R19 ;  /* 0x0000001310004986 */ /* 0x000fe2000c101906 */
[----:B------:R-:W-:-:S02]  /*10740*/  ISETP.LT.AND P5, PT, R107, c[0x0][0x17c], !P0 ;  /* 0x00005f006b007a0c */ /* 0x000fc400047a1270 */
[----:B------:R-:W-:Y:S01]  /*10750*/  ISETP.LT.AND P3, PT, R106, c[0x0][0x17c], !P0 ;  /* 0x00005f006a007a0c */ /* 0x000fe20004761270 */
[----:B------:R-:W2:Y:S01]  /*10760*/  LDL.LU R159, [R1+0x1c] ;  /* 0x00001c00019f7983 */ /* 0x000ea20000300800 */
[----:B------:R-:W-:Y:S02]  /*10770*/  LEA.HI.X.SX32 R5, R3, R2, 0x2, P1 ;  /* 0x0000000203057211 */ /* 0x000fe400008f16ff */
[----:B------:R-:W-:Y:S01]  /*10780*/  ISETP.LT.AND P4, PT, R105, c[0x0][0x17c], !P0 ;  /* 0x00005f0069007a0c */ /* 0x000fe20004781270 */
[----:B------:R-:W2:Y:S01]  /*10790*/  LDL.LU R107, [R1+0x20] ;  /* 0x00002000016b7983 */ /* 0x000ea20000300800 */
[----:B------:R-:W-:-:S03]  /*107a0*/  ISETP.LT.AND P1, PT, R203, c[0x0][0x17c], !P0 ;  /* 0x00005f00cb007a0c */ /* 0x000fc60004721270 */
[----:B------:R-:W2:Y:S04]  /*107b0*/  LDL.LU R106, [R1+0x24] ;  /* 0x00002400016a7983 */ /* 0x000ea80000300800 */
[----:B------:R-:W2:Y:S04]  /*107c0*/  LDL.LU R105, [R1+0x28] ;  /* 0x0000280001697983 */ /* 0x000ea80000300800 */
[----:B------:R-:W2:Y:S01]  /*107d0*/  LDL.LU R203, [R1+0x2c] ;  /* 0x00002c0001cb7983 */ /* 0x000ea20000300800 */
[----:B------:R-:W-:-:S04]  /*107e0*/  IMAD R7, R68, 0x2, R3 ;  /* 0x0000000244077824 */ /* 0x000fc800078e0203 */
[C---:B------:R-:W-:Y:S01]  /*107f0*/  IMAD R3, R68.reuse, 0x2, R7 ;  /* 0x0000000244037824 */ /* 0x040fe200078e0207 */
[----:B------:R1:W-:Y:S01]  /*10800*/  @P2 STG.E [R4.64], R23 ;  /* 0x0000001704002986 */ /* 0x0003e2000c101906 */
[-C--:B------:R-:W-:Y:S02]  /*10810*/  LEA R6, P6, R7, R70.reuse, 0x2 ;  /* 0x0000004607067211 */ /* 0x080fe400078c10ff */
[C---:B---3--:R-:W-:Y:S01]  /*10820*/  IMAD R11, R68.reuse, 0x2, R3 ;  /* 0x00000002440b7824 */ /* 0x048fe200078e0203 */
[----:B------:R-:W-:Y:S02]  /*10830*/  LEA R8, P2, R3, R70, 0x2 ;  /* 0x0000004603087211 */ /* 0x000fe400078410ff */
[-C--:B------:R-:W-:Y:S02]  /*10840*/  LEA.HI.X.SX32 R7, R7, R2.reuse, 0x2, P6 ;  /* 0x0000000207077211 */ /* 0x080fe400030f16ff */
[----:B------:R-:W-:Y:S01]  /*10850*/  LEA.HI.X.SX32 R9, R3, R2, 0x2, P2 ;  /* 0x0000000203097211 */ /* 0x000fe200010f16ff */
[----:B------:R-:W-:-:S02]  /*10860*/  IMAD R3, R68, 0x2, R11 ;  /* 0x0000000244037824 */ /* 0x000fc400078e020b */
[----:B------:R3:W-:Y:S02]  /*10870*/  @P5 STG.E [R6.64], R31 ;  /* 0x0000001f06005986 */ /* 0x0007e4000c101906 */
[C---:B----4-:R-:W-:Y:S02]  /*10880*/  IMAD R13, R68.reuse, 0x2, R3 ;  /* 0x00000002440d7824 */ /* 0x050fe400078e0203 */
[----:B------:R4:W-:Y:S01]  /*10890*/  @P3 STG.E [R8.64], R27 ;  /* 0x0000001b08003986 */ /* 0x0009e2000c101906 */
[-C--:B-1----:R-:W-:Y:S01]  /*108a0*/  LEA R4, P3, R3, R70.reuse, 0x2 ;  /* 0x0000004603047211 */ /* 0x082fe200078610ff */
[C---:B------:R-:W-:Y:S01]  /*108b0*/  IMAD R15, R68.reuse, 0x2, R13 ;  /* 0x00000002440f7824 */ /* 0x040fe200078e020d */
[----:B------:R-:W-:Y:S02]  /*108c0*/  LEA R10, P6, R11, R70, 0x2 ;  /* 0x000000460b0a7211 */ /* 0x000fe400078c10ff */
[-C--:B------:R-:W-:Y:S01]  /*108d0*/  LEA.HI.X.SX32 R5, R3, R2.reuse, 0x2, P3 ;  /* 0x0000000203057211 */ /* 0x080fe200018f16ff */
[----:B------:R-:W-:Y:S01]  /*108e0*/  IMAD R3, R68, 0x2, R15 ;  /* 0x0000000244037824 */ /* 0x000fe200078e020f */
[----:B------:R-:W-:-:S03]  /*108f0*/  LEA.HI.X.SX32 R11, R11, R2, 0x2, P6 ;  /* 0x000000020b0b7211 */ /* 0x000fc600030f16ff */
[C---:B------:R-:W-:Y:S01]  /*10900*/  IMAD R17, R68.reuse, 0x2, R3 ;  /* 0x0000000244117824 */ /* 0x040fe200078e0203 */
[C---:B---3--:R-:W-:Y:S01]  /*10910*/  LEA R6, P6, R13.reuse, R70, 0x2 ;  /* 0x000000460d067211 */ /* 0x048fe200078c10ff */
[----:B------:R-:W-:Y:S02]  /*10920*/  @P4 STG.E [R10.64], R35 ;  /* 0x000000230a004986 */ /* 0x000fe4000c101906 */
[C---:B------:R-:W-:Y:S01]  /*10930*/  IMAD R19, R68.reuse, 0x2, R17 ;  /* 0x0000000244137824 */ /* 0x040fe200078e0211 */
[----:B------:R-:W-:Y:S01]  /*10940*/  LEA.HI.X.SX32 R7, R13, R2, 0x2, P6 ;  /* 0x000000020d077211 */ /* 0x000fe200030f16ff */
[----:B------:R1:W-:Y:S01]  /*10950*/  @P1 STG.E [R4.64], R43 ;  /* 0x0000002b04001986 */ /* 0x0003e2000c101906 */
[-C--:B----4-:R-:W-:Y:S01]  /*10960*/  LEA R8, P1, R15, R70.reuse, 0x2 ;  /* 0x000000460f087211 */ /* 0x090fe200078210ff */
[C---:B------:R-:W-:Y:S01]  /*10970*/  IMAD R21, R68.reuse, 0x2, R19 ;  /* 0x0000000244157824 */ /* 0x040fe200078e0213 */
[----:B------:R-:W-:Y:S02]  /*10980*/  LEA R12, P6, R17, R70, 0x2 ;  /* 0x00000046110c7211 */ /* 0x000fe400078c10ff */
[----:B------:R-:W-:Y:S01]  /*10990*/  LEA.HI.X.SX32 R9, R15, R2, 0x2, P1 ;  /* 0x000000020f097211 */ /* 0x000fe200008f16ff */
[----:B------:R-:W-:Y:S01]  /*109a0*/  IMAD R23, R68, 0x2, R21 ;  /* 0x0000000244177824 */ /* 0x000fe200078e0215 */
[----:B------:R-:W-:-:S02]  /*109b0*/  LEA R14, P1, R19, R70, 0x2 ;  /* 0x00000046130e7211 */ /* 0x000fc400078210ff */
[-C--:B------:R-:W-:Y:S02]  /*109c0*/  LEA.HI.X.SX32 R13, R17, R2.reuse, 0x2, P6 ;  /* 0x00000002110d7211 */ /* 0x080fe400030f16ff */
[----:B------:R-:W-:Y:S02]  /*109d0*/  LEA.HI.X.SX32 R15, R19, R2, 0x2, P1 ;  /* 0x00000002130f7211 */ /* 0x000fe400008f16ff */
[----:B-1----:R-:W-:-:S04]  /*109e0*/  LEA R4, P6, R23, R70, 0x2 ;  /* 0x0000004617047211 */ /* 0x002fc800078c10ff */
[----:B------:R-:W-:Y:S02]  /*109f0*/  LEA.HI.X.SX32 R5, R23, R2, 0x2, P6 ;  /* 0x0000000217057211 */ /* 0x000fe400030f16ff */
[----:B--2---:R-:W-:-:S13]  /*10a00*/  ISETP.LT.AND P2, PT, R158, c[0x0][0x17c], !P0 ;  /* 0x00005f009e007a0c */ /* 0x004fda0004741270 */
[----:B------:R1:W-:Y:S01]  /*10a10*/  @P2 STG.E [R6.64], R39 ;  /* 0x0000002706002986 */ /* 0x0003e2000c101906 */
[----:B------:R-:W-:-:S04]  /*10a20*/  LEA R10, P2, R3, R70, 0x2 ;  /* 0x00000046030a7211 */ /* 0x000fc800078410ff */
[----:B------:R-:W-:Y:S02]  /*10a30*/  LEA.HI.X.SX32 R11, R3, R2, 0x2, P2 ;  /* 0x00000002030b7211 */ /* 0x000fe400010f16ff */
[----:B------:R-:W-:Y:S02]  /*10a40*/  ISETP.LT.AND P5, PT, R159, c[0x0][0x17c], !P0 ;  /* 0x00005f009f007a0c */ /* 0x000fe400047a1270 */
[----:B------:R-:W-:Y:S02]  /*10a50*/  ISETP.LT.AND P4, PT, R107, c[0x0][0x17c], !P0 ;  /* 0x00005f006b007a0c */ /* 0x000fe40004781270 */
[----:B------:R-:W-:Y:S02]  /*10a60*/  ISETP.LT.AND P3, PT, R106, c[0x0][0x17c], !P0 ;  /* 0x00005f006a007a0c */ /* 0x000fe40004761270 */
[----:B------:R-:W-:Y:S02]  /*10a70*/  ISETP.LT.AND P2, PT, R105, c[0x0][0x17c], !P0 ;  /* 0x00005f0069007a0c */ /* 0x000fe40004741270 */
[----:B------:R-:W-:-:S02]  /*10a80*/  ISETP.LT.AND P1, PT, R203, c[0x0][0x17c], !P0 ;  /* 0x00005f00cb007a0c */ /* 0x000fc40004721270 */
[----:B------:R-:W-:Y:S02]  /*10a90*/  ISETP.LT.AND P0, PT, R200, c[0x0][0x17c], !P0 ;  /* 0x00005f00c8007a0c */ /* 0x000fe40004701270 */
[C---:B------:R-:W-:Y:S01]  /*10aa0*/  LEA R70, P6, R21.reuse, R70, 0x2 ;  /* 0x0000004615467211 */ /* 0x040fe200078c10ff */
[----:B------:R1:W-:Y:S03]  /*10ab0*/  @P5 STG.E [R8.64], R47 ;  /* 0x0000002f08005986 */ /* 0x0003e6000c101906 */
[----:B------:R-:W-:Y:S01]  /*10ac0*/  LEA.HI.X.SX32 R71, R21, R2, 0x2, P6 ;  /* 0x0000000215477211 */ /* 0x000fe200030f16ff */
[----:B------:R1:W-:Y:S04]  /*10ad0*/  @P4 STG.E [R10.64], R51 ;  /* 0x000000330a004986 */ /* 0x0003e8000c101906 */
[----:B------:R1:W-:Y:S04]  /*10ae0*/  @P3 STG.E [R12.64], R55 ;  /* 0x000000370c003986 */ /* 0x0003e8000c101906 */
[----:B------:R1:W-:Y:S04]  /*10af0*/  @P2 STG.E [R14.64], R59 ;  /* 0x0000003b0e002986 */ /* 0x0003e8000c101906 */
[----:B------:R1:W-:Y:S01]  /*10b00*/  @P1 STG.E [R70.64], R63 ;  /* 0x0000003f46001986 */ /* 0x0003e2000c101906 */
[----:B------:R-:W-:Y:S05]  /*10b10*/  @!P0 EXIT ;  /* 0x000000000000894d */ /* 0x000fea0003800000 */
[----:B------:R-:W-:Y:S01]  /*10b20*/  STG.E [R4.64], R67 ;  /* 0x0000004304007986 */ /* 0x000fe2000c101906 */
[----:B------:R-:W-:Y:S05]  /*10b30*/  EXIT ;  /* 0x000000000000794d */ /* 0x000fea0003800000 */
.L_x_2:
[----:B------:R-:W-:-:S00]  /*10b40*/  BRA `(.L_x_2) ;  /* 0xfffffff000007947 */ /* 0x000fc0000383ffff */
[----:B------:R-:W-:-:S00]  /*10b50*/  NOP ;  /* 0x0000000000007918 */ /* 0x000fc00000000000 */
        /* <DEDUP_REMOVED lines=10> */
.L_x_3:


//--------------------- .nv.shared.matmul_kernel  --------------------------
	.section	.nv.shared.matmul_kernel,"aw",@nobits
	.sectionflags	@""
	.align	16
